//
// Generated by NVIDIA NVVM Compiler
//
// Compiler Build ID: CL-36424714
// Cuda compilation tools, release 13.0, V13.0.88
// Based on NVVM 20.0.0
//

.version 9.0
.target sm_100
.address_size 64

	// .globl	_Z14gpu_soa_kernelPmmmS_Pi

.visible .entry _Z14gpu_soa_kernelPmmmS_Pi(
	.param .u64 .ptr .align 1 _Z14gpu_soa_kernelPmmmS_Pi_param_0,
	.param .u64 _Z14gpu_soa_kernelPmmmS_Pi_param_1,
	.param .u64 _Z14gpu_soa_kernelPmmmS_Pi_param_2,
	.param .u64 .ptr .align 1 _Z14gpu_soa_kernelPmmmS_Pi_param_3,
	.param .u64 .ptr .align 1 _Z14gpu_soa_kernelPmmmS_Pi_param_4
)
{
	.reg .pred 	%p<4>;
	.reg .b32 	%r<6>;
	.reg .b64 	%rd<36021>;

	ld.param.u64 	%rd4, [_Z14gpu_soa_kernelPmmmS_Pi_param_1];
	ld.param.u64 	%rd5, [_Z14gpu_soa_kernelPmmmS_Pi_param_2];
	ld.param.u64 	%rd6, [_Z14gpu_soa_kernelPmmmS_Pi_param_3];
	ld.param.u64 	%rd7, [_Z14gpu_soa_kernelPmmmS_Pi_param_4];
	mov.u32 	%r1, %ctaid.x;
	mov.u32 	%r2, %ntid.x;
	mov.u32 	%r3, %tid.x;
	mad.lo.s32 	%r4, %r1, %r2, %r3;
	cvt.s64.s32 	%rd1, %r4;
	setp.le.u64 	%p1, %rd4, %rd1;
	@%p1 bra 	$L__BB0_4;
	ld.param.u64 	%rd36020, [_Z14gpu_soa_kernelPmmmS_Pi_param_0];
	cvta.to.global.u64 	%rd36008, %rd36020;
	shl.b64 	%rd36009, %rd1, 3;
	add.s64 	%rd2, %rd36008, %rd36009;
	shl.b64 	%rd36010, %rd4, 3;
	add.s64 	%rd36011, %rd2, %rd36010;
	add.s64 	%rd36012, %rd36011, %rd36010;
	add.s64 	%rd36013, %rd36012, %rd36010;
	add.s64 	%rd36014, %rd36013, %rd36010;
	add.s64 	%rd36015, %rd36014, %rd36010;
	ld.global.u64 	%rd8, [%rd2];
	ld.global.u64 	%rd9, [%rd36011];
	ld.global.u64 	%rd10, [%rd36012];
	ld.global.u64 	%rd11, [%rd36013];
	ld.global.u64 	%rd12, [%rd36014];
	ld.global.u64 	%rd31, [%rd36015];
	mov.b64 	%rd35996, 1;
	mov.b64 	%rd35997, 2;
	mov.b64 	%rd35998, 3;
	mov.b64 	%rd35999, 4;
	mov.b64 	%rd36000, 5;
	mov.b64 	%rd36001, 6;
	// begin inline asm
	add.cc.u64 %rd8, %rd8, %rd35996;
	addc.cc.u64 %rd9, %rd9, %rd35997;
	addc.cc.u64 %rd10, %rd10, %rd35998;
	addc.cc.u64 %rd11, %rd11, %rd35999;
	addc.cc.u64 %rd12, %rd12, %rd36000;
	addc.u64 %rd31, %rd31, %rd36001;
	
	// end inline asm
	st.global.u64 	[%rd2], %rd8;
	st.global.u64 	[%rd36011], %rd9;
	st.global.u64 	[%rd36012], %rd10;
	st.global.u64 	[%rd36013], %rd11;
	st.global.u64 	[%rd36014], %rd12;
	st.global.u64 	[%rd36015], %rd31;
	ld.global.u64 	%rd26, [%rd2];
	ld.global.u64 	%rd27, [%rd36011];
	ld.global.u64 	%rd28, [%rd36012];
	ld.global.u64 	%rd29, [%rd36013];
	ld.global.u64 	%rd30, [%rd36014];
	// begin inline asm
	add.cc.u64 %rd26, %rd26, %rd35996;
	addc.cc.u64 %rd27, %rd27, %rd35997;
	addc.cc.u64 %rd28, %rd28, %rd35998;
	addc.cc.u64 %rd29, %rd29, %rd35999;
	addc.cc.u64 %rd30, %rd30, %rd36000;
	addc.u64 %rd31, %rd31, %rd36001;
	
	// end inline asm
	st.global.u64 	[%rd2], %rd26;
	st.global.u64 	[%rd36011], %rd27;
	st.global.u64 	[%rd36012], %rd28;
	st.global.u64 	[%rd36013], %rd29;
	st.global.u64 	[%rd36014], %rd30;
	st.global.u64 	[%rd36015], %rd31;
	ld.global.u64 	%rd44, [%rd2];
	ld.global.u64 	%rd45, [%rd36011];
	ld.global.u64 	%rd46, [%rd36012];
	ld.global.u64 	%rd47, [%rd36013];
	ld.global.u64 	%rd48, [%rd36014];
	// begin inline asm
	add.cc.u64 %rd44, %rd44, %rd35996;
	addc.cc.u64 %rd45, %rd45, %rd35997;
	addc.cc.u64 %rd46, %rd46, %rd35998;
	addc.cc.u64 %rd47, %rd47, %rd35999;
	addc.cc.u64 %rd48, %rd48, %rd36000;
	addc.u64 %rd31, %rd31, %rd36001;
	
	// end inline asm
	st.global.u64 	[%rd2], %rd44;
	st.global.u64 	[%rd36011], %rd45;
	st.global.u64 	[%rd36012], %rd46;
	st.global.u64 	[%rd36013], %rd47;
	st.global.u64 	[%rd36014], %rd48;
	st.global.u64 	[%rd36015], %rd31;
	ld.global.u64 	%rd62, [%rd2];
	ld.global.u64 	%rd63, [%rd36011];
	ld.global.u64 	%rd64, [%rd36012];
	ld.global.u64 	%rd65, [%rd36013];
	ld.global.u64 	%rd66, [%rd36014];
	// begin inline asm
	add.cc.u64 %rd62, %rd62, %rd35996;
	addc.cc.u64 %rd63, %rd63, %rd35997;
	addc.cc.u64 %rd64, %rd64, %rd35998;
	addc.cc.u64 %rd65, %rd65, %rd35999;
	addc.cc.u64 %rd66, %rd66, %rd36000;
	addc.u64 %rd31, %rd31, %rd36001;
	
	// end inline asm
	st.global.u64 	[%rd2], %rd62;
	st.global.u64 	[%rd36011], %rd63;
	st.global.u64 	[%rd36012], %rd64;
	st.global.u64 	[%rd36013], %rd65;
	st.global.u64 	[%rd36014], %rd66;
	st.global.u64 	[%rd36015], %rd31;
	ld.global.u64 	%rd80, [%rd2];
	ld.global.u64 	%rd81, [%rd36011];
	ld.global.u64 	%rd82, [%rd36012];
	ld.global.u64 	%rd83, [%rd36013];
	ld.global.u64 	%rd84, [%rd36014];
	// begin inline asm
	add.cc.u64 %rd80, %rd80, %rd35996;
	addc.cc.u64 %rd81, %rd81, %rd35997;
	addc.cc.u64 %rd82, %rd82, %rd35998;
	addc.cc.u64 %rd83, %rd83, %rd35999;
	addc.cc.u64 %rd84, %rd84, %rd36000;
	addc.u64 %rd31, %rd31, %rd36001;
	
	// end inline asm
	st.global.u64 	[%rd2], %rd80;
	st.global.u64 	[%rd36011], %rd81;
	st.global.u64 	[%rd36012], %rd82;
	st.global.u64 	[%rd36013], %rd83;
	st.global.u64 	[%rd36014], %rd84;
	st.global.u64 	[%rd36015], %rd31;
	ld.global.u64 	%rd98, [%rd2];
	ld.global.u64 	%rd99, [%rd36011];
	ld.global.u64 	%rd100, [%rd36012];
	ld.global.u64 	%rd101, [%rd36013];
	ld.global.u64 	%rd102, [%rd36014];
	// begin inline asm
	add.cc.u64 %rd98, %rd98, %rd35996;
	addc.cc.u64 %rd99, %rd99, %rd35997;
	addc.cc.u64 %rd100, %rd100, %rd35998;
	addc.cc.u64 %rd101, %rd101, %rd35999;
	addc.cc.u64 %rd102, %rd102, %rd36000;
	addc.u64 %rd31, %rd31, %rd36001;
	
	// end inline asm
	st.global.u64 	[%rd2], %rd98;
	st.global.u64 	[%rd36011], %rd99;
	st.global.u64 	[%rd36012], %rd100;
	st.global.u64 	[%rd36013], %rd101;
	st.global.u64 	[%rd36014], %rd102;
	st.global.u64 	[%rd36015], %rd31;
	ld.global.u64 	%rd116, [%rd2];
	ld.global.u64 	%rd117, [%rd36011];
	ld.global.u64 	%rd118, [%rd36012];
	ld.global.u64 	%rd119, [%rd36013];
	ld.global.u64 	%rd120, [%rd36014];
	// begin inline asm
	add.cc.u64 %rd116, %rd116, %rd35996;
	addc.cc.u64 %rd117, %rd117, %rd35997;
	addc.cc.u64 %rd118, %rd118, %rd35998;
	addc.cc.u64 %rd119, %rd119, %rd35999;
	addc.cc.u64 %rd120, %rd120, %rd36000;
	addc.u64 %rd31, %rd31, %rd36001;
	
	// end inline asm
	st.global.u64 	[%rd2], %rd116;
	st.global.u64 	[%rd36011], %rd117;
	st.global.u64 	[%rd36012], %rd118;
	st.global.u64 	[%rd36013], %rd119;
	st.global.u64 	[%rd36014], %rd120;
	st.global.u64 	[%rd36015], %rd31;
	ld.global.u64 	%rd134, [%rd2];
	ld.global.u64 	%rd135, [%rd36011];
	ld.global.u64 	%rd136, [%rd36012];
	ld.global.u64 	%rd137, [%rd36013];
	ld.global.u64 	%rd138, [%rd36014];
	// begin inline asm
	add.cc.u64 %rd134, %rd134, %rd35996;
	addc.cc.u64 %rd135, %rd135, %rd35997;
	addc.cc.u64 %rd136, %rd136, %rd35998;
	addc.cc.u64 %rd137, %rd137, %rd35999;
	addc.cc.u64 %rd138, %rd138, %rd36000;
	addc.u64 %rd31, %rd31, %rd36001;
	
	// end inline asm
	st.global.u64 	[%rd2], %rd134;
	st.global.u64 	[%rd36011], %rd135;
	st.global.u64 	[%rd36012], %rd136;
	st.global.u64 	[%rd36013], %rd137;
	st.global.u64 	[%rd36014], %rd138;
	st.global.u64 	[%rd36015], %rd31;
	ld.global.u64 	%rd152, [%rd2];
	ld.global.u64 	%rd153, [%rd36011];
	ld.global.u64 	%rd154, [%rd36012];
	ld.global.u64 	%rd155, [%rd36013];
	ld.global.u64 	%rd156, [%rd36014];
	// begin inline asm
	add.cc.u64 %rd152, %rd152, %rd35996;
	addc.cc.u64 %rd153, %rd153, %rd35997;
	addc.cc.u64 %rd154, %rd154, %rd35998;
	addc.cc.u64 %rd155, %rd155, %rd35999;
	addc.cc.u64 %rd156, %rd156, %rd36000;
	addc.u64 %rd31, %rd31, %rd36001;
	
	// end inline asm
	st.global.u64 	[%rd2], %rd152;
	st.global.u64 	[%rd36011], %rd153;
	st.global.u64 	[%rd36012], %rd154;
	st.global.u64 	[%rd36013], %rd155;
	st.global.u64 	[%rd36014], %rd156;
	st.global.u64 	[%rd36015], %rd31;
	ld.global.u64 	%rd170, [%rd2];
	ld.global.u64 	%rd171, [%rd36011];
	ld.global.u64 	%rd172, [%rd36012];
	ld.global.u64 	%rd173, [%rd36013];
	ld.global.u64 	%rd174, [%rd36014];
	// begin inline asm
	add.cc.u64 %rd170, %rd170, %rd35996;
	addc.cc.u64 %rd171, %rd171, %rd35997;
	addc.cc.u64 %rd172, %rd172, %rd35998;
	addc.cc.u64 %rd173, %rd173, %rd35999;
	addc.cc.u64 %rd174, %rd174, %rd36000;
	addc.u64 %rd31, %rd31, %rd36001;
	
	// end inline asm
	st.global.u64 	[%rd2], %rd170;
	st.global.u64 	[%rd36011], %rd171;
	st.global.u64 	[%rd36012], %rd172;
	st.global.u64 	[%rd36013], %rd173;
	st.global.u64 	[%rd36014], %rd174;
	st.global.u64 	[%rd36015], %rd31;
	ld.global.u64 	%rd188, [%rd2];
	ld.global.u64 	%rd189, [%rd36011];
	ld.global.u64 	%rd190, [%rd36012];
	ld.global.u64 	%rd191, [%rd36013];
	ld.global.u64 	%rd192, [%rd36014];
	// begin inline asm
	add.cc.u64 %rd188, %rd188, %rd35996;
	addc.cc.u64 %rd189, %rd189, %rd35997;
	addc.cc.u64 %rd190, %rd190, %rd35998;
	addc.cc.u64 %rd191, %rd191, %rd35999;
	addc.cc.u64 %rd192, %rd192, %rd36000;
	addc.u64 %rd31, %rd31, %rd36001;
	
	// end inline asm
	st.global.u64 	[%rd2], %rd188;
	st.global.u64 	[%rd36011], %rd189;
	st.global.u64 	[%rd36012], %rd190;
	st.global.u64 	[%rd36013], %rd191;
	st.global.u64 	[%rd36014], %rd192;
	st.global.u64 	[%rd36015], %rd31;
	ld.global.u64 	%rd206, [%rd2];
	ld.global.u64 	%rd207, [%rd36011];
	ld.global.u64 	%rd208, [%rd36012];
	ld.global.u64 	%rd209, [%rd36013];
	ld.global.u64 	%rd210, [%rd36014];
	// begin inline asm
	add.cc.u64 %rd206, %rd206, %rd35996;
	addc.cc.u64 %rd207, %rd207, %rd35997;
	addc.cc.u64 %rd208, %rd208, %rd35998;
	addc.cc.u64 %rd209, %rd209, %rd35999;
	addc.cc.u64 %rd210, %rd210, %rd36000;
	addc.u64 %rd31, %rd31, %rd36001;
	
	// end inline asm
	st.global.u64 	[%rd2], %rd206;
	st.global.u64 	[%rd36011], %rd207;
	st.global.u64 	[%rd36012], %rd208;
	st.global.u64 	[%rd36013], %rd209;
	st.global.u64 	[%rd36014], %rd210;
	st.global.u64 	[%rd36015], %rd31;
	ld.global.u64 	%rd224, [%rd2];
	ld.global.u64 	%rd225, [%rd36011];
	ld.global.u64 	%rd226, [%rd36012];
	ld.global.u64 	%rd227, [%rd36013];
	ld.global.u64 	%rd228, [%rd36014];
	// begin inline asm
	add.cc.u64 %rd224, %rd224, %rd35996;
	addc.cc.u64 %rd225, %rd225, %rd35997;
	addc.cc.u64 %rd226, %rd226, %rd35998;
	addc.cc.u64 %rd227, %rd227, %rd35999;
	addc.cc.u64 %rd228, %rd228, %rd36000;
	addc.u64 %rd31, %rd31, %rd36001;
	
	// end inline asm
	st.global.u64 	[%rd2], %rd224;
	st.global.u64 	[%rd36011], %rd225;
	st.global.u64 	[%rd36012], %rd226;
	st.global.u64 	[%rd36013], %rd227;
	st.global.u64 	[%rd36014], %rd228;
	st.global.u64 	[%rd36015], %rd31;
	ld.global.u64 	%rd242, [%rd2];
	ld.global.u64 	%rd243, [%rd36011];
	ld.global.u64 	%rd244, [%rd36012];
	ld.global.u64 	%rd245, [%rd36013];
	ld.global.u64 	%rd246, [%rd36014];
	// begin inline asm
	add.cc.u64 %rd242, %rd242, %rd35996;
	addc.cc.u64 %rd243, %rd243, %rd35997;
	addc.cc.u64 %rd244, %rd244, %rd35998;
	addc.cc.u64 %rd245, %rd245, %rd35999;
	addc.cc.u64 %rd246, %rd246, %rd36000;
	addc.u64 %rd31, %rd31, %rd36001;
	
	// end inline asm
	st.global.u64 	[%rd2], %rd242;
	st.global.u64 	[%rd36011], %rd243;
	st.global.u64 	[%rd36012], %rd244;
	st.global.u64 	[%rd36013], %rd245;
	st.global.u64 	[%rd36014], %rd246;
	st.global.u64 	[%rd36015], %rd31;
	ld.global.u64 	%rd260, [%rd2];
	ld.global.u64 	%rd261, [%rd36011];
	ld.global.u64 	%rd262, [%rd36012];
	ld.global.u64 	%rd263, [%rd36013];
	ld.global.u64 	%rd264, [%rd36014];
	// begin inline asm
	add.cc.u64 %rd260, %rd260, %rd35996;
	addc.cc.u64 %rd261, %rd261, %rd35997;
	addc.cc.u64 %rd262, %rd262, %rd35998;
	addc.cc.u64 %rd263, %rd263, %rd35999;
	addc.cc.u64 %rd264, %rd264, %rd36000;
	addc.u64 %rd31, %rd31, %rd36001;
	
	// end inline asm
	st.global.u64 	[%rd2], %rd260;
	st.global.u64 	[%rd36011], %rd261;
	st.global.u64 	[%rd36012], %rd262;
	st.global.u64 	[%rd36013], %rd263;
	st.global.u64 	[%rd36014], %rd264;
	st.global.u64 	[%rd36015], %rd31;
	ld.global.u64 	%rd278, [%rd2];
	ld.global.u64 	%rd279, [%rd36011];
	ld.global.u64 	%rd280, [%rd36012];
	ld.global.u64 	%rd281, [%rd36013];
	ld.global.u64 	%rd282, [%rd36014];
	// begin inline asm
	add.cc.u64 %rd278, %rd278, %rd35996;
	addc.cc.u64 %rd279, %rd279, %rd35997;
	addc.cc.u64 %rd280, %rd280, %rd35998;
	addc.cc.u64 %rd281, %rd281, %rd35999;
	addc.cc.u64 %rd282, %rd282, %rd36000;
	addc.u64 %rd31, %rd31, %rd36001;
	
	// end inline asm
	st.global.u64 	[%rd2], %rd278;
	st.global.u64 	[%rd36011], %rd279;
	st.global.u64 	[%rd36012], %rd280;
	st.global.u64 	[%rd36013], %rd281;
	st.global.u64 	[%rd36014], %rd282;
	st.global.u64 	[%rd36015], %rd31;
	ld.global.u64 	%rd296, [%rd2];
	ld.global.u64 	%rd297, [%rd36011];
	ld.global.u64 	%rd298, [%rd36012];
	ld.global.u64 	%rd299, [%rd36013];
	ld.global.u64 	%rd300, [%rd36014];
	// begin inline asm
	add.cc.u64 %rd296, %rd296, %rd35996;
	addc.cc.u64 %rd297, %rd297, %rd35997;
	addc.cc.u64 %rd298, %rd298, %rd35998;
	addc.cc.u64 %rd299, %rd299, %rd35999;
	addc.cc.u64 %rd300, %rd300, %rd36000;
	addc.u64 %rd31, %rd31, %rd36001;
	
	// end inline asm
	st.global.u64 	[%rd2], %rd296;
	st.global.u64 	[%rd36011], %rd297;
	st.global.u64 	[%rd36012], %rd298;
	st.global.u64 	[%rd36013], %rd299;
	st.global.u64 	[%rd36014], %rd300;
	st.global.u64 	[%rd36015], %rd31;
	ld.global.u64 	%rd314, [%rd2];
	ld.global.u64 	%rd315, [%rd36011];
	ld.global.u64 	%rd316, [%rd36012];
	ld.global.u64 	%rd317, [%rd36013];
	ld.global.u64 	%rd318, [%rd36014];
	// begin inline asm
	add.cc.u64 %rd314, %rd314, %rd35996;
	addc.cc.u64 %rd315, %rd315, %rd35997;
	addc.cc.u64 %rd316, %rd316, %rd35998;
	addc.cc.u64 %rd317, %rd317, %rd35999;
	addc.cc.u64 %rd318, %rd318, %rd36000;
	addc.u64 %rd31, %rd31, %rd36001;
	
	// end inline asm
	st.global.u64 	[%rd2], %rd314;
	st.global.u64 	[%rd36011], %rd315;
	st.global.u64 	[%rd36012], %rd316;
	st.global.u64 	[%rd36013], %rd317;
	st.global.u64 	[%rd36014], %rd318;
	st.global.u64 	[%rd36015], %rd31;
	ld.global.u64 	%rd332, [%rd2];
	ld.global.u64 	%rd333, [%rd36011];
	ld.global.u64 	%rd334, [%rd36012];
	ld.global.u64 	%rd335, [%rd36013];
	ld.global.u64 	%rd336, [%rd36014];
	// begin inline asm
	add.cc.u64 %rd332, %rd332, %rd35996;
	addc.cc.u64 %rd333, %rd333, %rd35997;
	addc.cc.u64 %rd334, %rd334, %rd35998;
	addc.cc.u64 %rd335, %rd335, %rd35999;
	addc.cc.u64 %rd336, %rd336, %rd36000;
	addc.u64 %rd31, %rd31, %rd36001;
	
	// end inline asm
	st.global.u64 	[%rd2], %rd332;
	st.global.u64 	[%rd36011], %rd333;
	st.global.u64 	[%rd36012], %rd334;
	st.global.u64 	[%rd36013], %rd335;
	st.global.u64 	[%rd36014], %rd336;
	st.global.u64 	[%rd36015], %rd31;
	ld.global.u64 	%rd350, [%rd2];
	ld.global.u64 	%rd351, [%rd36011];
	ld.global.u64 	%rd352, [%rd36012];
	ld.global.u64 	%rd353, [%rd36013];
	ld.global.u64 	%rd354, [%rd36014];
	// begin inline asm
	add.cc.u64 %rd350, %rd350, %rd35996;
	addc.cc.u64 %rd351, %rd351, %rd35997;
	addc.cc.u64 %rd352, %rd352, %rd35998;
	addc.cc.u64 %rd353, %rd353, %rd35999;
	addc.cc.u64 %rd354, %rd354, %rd36000;
	addc.u64 %rd31, %rd31, %rd36001;
	
	// end inline asm
	st.global.u64 	[%rd2], %rd350;
	st.global.u64 	[%rd36011], %rd351;
	st.global.u64 	[%rd36012], %rd352;
	st.global.u64 	[%rd36013], %rd353;
	st.global.u64 	[%rd36014], %rd354;
	st.global.u64 	[%rd36015], %rd31;
	ld.global.u64 	%rd368, [%rd2];
	ld.global.u64 	%rd369, [%rd36011];
	ld.global.u64 	%rd370, [%rd36012];
	ld.global.u64 	%rd371, [%rd36013];
	ld.global.u64 	%rd372, [%rd36014];
	// begin inline asm
	add.cc.u64 %rd368, %rd368, %rd35996;
	addc.cc.u64 %rd369, %rd369, %rd35997;
	addc.cc.u64 %rd370, %rd370, %rd35998;
	addc.cc.u64 %rd371, %rd371, %rd35999;
	addc.cc.u64 %rd372, %rd372, %rd36000;
	addc.u64 %rd31, %rd31, %rd36001;
	
	// end inline asm
	st.global.u64 	[%rd2], %rd368;
	st.global.u64 	[%rd36011], %rd369;
	st.global.u64 	[%rd36012], %rd370;
	st.global.u64 	[%rd36013], %rd371;
	st.global.u64 	[%rd36014], %rd372;
	st.global.u64 	[%rd36015], %rd31;
	ld.global.u64 	%rd386, [%rd2];
	ld.global.u64 	%rd387, [%rd36011];
	ld.global.u64 	%rd388, [%rd36012];
	ld.global.u64 	%rd389, [%rd36013];
	ld.global.u64 	%rd390, [%rd36014];
	// begin inline asm
	add.cc.u64 %rd386, %rd386, %rd35996;
	addc.cc.u64 %rd387, %rd387, %rd35997;
	addc.cc.u64 %rd388, %rd388, %rd35998;
	addc.cc.u64 %rd389, %rd389, %rd35999;
	addc.cc.u64 %rd390, %rd390, %rd36000;
	addc.u64 %rd31, %rd31, %rd36001;
	
	// end inline asm
	st.global.u64 	[%rd2], %rd386;
	st.global.u64 	[%rd36011], %rd387;
	st.global.u64 	[%rd36012], %rd388;
	st.global.u64 	[%rd36013], %rd389;
	st.global.u64 	[%rd36014], %rd390;
	st.global.u64 	[%rd36015], %rd31;
	ld.global.u64 	%rd404, [%rd2];
	ld.global.u64 	%rd405, [%rd36011];
	ld.global.u64 	%rd406, [%rd36012];
	ld.global.u64 	%rd407, [%rd36013];
	ld.global.u64 	%rd408, [%rd36014];
	// begin inline asm
	add.cc.u64 %rd404, %rd404, %rd35996;
	addc.cc.u64 %rd405, %rd405, %rd35997;
	addc.cc.u64 %rd406, %rd406, %rd35998;
	addc.cc.u64 %rd407, %rd407, %rd35999;
	addc.cc.u64 %rd408, %rd408, %rd36000;
	addc.u64 %rd31, %rd31, %rd36001;
	
	// end inline asm
	st.global.u64 	[%rd2], %rd404;
	st.global.u64 	[%rd36011], %rd405;
	st.global.u64 	[%rd36012], %rd406;
	st.global.u64 	[%rd36013], %rd407;
	st.global.u64 	[%rd36014], %rd408;
	st.global.u64 	[%rd36015], %rd31;
	ld.global.u64 	%rd422, [%rd2];
	ld.global.u64 	%rd423, [%rd36011];
	ld.global.u64 	%rd424, [%rd36012];
	ld.global.u64 	%rd425, [%rd36013];
	ld.global.u64 	%rd426, [%rd36014];
	// begin inline asm
	add.cc.u64 %rd422, %rd422, %rd35996;
	addc.cc.u64 %rd423, %rd423, %rd35997;
	addc.cc.u64 %rd424, %rd424, %rd35998;
	addc.cc.u64 %rd425, %rd425, %rd35999;
	addc.cc.u64 %rd426, %rd426, %rd36000;
	addc.u64 %rd31, %rd31, %rd36001;
	
	// end inline asm
	st.global.u64 	[%rd2], %rd422;
	st.global.u64 	[%rd36011], %rd423;
	st.global.u64 	[%rd36012], %rd424;
	st.global.u64 	[%rd36013], %rd425;
	st.global.u64 	[%rd36014], %rd426;
	st.global.u64 	[%rd36015], %rd31;
	ld.global.u64 	%rd440, [%rd2];
	ld.global.u64 	%rd441, [%rd36011];
	ld.global.u64 	%rd442, [%rd36012];
	ld.global.u64 	%rd443, [%rd36013];
	ld.global.u64 	%rd444, [%rd36014];
	// begin inline asm
	add.cc.u64 %rd440, %rd440, %rd35996;
	addc.cc.u64 %rd441, %rd441, %rd35997;
	addc.cc.u64 %rd442, %rd442, %rd35998;
	addc.cc.u64 %rd443, %rd443, %rd35999;
	addc.cc.u64 %rd444, %rd444, %rd36000;
	addc.u64 %rd31, %rd31, %rd36001;
	
	// end inline asm
	st.global.u64 	[%rd2], %rd440;
	st.global.u64 	[%rd36011], %rd441;
	st.global.u64 	[%rd36012], %rd442;
	st.global.u64 	[%rd36013], %rd443;
	st.global.u64 	[%rd36014], %rd444;
	st.global.u64 	[%rd36015], %rd31;
	ld.global.u64 	%rd458, [%rd2];
	ld.global.u64 	%rd459, [%rd36011];
	ld.global.u64 	%rd460, [%rd36012];
	ld.global.u64 	%rd461, [%rd36013];
	ld.global.u64 	%rd462, [%rd36014];
	// begin inline asm
	add.cc.u64 %rd458, %rd458, %rd35996;
	addc.cc.u64 %rd459, %rd459, %rd35997;
	addc.cc.u64 %rd460, %rd460, %rd35998;
	addc.cc.u64 %rd461, %rd461, %rd35999;
	addc.cc.u64 %rd462, %rd462, %rd36000;
	addc.u64 %rd31, %rd31, %rd36001;
	
	// end inline asm
	st.global.u64 	[%rd2], %rd458;
	st.global.u64 	[%rd36011], %rd459;
	st.global.u64 	[%rd36012], %rd460;
	st.global.u64 	[%rd36013], %rd461;
	st.global.u64 	[%rd36014], %rd462;
	st.global.u64 	[%rd36015], %rd31;
	ld.global.u64 	%rd476, [%rd2];
	ld.global.u64 	%rd477, [%rd36011];
	ld.global.u64 	%rd478, [%rd36012];
	ld.global.u64 	%rd479, [%rd36013];
	ld.global.u64 	%rd480, [%rd36014];
	// begin inline asm
	add.cc.u64 %rd476, %rd476, %rd35996;
	addc.cc.u64 %rd477, %rd477, %rd35997;
	addc.cc.u64 %rd478, %rd478, %rd35998;
	addc.cc.u64 %rd479, %rd479, %rd35999;
	addc.cc.u64 %rd480, %rd480, %rd36000;
	addc.u64 %rd31, %rd31, %rd36001;
	
	// end inline asm
	st.global.u64 	[%rd2], %rd476;
	st.global.u64 	[%rd36011], %rd477;
	st.global.u64 	[%rd36012], %rd478;
	st.global.u64 	[%rd36013], %rd479;
	st.global.u64 	[%rd36014], %rd480;
	st.global.u64 	[%rd36015], %rd31;
	ld.global.u64 	%rd494, [%rd2];
	ld.global.u64 	%rd495, [%rd36011];
	ld.global.u64 	%rd496, [%rd36012];
	ld.global.u64 	%rd497, [%rd36013];
	ld.global.u64 	%rd498, [%rd36014];
	// begin inline asm
	add.cc.u64 %rd494, %rd494, %rd35996;
	addc.cc.u64 %rd495, %rd495, %rd35997;
	addc.cc.u64 %rd496, %rd496, %rd35998;
	addc.cc.u64 %rd497, %rd497, %rd35999;
	addc.cc.u64 %rd498, %rd498, %rd36000;
	addc.u64 %rd31, %rd31, %rd36001;
	
	// end inline asm
	st.global.u64 	[%rd2], %rd494;
	st.global.u64 	[%rd36011], %rd495;
	st.global.u64 	[%rd36012], %rd496;
	st.global.u64 	[%rd36013], %rd497;
	st.global.u64 	[%rd36014], %rd498;
	st.global.u64 	[%rd36015], %rd31;
	ld.global.u64 	%rd512, [%rd2];
	ld.global.u64 	%rd513, [%rd36011];
	ld.global.u64 	%rd514, [%rd36012];
	ld.global.u64 	%rd515, [%rd36013];
	ld.global.u64 	%rd516, [%rd36014];
	// begin inline asm
	add.cc.u64 %rd512, %rd512, %rd35996;
	addc.cc.u64 %rd513, %rd513, %rd35997;
	addc.cc.u64 %rd514, %rd514, %rd35998;
	addc.cc.u64 %rd515, %rd515, %rd35999;
	addc.cc.u64 %rd516, %rd516, %rd36000;
	addc.u64 %rd31, %rd31, %rd36001;
	
	// end inline asm
	st.global.u64 	[%rd2], %rd512;
	st.global.u64 	[%rd36011], %rd513;
	st.global.u64 	[%rd36012], %rd514;
	st.global.u64 	[%rd36013], %rd515;
	st.global.u64 	[%rd36014], %rd516;
	st.global.u64 	[%rd36015], %rd31;
	ld.global.u64 	%rd530, [%rd2];
	ld.global.u64 	%rd531, [%rd36011];
	ld.global.u64 	%rd532, [%rd36012];
	ld.global.u64 	%rd533, [%rd36013];
	ld.global.u64 	%rd534, [%rd36014];
	// begin inline asm
	add.cc.u64 %rd530, %rd530, %rd35996;
	addc.cc.u64 %rd531, %rd531, %rd35997;
	addc.cc.u64 %rd532, %rd532, %rd35998;
	addc.cc.u64 %rd533, %rd533, %rd35999;
	addc.cc.u64 %rd534, %rd534, %rd36000;
	addc.u64 %rd31, %rd31, %rd36001;
	
	// end inline asm
	st.global.u64 	[%rd2], %rd530;
	st.global.u64 	[%rd36011], %rd531;
	st.global.u64 	[%rd36012], %rd532;
	st.global.u64 	[%rd36013], %rd533;
	st.global.u64 	[%rd36014], %rd534;
	st.global.u64 	[%rd36015], %rd31;
	ld.global.u64 	%rd548, [%rd2];
	ld.global.u64 	%rd549, [%rd36011];
	ld.global.u64 	%rd550, [%rd36012];
	ld.global.u64 	%rd551, [%rd36013];
	ld.global.u64 	%rd552, [%rd36014];
	// begin inline asm
	add.cc.u64 %rd548, %rd548, %rd35996;
	addc.cc.u64 %rd549, %rd549, %rd35997;
	addc.cc.u64 %rd550, %rd550, %rd35998;
	addc.cc.u64 %rd551, %rd551, %rd35999;
	addc.cc.u64 %rd552, %rd552, %rd36000;
	addc.u64 %rd31, %rd31, %rd36001;
	
	// end inline asm
	st.global.u64 	[%rd2], %rd548;
	st.global.u64 	[%rd36011], %rd549;
	st.global.u64 	[%rd36012], %rd550;
	st.global.u64 	[%rd36013], %rd551;
	st.global.u64 	[%rd36014], %rd552;
	st.global.u64 	[%rd36015], %rd31;
	ld.global.u64 	%rd566, [%rd2];
	ld.global.u64 	%rd567, [%rd36011];
	ld.global.u64 	%rd568, [%rd36012];
	ld.global.u64 	%rd569, [%rd36013];
	ld.global.u64 	%rd570, [%rd36014];
	// begin inline asm
	add.cc.u64 %rd566, %rd566, %rd35996;
	addc.cc.u64 %rd567, %rd567, %rd35997;
	addc.cc.u64 %rd568, %rd568, %rd35998;
	addc.cc.u64 %rd569, %rd569, %rd35999;
	addc.cc.u64 %rd570, %rd570, %rd36000;
	addc.u64 %rd31, %rd31, %rd36001;
	
	// end inline asm
	st.global.u64 	[%rd2], %rd566;
	st.global.u64 	[%rd36011], %rd567;
	st.global.u64 	[%rd36012], %rd568;
	st.global.u64 	[%rd36013], %rd569;
	st.global.u64 	[%rd36014], %rd570;
	st.global.u64 	[%rd36015], %rd31;
	ld.global.u64 	%rd584, [%rd2];
	ld.global.u64 	%rd585, [%rd36011];
	ld.global.u64 	%rd586, [%rd36012];
	ld.global.u64 	%rd587, [%rd36013];
	ld.global.u64 	%rd588, [%rd36014];
	// begin inline asm
	add.cc.u64 %rd584, %rd584, %rd35996;
	addc.cc.u64 %rd585, %rd585, %rd35997;
	addc.cc.u64 %rd586, %rd586, %rd35998;
	addc.cc.u64 %rd587, %rd587, %rd35999;
	addc.cc.u64 %rd588, %rd588, %rd36000;
	addc.u64 %rd31, %rd31, %rd36001;
	
	// end inline asm
	st.global.u64 	[%rd2], %rd584;
	st.global.u64 	[%rd36011], %rd585;
	st.global.u64 	[%rd36012], %rd586;
	st.global.u64 	[%rd36013], %rd587;
	st.global.u64 	[%rd36014], %rd588;
	st.global.u64 	[%rd36015], %rd31;
	ld.global.u64 	%rd602, [%rd2];
	ld.global.u64 	%rd603, [%rd36011];
	ld.global.u64 	%rd604, [%rd36012];
	ld.global.u64 	%rd605, [%rd36013];
	ld.global.u64 	%rd606, [%rd36014];
	// begin inline asm
	add.cc.u64 %rd602, %rd602, %rd35996;
	addc.cc.u64 %rd603, %rd603, %rd35997;
	addc.cc.u64 %rd604, %rd604, %rd35998;
	addc.cc.u64 %rd605, %rd605, %rd35999;
	addc.cc.u64 %rd606, %rd606, %rd36000;
	addc.u64 %rd31, %rd31, %rd36001;
	
	// end inline asm
	st.global.u64 	[%rd2], %rd602;
	st.global.u64 	[%rd36011], %rd603;
	st.global.u64 	[%rd36012], %rd604;
	st.global.u64 	[%rd36013], %rd605;
	st.global.u64 	[%rd36014], %rd606;
	st.global.u64 	[%rd36015], %rd31;
	ld.global.u64 	%rd620, [%rd2];
	ld.global.u64 	%rd621, [%rd36011];
	ld.global.u64 	%rd622, [%rd36012];
	ld.global.u64 	%rd623, [%rd36013];
	ld.global.u64 	%rd624, [%rd36014];
	// begin inline asm
	add.cc.u64 %rd620, %rd620, %rd35996;
	addc.cc.u64 %rd621, %rd621, %rd35997;
	addc.cc.u64 %rd622, %rd622, %rd35998;
	addc.cc.u64 %rd623, %rd623, %rd35999;
	addc.cc.u64 %rd624, %rd624, %rd36000;
	addc.u64 %rd31, %rd31, %rd36001;
	
	// end inline asm
	st.global.u64 	[%rd2], %rd620;
	st.global.u64 	[%rd36011], %rd621;
	st.global.u64 	[%rd36012], %rd622;
	st.global.u64 	[%rd36013], %rd623;
	st.global.u64 	[%rd36014], %rd624;
	st.global.u64 	[%rd36015], %rd31;
	ld.global.u64 	%rd638, [%rd2];
	ld.global.u64 	%rd639, [%rd36011];
	ld.global.u64 	%rd640, [%rd36012];
	ld.global.u64 	%rd641, [%rd36013];
	ld.global.u64 	%rd642, [%rd36014];
	// begin inline asm
	add.cc.u64 %rd638, %rd638, %rd35996;
	addc.cc.u64 %rd639, %rd639, %rd35997;
	addc.cc.u64 %rd640, %rd640, %rd35998;
	addc.cc.u64 %rd641, %rd641, %rd35999;
	addc.cc.u64 %rd642, %rd642, %rd36000;
	addc.u64 %rd31, %rd31, %rd36001;
	
	// end inline asm
	st.global.u64 	[%rd2], %rd638;
	st.global.u64 	[%rd36011], %rd639;
	st.global.u64 	[%rd36012], %rd640;
	st.global.u64 	[%rd36013], %rd641;
	st.global.u64 	[%rd36014], %rd642;
	st.global.u64 	[%rd36015], %rd31;
	ld.global.u64 	%rd656, [%rd2];
	ld.global.u64 	%rd657, [%rd36011];
	ld.global.u64 	%rd658, [%rd36012];
	ld.global.u64 	%rd659, [%rd36013];
	ld.global.u64 	%rd660, [%rd36014];
	// begin inline asm
	add.cc.u64 %rd656, %rd656, %rd35996;
	addc.cc.u64 %rd657, %rd657, %rd35997;
	addc.cc.u64 %rd658, %rd658, %rd35998;
	addc.cc.u64 %rd659, %rd659, %rd35999;
	addc.cc.u64 %rd660, %rd660, %rd36000;
	addc.u64 %rd31, %rd31, %rd36001;
	
	// end inline asm
	st.global.u64 	[%rd2], %rd656;
	st.global.u64 	[%rd36011], %rd657;
	st.global.u64 	[%rd36012], %rd658;
	st.global.u64 	[%rd36013], %rd659;
	st.global.u64 	[%rd36014], %rd660;
	st.global.u64 	[%rd36015], %rd31;
	ld.global.u64 	%rd674, [%rd2];
	ld.global.u64 	%rd675, [%rd36011];
	ld.global.u64 	%rd676, [%rd36012];
	ld.global.u64 	%rd677, [%rd36013];
	ld.global.u64 	%rd678, [%rd36014];
	// begin inline asm
	add.cc.u64 %rd674, %rd674, %rd35996;
	addc.cc.u64 %rd675, %rd675, %rd35997;
	addc.cc.u64 %rd676, %rd676, %rd35998;
	addc.cc.u64 %rd677, %rd677, %rd35999;
	addc.cc.u64 %rd678, %rd678, %rd36000;
	addc.u64 %rd31, %rd31, %rd36001;
	
	// end inline asm
	st.global.u64 	[%rd2], %rd674;
	st.global.u64 	[%rd36011], %rd675;
	st.global.u64 	[%rd36012], %rd676;
	st.global.u64 	[%rd36013], %rd677;
	st.global.u64 	[%rd36014], %rd678;
	st.global.u64 	[%rd36015], %rd31;
	ld.global.u64 	%rd692, [%rd2];
	ld.global.u64 	%rd693, [%rd36011];
	ld.global.u64 	%rd694, [%rd36012];
	ld.global.u64 	%rd695, [%rd36013];
	ld.global.u64 	%rd696, [%rd36014];
	// begin inline asm
	add.cc.u64 %rd692, %rd692, %rd35996;
	addc.cc.u64 %rd693, %rd693, %rd35997;
	addc.cc.u64 %rd694, %rd694, %rd35998;
	addc.cc.u64 %rd695, %rd695, %rd35999;
	addc.cc.u64 %rd696, %rd696, %rd36000;
	addc.u64 %rd31, %rd31, %rd36001;
	
	// end inline asm
	st.global.u64 	[%rd2], %rd692;
	st.global.u64 	[%rd36011], %rd693;
	st.global.u64 	[%rd36012], %rd694;
	st.global.u64 	[%rd36013], %rd695;
	st.global.u64 	[%rd36014], %rd696;
	st.global.u64 	[%rd36015], %rd31;
	ld.global.u64 	%rd710, [%rd2];
	ld.global.u64 	%rd711, [%rd36011];
	ld.global.u64 	%rd712, [%rd36012];
	ld.global.u64 	%rd713, [%rd36013];
	ld.global.u64 	%rd714, [%rd36014];
	// begin inline asm
	add.cc.u64 %rd710, %rd710, %rd35996;
	addc.cc.u64 %rd711, %rd711, %rd35997;
	addc.cc.u64 %rd712, %rd712, %rd35998;
	addc.cc.u64 %rd713, %rd713, %rd35999;
	addc.cc.u64 %rd714, %rd714, %rd36000;
	addc.u64 %rd31, %rd31, %rd36001;
	
	// end inline asm
	st.global.u64 	[%rd2], %rd710;
	st.global.u64 	[%rd36011], %rd711;
	st.global.u64 	[%rd36012], %rd712;
	st.global.u64 	[%rd36013], %rd713;
	st.global.u64 	[%rd36014], %rd714;
	st.global.u64 	[%rd36015], %rd31;
	ld.global.u64 	%rd728, [%rd2];
	ld.global.u64 	%rd729, [%rd36011];
	ld.global.u64 	%rd730, [%rd36012];
	ld.global.u64 	%rd731, [%rd36013];
	ld.global.u64 	%rd732, [%rd36014];
	// begin inline asm
	add.cc.u64 %rd728, %rd728, %rd35996;
	addc.cc.u64 %rd729, %rd729, %rd35997;
	addc.cc.u64 %rd730, %rd730, %rd35998;
	addc.cc.u64 %rd731, %rd731, %rd35999;
	addc.cc.u64 %rd732, %rd732, %rd36000;
	addc.u64 %rd31, %rd31, %rd36001;
	
	// end inline asm
	st.global.u64 	[%rd2], %rd728;
	st.global.u64 	[%rd36011], %rd729;
	st.global.u64 	[%rd36012], %rd730;
	st.global.u64 	[%rd36013], %rd731;
	st.global.u64 	[%rd36014], %rd732;
	st.global.u64 	[%rd36015], %rd31;
	ld.global.u64 	%rd746, [%rd2];
	ld.global.u64 	%rd747, [%rd36011];
	ld.global.u64 	%rd748, [%rd36012];
	ld.global.u64 	%rd749, [%rd36013];
	ld.global.u64 	%rd750, [%rd36014];
	// begin inline asm
	add.cc.u64 %rd746, %rd746, %rd35996;
	addc.cc.u64 %rd747, %rd747, %rd35997;
	addc.cc.u64 %rd748, %rd748, %rd35998;
	addc.cc.u64 %rd749, %rd749, %rd35999;
	addc.cc.u64 %rd750, %rd750, %rd36000;
	addc.u64 %rd31, %rd31, %rd36001;
	
	// end inline asm
	st.global.u64 	[%rd2], %rd746;
	st.global.u64 	[%rd36011], %rd747;
	st.global.u64 	[%rd36012], %rd748;
	st.global.u64 	[%rd36013], %rd749;
	st.global.u64 	[%rd36014], %rd750;
	st.global.u64 	[%rd36015], %rd31;
	ld.global.u64 	%rd764, [%rd2];
	ld.global.u64 	%rd765, [%rd36011];
	ld.global.u64 	%rd766, [%rd36012];
	ld.global.u64 	%rd767, [%rd36013];
	ld.global.u64 	%rd768, [%rd36014];
	// begin inline asm
	add.cc.u64 %rd764, %rd764, %rd35996;
	addc.cc.u64 %rd765, %rd765, %rd35997;
	addc.cc.u64 %rd766, %rd766, %rd35998;
	addc.cc.u64 %rd767, %rd767, %rd35999;
	addc.cc.u64 %rd768, %rd768, %rd36000;
	addc.u64 %rd31, %rd31, %rd36001;
	
	// end inline asm
	st.global.u64 	[%rd2], %rd764;
	st.global.u64 	[%rd36011], %rd765;
	st.global.u64 	[%rd36012], %rd766;
	st.global.u64 	[%rd36013], %rd767;
	st.global.u64 	[%rd36014], %rd768;
	st.global.u64 	[%rd36015], %rd31;
	ld.global.u64 	%rd782, [%rd2];
	ld.global.u64 	%rd783, [%rd36011];
	ld.global.u64 	%rd784, [%rd36012];
	ld.global.u64 	%rd785, [%rd36013];
	ld.global.u64 	%rd786, [%rd36014];
	// begin inline asm
	add.cc.u64 %rd782, %rd782, %rd35996;
	addc.cc.u64 %rd783, %rd783, %rd35997;
	addc.cc.u64 %rd784, %rd784, %rd35998;
	addc.cc.u64 %rd785, %rd785, %rd35999;
	addc.cc.u64 %rd786, %rd786, %rd36000;
	addc.u64 %rd31, %rd31, %rd36001;
	
	// end inline asm
	st.global.u64 	[%rd2], %rd782;
	st.global.u64 	[%rd36011], %rd783;
	st.global.u64 	[%rd36012], %rd784;
	st.global.u64 	[%rd36013], %rd785;
	st.global.u64 	[%rd36014], %rd786;
	st.global.u64 	[%rd36015], %rd31;
	ld.global.u64 	%rd800, [%rd2];
	ld.global.u64 	%rd801, [%rd36011];
	ld.global.u64 	%rd802, [%rd36012];
	ld.global.u64 	%rd803, [%rd36013];
	ld.global.u64 	%rd804, [%rd36014];
	// begin inline asm
	add.cc.u64 %rd800, %rd800, %rd35996;
	addc.cc.u64 %rd801, %rd801, %rd35997;
	addc.cc.u64 %rd802, %rd802, %rd35998;
	addc.cc.u64 %rd803, %rd803, %rd35999;
	addc.cc.u64 %rd804, %rd804, %rd36000;
	addc.u64 %rd31, %rd31, %rd36001;
	
	// end inline asm
	st.global.u64 	[%rd2], %rd800;
	st.global.u64 	[%rd36011], %rd801;
	st.global.u64 	[%rd36012], %rd802;
	st.global.u64 	[%rd36013], %rd803;
	st.global.u64 	[%rd36014], %rd804;
	st.global.u64 	[%rd36015], %rd31;
	ld.global.u64 	%rd818, [%rd2];
	ld.global.u64 	%rd819, [%rd36011];
	ld.global.u64 	%rd820, [%rd36012];
	ld.global.u64 	%rd821, [%rd36013];
	ld.global.u64 	%rd822, [%rd36014];
	// begin inline asm
	add.cc.u64 %rd818, %rd818, %rd35996;
	addc.cc.u64 %rd819, %rd819, %rd35997;
	addc.cc.u64 %rd820, %rd820, %rd35998;
	addc.cc.u64 %rd821, %rd821, %rd35999;
	addc.cc.u64 %rd822, %rd822, %rd36000;
	addc.u64 %rd31, %rd31, %rd36001;
	
	// end inline asm
	st.global.u64 	[%rd2], %rd818;
	st.global.u64 	[%rd36011], %rd819;
	st.global.u64 	[%rd36012], %rd820;
	st.global.u64 	[%rd36013], %rd821;
	st.global.u64 	[%rd36014], %rd822;
	st.global.u64 	[%rd36015], %rd31;
	ld.global.u64 	%rd836, [%rd2];
	ld.global.u64 	%rd837, [%rd36011];
	ld.global.u64 	%rd838, [%rd36012];
	ld.global.u64 	%rd839, [%rd36013];
	ld.global.u64 	%rd840, [%rd36014];
	// begin inline asm
	add.cc.u64 %rd836, %rd836, %rd35996;
	addc.cc.u64 %rd837, %rd837, %rd35997;
	addc.cc.u64 %rd838, %rd838, %rd35998;
	addc.cc.u64 %rd839, %rd839, %rd35999;
	addc.cc.u64 %rd840, %rd840, %rd36000;
	addc.u64 %rd31, %rd31, %rd36001;
	
	// end inline asm
	st.global.u64 	[%rd2], %rd836;
	st.global.u64 	[%rd36011], %rd837;
	st.global.u64 	[%rd36012], %rd838;
	st.global.u64 	[%rd36013], %rd839;
	st.global.u64 	[%rd36014], %rd840;
	st.global.u64 	[%rd36015], %rd31;
	ld.global.u64 	%rd854, [%rd2];
	ld.global.u64 	%rd855, [%rd36011];
	ld.global.u64 	%rd856, [%rd36012];
	ld.global.u64 	%rd857, [%rd36013];
	ld.global.u64 	%rd858, [%rd36014];
	// begin inline asm
	add.cc.u64 %rd854, %rd854, %rd35996;
	addc.cc.u64 %rd855, %rd855, %rd35997;
	addc.cc.u64 %rd856, %rd856, %rd35998;
	addc.cc.u64 %rd857, %rd857, %rd35999;
	addc.cc.u64 %rd858, %rd858, %rd36000;
	addc.u64 %rd31, %rd31, %rd36001;
	
	// end inline asm
	st.global.u64 	[%rd2], %rd854;
	st.global.u64 	[%rd36011], %rd855;
	st.global.u64 	[%rd36012], %rd856;
	st.global.u64 	[%rd36013], %rd857;
	st.global.u64 	[%rd36014], %rd858;
	st.global.u64 	[%rd36015], %rd31;
	ld.global.u64 	%rd872, [%rd2];
	ld.global.u64 	%rd873, [%rd36011];
	ld.global.u64 	%rd874, [%rd36012];
	ld.global.u64 	%rd875, [%rd36013];
	ld.global.u64 	%rd876, [%rd36014];
	// begin inline asm
	add.cc.u64 %rd872, %rd872, %rd35996;
	addc.cc.u64 %rd873, %rd873, %rd35997;
	addc.cc.u64 %rd874, %rd874, %rd35998;
	addc.cc.u64 %rd875, %rd875, %rd35999;
	addc.cc.u64 %rd876, %rd876, %rd36000;
	addc.u64 %rd31, %rd31, %rd36001;
	
	// end inline asm
	st.global.u64 	[%rd2], %rd872;
	st.global.u64 	[%rd36011], %rd873;
	st.global.u64 	[%rd36012], %rd874;
	st.global.u64 	[%rd36013], %rd875;
	st.global.u64 	[%rd36014], %rd876;
	st.global.u64 	[%rd36015], %rd31;
	ld.global.u64 	%rd890, [%rd2];
	ld.global.u64 	%rd891, [%rd36011];
	ld.global.u64 	%rd892, [%rd36012];
	ld.global.u64 	%rd893, [%rd36013];
	ld.global.u64 	%rd894, [%rd36014];
	// begin inline asm
	add.cc.u64 %rd890, %rd890, %rd35996;
	addc.cc.u64 %rd891, %rd891, %rd35997;
	addc.cc.u64 %rd892, %rd892, %rd35998;
	addc.cc.u64 %rd893, %rd893, %rd35999;
	addc.cc.u64 %rd894, %rd894, %rd36000;
	addc.u64 %rd31, %rd31, %rd36001;
	
	// end inline asm
	st.global.u64 	[%rd2], %rd890;
	st.global.u64 	[%rd36011], %rd891;
	st.global.u64 	[%rd36012], %rd892;
	st.global.u64 	[%rd36013], %rd893;
	st.global.u64 	[%rd36014], %rd894;
	st.global.u64 	[%rd36015], %rd31;
	ld.global.u64 	%rd908, [%rd2];
	ld.global.u64 	%rd909, [%rd36011];
	ld.global.u64 	%rd910, [%rd36012];
	ld.global.u64 	%rd911, [%rd36013];
	ld.global.u64 	%rd912, [%rd36014];
	// begin inline asm
	add.cc.u64 %rd908, %rd908, %rd35996;
	addc.cc.u64 %rd909, %rd909, %rd35997;
	addc.cc.u64 %rd910, %rd910, %rd35998;
	addc.cc.u64 %rd911, %rd911, %rd35999;
	addc.cc.u64 %rd912, %rd912, %rd36000;
	addc.u64 %rd31, %rd31, %rd36001;
	
	// end inline asm
	st.global.u64 	[%rd2], %rd908;
	st.global.u64 	[%rd36011], %rd909;
	st.global.u64 	[%rd36012], %rd910;
	st.global.u64 	[%rd36013], %rd911;
	st.global.u64 	[%rd36014], %rd912;
	st.global.u64 	[%rd36015], %rd31;
	ld.global.u64 	%rd926, [%rd2];
	ld.global.u64 	%rd927, [%rd36011];
	ld.global.u64 	%rd928, [%rd36012];
	ld.global.u64 	%rd929, [%rd36013];
	ld.global.u64 	%rd930, [%rd36014];
	// begin inline asm
	add.cc.u64 %rd926, %rd926, %rd35996;
	addc.cc.u64 %rd927, %rd927, %rd35997;
	addc.cc.u64 %rd928, %rd928, %rd35998;
	addc.cc.u64 %rd929, %rd929, %rd35999;
	addc.cc.u64 %rd930, %rd930, %rd36000;
	addc.u64 %rd31, %rd31, %rd36001;
	
	// end inline asm
	st.global.u64 	[%rd2], %rd926;
	st.global.u64 	[%rd36011], %rd927;
	st.global.u64 	[%rd36012], %rd928;
	st.global.u64 	[%rd36013], %rd929;
	st.global.u64 	[%rd36014], %rd930;
	st.global.u64 	[%rd36015], %rd31;
	ld.global.u64 	%rd944, [%rd2];
	ld.global.u64 	%rd945, [%rd36011];
	ld.global.u64 	%rd946, [%rd36012];
	ld.global.u64 	%rd947, [%rd36013];
	ld.global.u64 	%rd948, [%rd36014];
	// begin inline asm
	add.cc.u64 %rd944, %rd944, %rd35996;
	addc.cc.u64 %rd945, %rd945, %rd35997;
	addc.cc.u64 %rd946, %rd946, %rd35998;
	addc.cc.u64 %rd947, %rd947, %rd35999;
	addc.cc.u64 %rd948, %rd948, %rd36000;
	addc.u64 %rd31, %rd31, %rd36001;
	
	// end inline asm
	st.global.u64 	[%rd2], %rd944;
	st.global.u64 	[%rd36011], %rd945;
	st.global.u64 	[%rd36012], %rd946;
	st.global.u64 	[%rd36013], %rd947;
	st.global.u64 	[%rd36014], %rd948;
	st.global.u64 	[%rd36015], %rd31;
	ld.global.u64 	%rd962, [%rd2];
	ld.global.u64 	%rd963, [%rd36011];
	ld.global.u64 	%rd964, [%rd36012];
	ld.global.u64 	%rd965, [%rd36013];
	ld.global.u64 	%rd966, [%rd36014];
	// begin inline asm
	add.cc.u64 %rd962, %rd962, %rd35996;
	addc.cc.u64 %rd963, %rd963, %rd35997;
	addc.cc.u64 %rd964, %rd964, %rd35998;
	addc.cc.u64 %rd965, %rd965, %rd35999;
	addc.cc.u64 %rd966, %rd966, %rd36000;
	addc.u64 %rd31, %rd31, %rd36001;
	
	// end inline asm
	st.global.u64 	[%rd2], %rd962;
	st.global.u64 	[%rd36011], %rd963;
	st.global.u64 	[%rd36012], %rd964;
	st.global.u64 	[%rd36013], %rd965;
	st.global.u64 	[%rd36014], %rd966;
	st.global.u64 	[%rd36015], %rd31;
	ld.global.u64 	%rd980, [%rd2];
	ld.global.u64 	%rd981, [%rd36011];
	ld.global.u64 	%rd982, [%rd36012];
	ld.global.u64 	%rd983, [%rd36013];
	ld.global.u64 	%rd984, [%rd36014];
	// begin inline asm
	add.cc.u64 %rd980, %rd980, %rd35996;
	addc.cc.u64 %rd981, %rd981, %rd35997;
	addc.cc.u64 %rd982, %rd982, %rd35998;
	addc.cc.u64 %rd983, %rd983, %rd35999;
	addc.cc.u64 %rd984, %rd984, %rd36000;
	addc.u64 %rd31, %rd31, %rd36001;
	
	// end inline asm
	st.global.u64 	[%rd2], %rd980;
	st.global.u64 	[%rd36011], %rd981;
	st.global.u64 	[%rd36012], %rd982;
	st.global.u64 	[%rd36013], %rd983;
	st.global.u64 	[%rd36014], %rd984;
	st.global.u64 	[%rd36015], %rd31;
	ld.global.u64 	%rd998, [%rd2];
	ld.global.u64 	%rd999, [%rd36011];
	ld.global.u64 	%rd1000, [%rd36012];
	ld.global.u64 	%rd1001, [%rd36013];
	ld.global.u64 	%rd1002, [%rd36014];
	// begin inline asm
	add.cc.u64 %rd998, %rd998, %rd35996;
	addc.cc.u64 %rd999, %rd999, %rd35997;
	addc.cc.u64 %rd1000, %rd1000, %rd35998;
	addc.cc.u64 %rd1001, %rd1001, %rd35999;
	addc.cc.u64 %rd1002, %rd1002, %rd36000;
	addc.u64 %rd31, %rd31, %rd36001;
	
	// end inline asm
	st.global.u64 	[%rd2], %rd998;
	st.global.u64 	[%rd36011], %rd999;
	st.global.u64 	[%rd36012], %rd1000;
	st.global.u64 	[%rd36013], %rd1001;
	st.global.u64 	[%rd36014], %rd1002;
	st.global.u64 	[%rd36015], %rd31;
	ld.global.u64 	%rd1016, [%rd2];
	ld.global.u64 	%rd1017, [%rd36011];
	ld.global.u64 	%rd1018, [%rd36012];
	ld.global.u64 	%rd1019, [%rd36013];
	ld.global.u64 	%rd1020, [%rd36014];
	// begin inline asm
	add.cc.u64 %rd1016, %rd1016, %rd35996;
	addc.cc.u64 %rd1017, %rd1017, %rd35997;
	addc.cc.u64 %rd1018, %rd1018, %rd35998;
	addc.cc.u64 %rd1019, %rd1019, %rd35999;
	addc.cc.u64 %rd1020, %rd1020, %rd36000;
	addc.u64 %rd31, %rd31, %rd36001;
	
	// end inline asm
	st.global.u64 	[%rd2], %rd1016;
	st.global.u64 	[%rd36011], %rd1017;
	st.global.u64 	[%rd36012], %rd1018;
	st.global.u64 	[%rd36013], %rd1019;
	st.global.u64 	[%rd36014], %rd1020;
	st.global.u64 	[%rd36015], %rd31;
	ld.global.u64 	%rd1034, [%rd2];
	ld.global.u64 	%rd1035, [%rd36011];
	ld.global.u64 	%rd1036, [%rd36012];
	ld.global.u64 	%rd1037, [%rd36013];
	ld.global.u64 	%rd1038, [%rd36014];
	// begin inline asm
	add.cc.u64 %rd1034, %rd1034, %rd35996;
	addc.cc.u64 %rd1035, %rd1035, %rd35997;
	addc.cc.u64 %rd1036, %rd1036, %rd35998;
	addc.cc.u64 %rd1037, %rd1037, %rd35999;
	addc.cc.u64 %rd1038, %rd1038, %rd36000;
	addc.u64 %rd31, %rd31, %rd36001;
	
	// end inline asm
	st.global.u64 	[%rd2], %rd1034;
	st.global.u64 	[%rd36011], %rd1035;
	st.global.u64 	[%rd36012], %rd1036;
	st.global.u64 	[%rd36013], %rd1037;
	st.global.u64 	[%rd36014], %rd1038;
	st.global.u64 	[%rd36015], %rd31;
	ld.global.u64 	%rd1052, [%rd2];
	ld.global.u64 	%rd1053, [%rd36011];
	ld.global.u64 	%rd1054, [%rd36012];
	ld.global.u64 	%rd1055, [%rd36013];
	ld.global.u64 	%rd1056, [%rd36014];
	// begin inline asm
	add.cc.u64 %rd1052, %rd1052, %rd35996;
	addc.cc.u64 %rd1053, %rd1053, %rd35997;
	addc.cc.u64 %rd1054, %rd1054, %rd35998;
	addc.cc.u64 %rd1055, %rd1055, %rd35999;
	addc.cc.u64 %rd1056, %rd1056, %rd36000;
	addc.u64 %rd31, %rd31, %rd36001;
	
	// end inline asm
	st.global.u64 	[%rd2], %rd1052;
	st.global.u64 	[%rd36011], %rd1053;
	st.global.u64 	[%rd36012], %rd1054;
	st.global.u64 	[%rd36013], %rd1055;
	st.global.u64 	[%rd36014], %rd1056;
	st.global.u64 	[%rd36015], %rd31;
	ld.global.u64 	%rd1070, [%rd2];
	ld.global.u64 	%rd1071, [%rd36011];
	ld.global.u64 	%rd1072, [%rd36012];
	ld.global.u64 	%rd1073, [%rd36013];
	ld.global.u64 	%rd1074, [%rd36014];
	// begin inline asm
	add.cc.u64 %rd1070, %rd1070, %rd35996;
	addc.cc.u64 %rd1071, %rd1071, %rd35997;
	addc.cc.u64 %rd1072, %rd1072, %rd35998;
	addc.cc.u64 %rd1073, %rd1073, %rd35999;
	addc.cc.u64 %rd1074, %rd1074, %rd36000;
	addc.u64 %rd31, %rd31, %rd36001;
	
	// end inline asm
	st.global.u64 	[%rd2], %rd1070;
	st.global.u64 	[%rd36011], %rd1071;
	st.global.u64 	[%rd36012], %rd1072;
	st.global.u64 	[%rd36013], %rd1073;
	st.global.u64 	[%rd36014], %rd1074;
	st.global.u64 	[%rd36015], %rd31;
	ld.global.u64 	%rd1088, [%rd2];
	ld.global.u64 	%rd1089, [%rd36011];
	ld.global.u64 	%rd1090, [%rd36012];
	ld.global.u64 	%rd1091, [%rd36013];
	ld.global.u64 	%rd1092, [%rd36014];
	// begin inline asm
	add.cc.u64 %rd1088, %rd1088, %rd35996;
	addc.cc.u64 %rd1089, %rd1089, %rd35997;
	addc.cc.u64 %rd1090, %rd1090, %rd35998;
	addc.cc.u64 %rd1091, %rd1091, %rd35999;
	addc.cc.u64 %rd1092, %rd1092, %rd36000;
	addc.u64 %rd31, %rd31, %rd36001;
	
	// end inline asm
	st.global.u64 	[%rd2], %rd1088;
	st.global.u64 	[%rd36011], %rd1089;
	st.global.u64 	[%rd36012], %rd1090;
	st.global.u64 	[%rd36013], %rd1091;
	st.global.u64 	[%rd36014], %rd1092;
	st.global.u64 	[%rd36015], %rd31;
	ld.global.u64 	%rd1106, [%rd2];
	ld.global.u64 	%rd1107, [%rd36011];
	ld.global.u64 	%rd1108, [%rd36012];
	ld.global.u64 	%rd1109, [%rd36013];
	ld.global.u64 	%rd1110, [%rd36014];
	// begin inline asm
	add.cc.u64 %rd1106, %rd1106, %rd35996;
	addc.cc.u64 %rd1107, %rd1107, %rd35997;
	addc.cc.u64 %rd1108, %rd1108, %rd35998;
	addc.cc.u64 %rd1109, %rd1109, %rd35999;
	addc.cc.u64 %rd1110, %rd1110, %rd36000;
	addc.u64 %rd31, %rd31, %rd36001;
	
	// end inline asm
	st.global.u64 	[%rd2], %rd1106;
	st.global.u64 	[%rd36011], %rd1107;
	st.global.u64 	[%rd36012], %rd1108;
	st.global.u64 	[%rd36013], %rd1109;
	st.global.u64 	[%rd36014], %rd1110;
	st.global.u64 	[%rd36015], %rd31;
	ld.global.u64 	%rd1124, [%rd2];
	ld.global.u64 	%rd1125, [%rd36011];
	ld.global.u64 	%rd1126, [%rd36012];
	ld.global.u64 	%rd1127, [%rd36013];
	ld.global.u64 	%rd1128, [%rd36014];
	// begin inline asm
	add.cc.u64 %rd1124, %rd1124, %rd35996;
	addc.cc.u64 %rd1125, %rd1125, %rd35997;
	addc.cc.u64 %rd1126, %rd1126, %rd35998;
	addc.cc.u64 %rd1127, %rd1127, %rd35999;
	addc.cc.u64 %rd1128, %rd1128, %rd36000;
	addc.u64 %rd31, %rd31, %rd36001;
	
	// end inline asm
	st.global.u64 	[%rd2], %rd1124;
	st.global.u64 	[%rd36011], %rd1125;
	st.global.u64 	[%rd36012], %rd1126;
	st.global.u64 	[%rd36013], %rd1127;
	st.global.u64 	[%rd36014], %rd1128;
	st.global.u64 	[%rd36015], %rd31;
	ld.global.u64 	%rd1142, [%rd2];
	ld.global.u64 	%rd1143, [%rd36011];
	ld.global.u64 	%rd1144, [%rd36012];
	ld.global.u64 	%rd1145, [%rd36013];
	ld.global.u64 	%rd1146, [%rd36014];
	// begin inline asm
	add.cc.u64 %rd1142, %rd1142, %rd35996;
	addc.cc.u64 %rd1143, %rd1143, %rd35997;
	addc.cc.u64 %rd1144, %rd1144, %rd35998;
	addc.cc.u64 %rd1145, %rd1145, %rd35999;
	addc.cc.u64 %rd1146, %rd1146, %rd36000;
	addc.u64 %rd31, %rd31, %rd36001;
	
	// end inline asm
	st.global.u64 	[%rd2], %rd1142;
	st.global.u64 	[%rd36011], %rd1143;
	st.global.u64 	[%rd36012], %rd1144;
	st.global.u64 	[%rd36013], %rd1145;
	st.global.u64 	[%rd36014], %rd1146;
	st.global.u64 	[%rd36015], %rd31;
	ld.global.u64 	%rd1160, [%rd2];
	ld.global.u64 	%rd1161, [%rd36011];
	ld.global.u64 	%rd1162, [%rd36012];
	ld.global.u64 	%rd1163, [%rd36013];
	ld.global.u64 	%rd1164, [%rd36014];
	// begin inline asm
	add.cc.u64 %rd1160, %rd1160, %rd35996;
	addc.cc.u64 %rd1161, %rd1161, %rd35997;
	addc.cc.u64 %rd1162, %rd1162, %rd35998;
	addc.cc.u64 %rd1163, %rd1163, %rd35999;
	addc.cc.u64 %rd1164, %rd1164, %rd36000;
	addc.u64 %rd31, %rd31, %rd36001;
	
	// end inline asm
	st.global.u64 	[%rd2], %rd1160;
	st.global.u64 	[%rd36011], %rd1161;
	st.global.u64 	[%rd36012], %rd1162;
	st.global.u64 	[%rd36013], %rd1163;
	st.global.u64 	[%rd36014], %rd1164;
	st.global.u64 	[%rd36015], %rd31;
	ld.global.u64 	%rd1178, [%rd2];
	ld.global.u64 	%rd1179, [%rd36011];
	ld.global.u64 	%rd1180, [%rd36012];
	ld.global.u64 	%rd1181, [%rd36013];
	ld.global.u64 	%rd1182, [%rd36014];
	// begin inline asm
	add.cc.u64 %rd1178, %rd1178, %rd35996;
	addc.cc.u64 %rd1179, %rd1179, %rd35997;
	addc.cc.u64 %rd1180, %rd1180, %rd35998;
	addc.cc.u64 %rd1181, %rd1181, %rd35999;
	addc.cc.u64 %rd1182, %rd1182, %rd36000;
	addc.u64 %rd31, %rd31, %rd36001;
	
	// end inline asm
	st.global.u64 	[%rd2], %rd1178;
	st.global.u64 	[%rd36011], %rd1179;
	st.global.u64 	[%rd36012], %rd1180;
	st.global.u64 	[%rd36013], %rd1181;
	st.global.u64 	[%rd36014], %rd1182;
	st.global.u64 	[%rd36015], %rd31;
	ld.global.u64 	%rd1196, [%rd2];
	ld.global.u64 	%rd1197, [%rd36011];
	ld.global.u64 	%rd1198, [%rd36012];
	ld.global.u64 	%rd1199, [%rd36013];
	ld.global.u64 	%rd1200, [%rd36014];
	// begin inline asm
	add.cc.u64 %rd1196, %rd1196, %rd35996;
	addc.cc.u64 %rd1197, %rd1197, %rd35997;
	addc.cc.u64 %rd1198, %rd1198, %rd35998;
	addc.cc.u64 %rd1199, %rd1199, %rd35999;
	addc.cc.u64 %rd1200, %rd1200, %rd36000;
	addc.u64 %rd31, %rd31, %rd36001;
	
	// end inline asm
	st.global.u64 	[%rd2], %rd1196;
	st.global.u64 	[%rd36011], %rd1197;
	st.global.u64 	[%rd36012], %rd1198;
	st.global.u64 	[%rd36013], %rd1199;
	st.global.u64 	[%rd36014], %rd1200;
	st.global.u64 	[%rd36015], %rd31;
	ld.global.u64 	%rd1214, [%rd2];
	ld.global.u64 	%rd1215, [%rd36011];
	ld.global.u64 	%rd1216, [%rd36012];
	ld.global.u64 	%rd1217, [%rd36013];
	ld.global.u64 	%rd1218, [%rd36014];
	// begin inline asm
	add.cc.u64 %rd1214, %rd1214, %rd35996;
	addc.cc.u64 %rd1215, %rd1215, %rd35997;
	addc.cc.u64 %rd1216, %rd1216, %rd35998;
	addc.cc.u64 %rd1217, %rd1217, %rd35999;
	addc.cc.u64 %rd1218, %rd1218, %rd36000;
	addc.u64 %rd31, %rd31, %rd36001;
	
	// end inline asm
	st.global.u64 	[%rd2], %rd1214;
	st.global.u64 	[%rd36011], %rd1215;
	st.global.u64 	[%rd36012], %rd1216;
	st.global.u64 	[%rd36013], %rd1217;
	st.global.u64 	[%rd36014], %rd1218;
	st.global.u64 	[%rd36015], %rd31;
	ld.global.u64 	%rd1232, [%rd2];
	ld.global.u64 	%rd1233, [%rd36011];
	ld.global.u64 	%rd1234, [%rd36012];
	ld.global.u64 	%rd1235, [%rd36013];
	ld.global.u64 	%rd1236, [%rd36014];
	// begin inline asm
	add.cc.u64 %rd1232, %rd1232, %rd35996;
	addc.cc.u64 %rd1233, %rd1233, %rd35997;
	addc.cc.u64 %rd1234, %rd1234, %rd35998;
	addc.cc.u64 %rd1235, %rd1235, %rd35999;
	addc.cc.u64 %rd1236, %rd1236, %rd36000;
	addc.u64 %rd31, %rd31, %rd36001;
	
	// end inline asm
	st.global.u64 	[%rd2], %rd1232;
	st.global.u64 	[%rd36011], %rd1233;
	st.global.u64 	[%rd36012], %rd1234;
	st.global.u64 	[%rd36013], %rd1235;
	st.global.u64 	[%rd36014], %rd1236;
	st.global.u64 	[%rd36015], %rd31;
	ld.global.u64 	%rd1250, [%rd2];
	ld.global.u64 	%rd1251, [%rd36011];
	ld.global.u64 	%rd1252, [%rd36012];
	ld.global.u64 	%rd1253, [%rd36013];
	ld.global.u64 	%rd1254, [%rd36014];
	// begin inline asm
	add.cc.u64 %rd1250, %rd1250, %rd35996;
	addc.cc.u64 %rd1251, %rd1251, %rd35997;
	addc.cc.u64 %rd1252, %rd1252, %rd35998;
	addc.cc.u64 %rd1253, %rd1253, %rd35999;
	addc.cc.u64 %rd1254, %rd1254, %rd36000;
	addc.u64 %rd31, %rd31, %rd36001;
	
	// end inline asm
	st.global.u64 	[%rd2], %rd1250;
	st.global.u64 	[%rd36011], %rd1251;
	st.global.u64 	[%rd36012], %rd1252;
	st.global.u64 	[%rd36013], %rd1253;
	st.global.u64 	[%rd36014], %rd1254;
	st.global.u64 	[%rd36015], %rd31;
	ld.global.u64 	%rd1268, [%rd2];
	ld.global.u64 	%rd1269, [%rd36011];
	ld.global.u64 	%rd1270, [%rd36012];
	ld.global.u64 	%rd1271, [%rd36013];
	ld.global.u64 	%rd1272, [%rd36014];
	// begin inline asm
	add.cc.u64 %rd1268, %rd1268, %rd35996;
	addc.cc.u64 %rd1269, %rd1269, %rd35997;
	addc.cc.u64 %rd1270, %rd1270, %rd35998;
	addc.cc.u64 %rd1271, %rd1271, %rd35999;
	addc.cc.u64 %rd1272, %rd1272, %rd36000;
	addc.u64 %rd31, %rd31, %rd36001;
	
	// end inline asm
	st.global.u64 	[%rd2], %rd1268;
	st.global.u64 	[%rd36011], %rd1269;
	st.global.u64 	[%rd36012], %rd1270;
	st.global.u64 	[%rd36013], %rd1271;
	st.global.u64 	[%rd36014], %rd1272;
	st.global.u64 	[%rd36015], %rd31;
	ld.global.u64 	%rd1286, [%rd2];
	ld.global.u64 	%rd1287, [%rd36011];
	ld.global.u64 	%rd1288, [%rd36012];
	ld.global.u64 	%rd1289, [%rd36013];
	ld.global.u64 	%rd1290, [%rd36014];
	// begin inline asm
	add.cc.u64 %rd1286, %rd1286, %rd35996;
	addc.cc.u64 %rd1287, %rd1287, %rd35997;
	addc.cc.u64 %rd1288, %rd1288, %rd35998;
	addc.cc.u64 %rd1289, %rd1289, %rd35999;
	addc.cc.u64 %rd1290, %rd1290, %rd36000;
	addc.u64 %rd31, %rd31, %rd36001;
	
	// end inline asm
	st.global.u64 	[%rd2], %rd1286;
	st.global.u64 	[%rd36011], %rd1287;
	st.global.u64 	[%rd36012], %rd1288;
	st.global.u64 	[%rd36013], %rd1289;
	st.global.u64 	[%rd36014], %rd1290;
	st.global.u64 	[%rd36015], %rd31;
	ld.global.u64 	%rd1304, [%rd2];
	ld.global.u64 	%rd1305, [%rd36011];
	ld.global.u64 	%rd1306, [%rd36012];
	ld.global.u64 	%rd1307, [%rd36013];
	ld.global.u64 	%rd1308, [%rd36014];
	// begin inline asm
	add.cc.u64 %rd1304, %rd1304, %rd35996;
	addc.cc.u64 %rd1305, %rd1305, %rd35997;
	addc.cc.u64 %rd1306, %rd1306, %rd35998;
	addc.cc.u64 %rd1307, %rd1307, %rd35999;
	addc.cc.u64 %rd1308, %rd1308, %rd36000;
	addc.u64 %rd31, %rd31, %rd36001;
	
	// end inline asm
	st.global.u64 	[%rd2], %rd1304;
	st.global.u64 	[%rd36011], %rd1305;
	st.global.u64 	[%rd36012], %rd1306;
	st.global.u64 	[%rd36013], %rd1307;
	st.global.u64 	[%rd36014], %rd1308;
	st.global.u64 	[%rd36015], %rd31;
	ld.global.u64 	%rd1322, [%rd2];
	ld.global.u64 	%rd1323, [%rd36011];
	ld.global.u64 	%rd1324, [%rd36012];
	ld.global.u64 	%rd1325, [%rd36013];
	ld.global.u64 	%rd1326, [%rd36014];
	// begin inline asm
	add.cc.u64 %rd1322, %rd1322, %rd35996;
	addc.cc.u64 %rd1323, %rd1323, %rd35997;
	addc.cc.u64 %rd1324, %rd1324, %rd35998;
	addc.cc.u64 %rd1325, %rd1325, %rd35999;
	addc.cc.u64 %rd1326, %rd1326, %rd36000;
	addc.u64 %rd31, %rd31, %rd36001;
	
	// end inline asm
	st.global.u64 	[%rd2], %rd1322;
	st.global.u64 	[%rd36011], %rd1323;
	st.global.u64 	[%rd36012], %rd1324;
	st.global.u64 	[%rd36013], %rd1325;
	st.global.u64 	[%rd36014], %rd1326;
	st.global.u64 	[%rd36015], %rd31;
	ld.global.u64 	%rd1340, [%rd2];
	ld.global.u64 	%rd1341, [%rd36011];
	ld.global.u64 	%rd1342, [%rd36012];
	ld.global.u64 	%rd1343, [%rd36013];
	ld.global.u64 	%rd1344, [%rd36014];
	// begin inline asm
	add.cc.u64 %rd1340, %rd1340, %rd35996;
	addc.cc.u64 %rd1341, %rd1341, %rd35997;
	addc.cc.u64 %rd1342, %rd1342, %rd35998;
	addc.cc.u64 %rd1343, %rd1343, %rd35999;
	addc.cc.u64 %rd1344, %rd1344, %rd36000;
	addc.u64 %rd31, %rd31, %rd36001;
	
	// end inline asm
	st.global.u64 	[%rd2], %rd1340;
	st.global.u64 	[%rd36011], %rd1341;
	st.global.u64 	[%rd36012], %rd1342;
	st.global.u64 	[%rd36013], %rd1343;
	st.global.u64 	[%rd36014], %rd1344;
	st.global.u64 	[%rd36015], %rd31;
	ld.global.u64 	%rd1358, [%rd2];
	ld.global.u64 	%rd1359, [%rd36011];
	ld.global.u64 	%rd1360, [%rd36012];
	ld.global.u64 	%rd1361, [%rd36013];
	ld.global.u64 	%rd1362, [%rd36014];
	// begin inline asm
	add.cc.u64 %rd1358, %rd1358, %rd35996;
	addc.cc.u64 %rd1359, %rd1359, %rd35997;
	addc.cc.u64 %rd1360, %rd1360, %rd35998;
	addc.cc.u64 %rd1361, %rd1361, %rd35999;
	addc.cc.u64 %rd1362, %rd1362, %rd36000;
	addc.u64 %rd31, %rd31, %rd36001;
	
	// end inline asm
	st.global.u64 	[%rd2], %rd1358;
	st.global.u64 	[%rd36011], %rd1359;
	st.global.u64 	[%rd36012], %rd1360;
	st.global.u64 	[%rd36013], %rd1361;
	st.global.u64 	[%rd36014], %rd1362;
	st.global.u64 	[%rd36015], %rd31;
	ld.global.u64 	%rd1376, [%rd2];
	ld.global.u64 	%rd1377, [%rd36011];
	ld.global.u64 	%rd1378, [%rd36012];
	ld.global.u64 	%rd1379, [%rd36013];
	ld.global.u64 	%rd1380, [%rd36014];
	// begin inline asm
	add.cc.u64 %rd1376, %rd1376, %rd35996;
	addc.cc.u64 %rd1377, %rd1377, %rd35997;
	addc.cc.u64 %rd1378, %rd1378, %rd35998;
	addc.cc.u64 %rd1379, %rd1379, %rd35999;
	addc.cc.u64 %rd1380, %rd1380, %rd36000;
	addc.u64 %rd31, %rd31, %rd36001;
	
	// end inline asm
	st.global.u64 	[%rd2], %rd1376;
	st.global.u64 	[%rd36011], %rd1377;
	st.global.u64 	[%rd36012], %rd1378;
	st.global.u64 	[%rd36013], %rd1379;
	st.global.u64 	[%rd36014], %rd1380;
	st.global.u64 	[%rd36015], %rd31;
	ld.global.u64 	%rd1394, [%rd2];
	ld.global.u64 	%rd1395, [%rd36011];
	ld.global.u64 	%rd1396, [%rd36012];
	ld.global.u64 	%rd1397, [%rd36013];
	ld.global.u64 	%rd1398, [%rd36014];
	// begin inline asm
	add.cc.u64 %rd1394, %rd1394, %rd35996;
	addc.cc.u64 %rd1395, %rd1395, %rd35997;
	addc.cc.u64 %rd1396, %rd1396, %rd35998;
	addc.cc.u64 %rd1397, %rd1397, %rd35999;
	addc.cc.u64 %rd1398, %rd1398, %rd36000;
	addc.u64 %rd31, %rd31, %rd36001;
	
	// end inline asm
	st.global.u64 	[%rd2], %rd1394;
	st.global.u64 	[%rd36011], %rd1395;
	st.global.u64 	[%rd36012], %rd1396;
	st.global.u64 	[%rd36013], %rd1397;
	st.global.u64 	[%rd36014], %rd1398;
	st.global.u64 	[%rd36015], %rd31;
	ld.global.u64 	%rd1412, [%rd2];
	ld.global.u64 	%rd1413, [%rd36011];
	ld.global.u64 	%rd1414, [%rd36012];
	ld.global.u64 	%rd1415, [%rd36013];
	ld.global.u64 	%rd1416, [%rd36014];
	// begin inline asm
	add.cc.u64 %rd1412, %rd1412, %rd35996;
	addc.cc.u64 %rd1413, %rd1413, %rd35997;
	addc.cc.u64 %rd1414, %rd1414, %rd35998;
	addc.cc.u64 %rd1415, %rd1415, %rd35999;
	addc.cc.u64 %rd1416, %rd1416, %rd36000;
	addc.u64 %rd31, %rd31, %rd36001;
	
	// end inline asm
	st.global.u64 	[%rd2], %rd1412;
	st.global.u64 	[%rd36011], %rd1413;
	st.global.u64 	[%rd36012], %rd1414;
	st.global.u64 	[%rd36013], %rd1415;
	st.global.u64 	[%rd36014], %rd1416;
	st.global.u64 	[%rd36015], %rd31;
	ld.global.u64 	%rd1430, [%rd2];
	ld.global.u64 	%rd1431, [%rd36011];
	ld.global.u64 	%rd1432, [%rd36012];
	ld.global.u64 	%rd1433, [%rd36013];
	ld.global.u64 	%rd1434, [%rd36014];
	// begin inline asm
	add.cc.u64 %rd1430, %rd1430, %rd35996;
	addc.cc.u64 %rd1431, %rd1431, %rd35997;
	addc.cc.u64 %rd1432, %rd1432, %rd35998;
	addc.cc.u64 %rd1433, %rd1433, %rd35999;
	addc.cc.u64 %rd1434, %rd1434, %rd36000;
	addc.u64 %rd31, %rd31, %rd36001;
	
	// end inline asm
	st.global.u64 	[%rd2], %rd1430;
	st.global.u64 	[%rd36011], %rd1431;
	st.global.u64 	[%rd36012], %rd1432;
	st.global.u64 	[%rd36013], %rd1433;
	st.global.u64 	[%rd36014], %rd1434;
	st.global.u64 	[%rd36015], %rd31;
	ld.global.u64 	%rd1448, [%rd2];
	ld.global.u64 	%rd1449, [%rd36011];
	ld.global.u64 	%rd1450, [%rd36012];
	ld.global.u64 	%rd1451, [%rd36013];
	ld.global.u64 	%rd1452, [%rd36014];
	// begin inline asm
	add.cc.u64 %rd1448, %rd1448, %rd35996;
	addc.cc.u64 %rd1449, %rd1449, %rd35997;
	addc.cc.u64 %rd1450, %rd1450, %rd35998;
	addc.cc.u64 %rd1451, %rd1451, %rd35999;
	addc.cc.u64 %rd1452, %rd1452, %rd36000;
	addc.u64 %rd31, %rd31, %rd36001;
	
	// end inline asm
	st.global.u64 	[%rd2], %rd1448;
	st.global.u64 	[%rd36011], %rd1449;
	st.global.u64 	[%rd36012], %rd1450;
	st.global.u64 	[%rd36013], %rd1451;
	st.global.u64 	[%rd36014], %rd1452;
	st.global.u64 	[%rd36015], %rd31;
	ld.global.u64 	%rd1466, [%rd2];
	ld.global.u64 	%rd1467, [%rd36011];
	ld.global.u64 	%rd1468, [%rd36012];
	ld.global.u64 	%rd1469, [%rd36013];
	ld.global.u64 	%rd1470, [%rd36014];
	// begin inline asm
	add.cc.u64 %rd1466, %rd1466, %rd35996;
	addc.cc.u64 %rd1467, %rd1467, %rd35997;
	addc.cc.u64 %rd1468, %rd1468, %rd35998;
	addc.cc.u64 %rd1469, %rd1469, %rd35999;
	addc.cc.u64 %rd1470, %rd1470, %rd36000;
	addc.u64 %rd31, %rd31, %rd36001;
	
	// end inline asm
	st.global.u64 	[%rd2], %rd1466;
	st.global.u64 	[%rd36011], %rd1467;
	st.global.u64 	[%rd36012], %rd1468;
	st.global.u64 	[%rd36013], %rd1469;
	st.global.u64 	[%rd36014], %rd1470;
	st.global.u64 	[%rd36015], %rd31;
	ld.global.u64 	%rd1484, [%rd2];
	ld.global.u64 	%rd1485, [%rd36011];
	ld.global.u64 	%rd1486, [%rd36012];
	ld.global.u64 	%rd1487, [%rd36013];
	ld.global.u64 	%rd1488, [%rd36014];
	// begin inline asm
	add.cc.u64 %rd1484, %rd1484, %rd35996;
	addc.cc.u64 %rd1485, %rd1485, %rd35997;
	addc.cc.u64 %rd1486, %rd1486, %rd35998;
	addc.cc.u64 %rd1487, %rd1487, %rd35999;
	addc.cc.u64 %rd1488, %rd1488, %rd36000;
	addc.u64 %rd31, %rd31, %rd36001;
	
	// end inline asm
	st.global.u64 	[%rd2], %rd1484;
	st.global.u64 	[%rd36011], %rd1485;
	st.global.u64 	[%rd36012], %rd1486;
	st.global.u64 	[%rd36013], %rd1487;
	st.global.u64 	[%rd36014], %rd1488;
	st.global.u64 	[%rd36015], %rd31;
	ld.global.u64 	%rd1502, [%rd2];
	ld.global.u64 	%rd1503, [%rd36011];
	ld.global.u64 	%rd1504, [%rd36012];
	ld.global.u64 	%rd1505, [%rd36013];
	ld.global.u64 	%rd1506, [%rd36014];
	// begin inline asm
	add.cc.u64 %rd1502, %rd1502, %rd35996;
	addc.cc.u64 %rd1503, %rd1503, %rd35997;
	addc.cc.u64 %rd1504, %rd1504, %rd35998;
	addc.cc.u64 %rd1505, %rd1505, %rd35999;
	addc.cc.u64 %rd1506, %rd1506, %rd36000;
	addc.u64 %rd31, %rd31, %rd36001;
	
	// end inline asm
	st.global.u64 	[%rd2], %rd1502;
	st.global.u64 	[%rd36011], %rd1503;
	st.global.u64 	[%rd36012], %rd1504;
	st.global.u64 	[%rd36013], %rd1505;
	st.global.u64 	[%rd36014], %rd1506;
	st.global.u64 	[%rd36015], %rd31;
	ld.global.u64 	%rd1520, [%rd2];
	ld.global.u64 	%rd1521, [%rd36011];
	ld.global.u64 	%rd1522, [%rd36012];
	ld.global.u64 	%rd1523, [%rd36013];
	ld.global.u64 	%rd1524, [%rd36014];
	// begin inline asm
	add.cc.u64 %rd1520, %rd1520, %rd35996;
	addc.cc.u64 %rd1521, %rd1521, %rd35997;
	addc.cc.u64 %rd1522, %rd1522, %rd35998;
	addc.cc.u64 %rd1523, %rd1523, %rd35999;
	addc.cc.u64 %rd1524, %rd1524, %rd36000;
	addc.u64 %rd31, %rd31, %rd36001;
	
	// end inline asm
	st.global.u64 	[%rd2], %rd1520;
	st.global.u64 	[%rd36011], %rd1521;
	st.global.u64 	[%rd36012], %rd1522;
	st.global.u64 	[%rd36013], %rd1523;
	st.global.u64 	[%rd36014], %rd1524;
	st.global.u64 	[%rd36015], %rd31;
	ld.global.u64 	%rd1538, [%rd2];
	ld.global.u64 	%rd1539, [%rd36011];
	ld.global.u64 	%rd1540, [%rd36012];
	ld.global.u64 	%rd1541, [%rd36013];
	ld.global.u64 	%rd1542, [%rd36014];
	// begin inline asm
	add.cc.u64 %rd1538, %rd1538, %rd35996;
	addc.cc.u64 %rd1539, %rd1539, %rd35997;
	addc.cc.u64 %rd1540, %rd1540, %rd35998;
	addc.cc.u64 %rd1541, %rd1541, %rd35999;
	addc.cc.u64 %rd1542, %rd1542, %rd36000;
	addc.u64 %rd31, %rd31, %rd36001;
	
	// end inline asm
	st.global.u64 	[%rd2], %rd1538;
	st.global.u64 	[%rd36011], %rd1539;
	st.global.u64 	[%rd36012], %rd1540;
	st.global.u64 	[%rd36013], %rd1541;
	st.global.u64 	[%rd36014], %rd1542;
	st.global.u64 	[%rd36015], %rd31;
	ld.global.u64 	%rd1556, [%rd2];
	ld.global.u64 	%rd1557, [%rd36011];
	ld.global.u64 	%rd1558, [%rd36012];
	ld.global.u64 	%rd1559, [%rd36013];
	ld.global.u64 	%rd1560, [%rd36014];
	// begin inline asm
	add.cc.u64 %rd1556, %rd1556, %rd35996;
	addc.cc.u64 %rd1557, %rd1557, %rd35997;
	addc.cc.u64 %rd1558, %rd1558, %rd35998;
	addc.cc.u64 %rd1559, %rd1559, %rd35999;
	addc.cc.u64 %rd1560, %rd1560, %rd36000;
	addc.u64 %rd31, %rd31, %rd36001;
	
	// end inline asm
	st.global.u64 	[%rd2], %rd1556;
	st.global.u64 	[%rd36011], %rd1557;
	st.global.u64 	[%rd36012], %rd1558;
	st.global.u64 	[%rd36013], %rd1559;
	st.global.u64 	[%rd36014], %rd1560;
	st.global.u64 	[%rd36015], %rd31;
	ld.global.u64 	%rd1574, [%rd2];
	ld.global.u64 	%rd1575, [%rd36011];
	ld.global.u64 	%rd1576, [%rd36012];
	ld.global.u64 	%rd1577, [%rd36013];
	ld.global.u64 	%rd1578, [%rd36014];
	// begin inline asm
	add.cc.u64 %rd1574, %rd1574, %rd35996;
	addc.cc.u64 %rd1575, %rd1575, %rd35997;
	addc.cc.u64 %rd1576, %rd1576, %rd35998;
	addc.cc.u64 %rd1577, %rd1577, %rd35999;
	addc.cc.u64 %rd1578, %rd1578, %rd36000;
	addc.u64 %rd31, %rd31, %rd36001;
	
	// end inline asm
	st.global.u64 	[%rd2], %rd1574;
	st.global.u64 	[%rd36011], %rd1575;
	st.global.u64 	[%rd36012], %rd1576;
	st.global.u64 	[%rd36013], %rd1577;
	st.global.u64 	[%rd36014], %rd1578;
	st.global.u64 	[%rd36015], %rd31;
	ld.global.u64 	%rd1592, [%rd2];
	ld.global.u64 	%rd1593, [%rd36011];
	ld.global.u64 	%rd1594, [%rd36012];
	ld.global.u64 	%rd1595, [%rd36013];
	ld.global.u64 	%rd1596, [%rd36014];
	// begin inline asm
	add.cc.u64 %rd1592, %rd1592, %rd35996;
	addc.cc.u64 %rd1593, %rd1593, %rd35997;
	addc.cc.u64 %rd1594, %rd1594, %rd35998;
	addc.cc.u64 %rd1595, %rd1595, %rd35999;
	addc.cc.u64 %rd1596, %rd1596, %rd36000;
	addc.u64 %rd31, %rd31, %rd36001;
	
	// end inline asm
	st.global.u64 	[%rd2], %rd1592;
	st.global.u64 	[%rd36011], %rd1593;
	st.global.u64 	[%rd36012], %rd1594;
	st.global.u64 	[%rd36013], %rd1595;
	st.global.u64 	[%rd36014], %rd1596;
	st.global.u64 	[%rd36015], %rd31;
	ld.global.u64 	%rd1610, [%rd2];
	ld.global.u64 	%rd1611, [%rd36011];
	ld.global.u64 	%rd1612, [%rd36012];
	ld.global.u64 	%rd1613, [%rd36013];
	ld.global.u64 	%rd1614, [%rd36014];
	// begin inline asm
	add.cc.u64 %rd1610, %rd1610, %rd35996;
	addc.cc.u64 %rd1611, %rd1611, %rd35997;
	addc.cc.u64 %rd1612, %rd1612, %rd35998;
	addc.cc.u64 %rd1613, %rd1613, %rd35999;
	addc.cc.u64 %rd1614, %rd1614, %rd36000;
	addc.u64 %rd31, %rd31, %rd36001;
	
	// end inline asm
	st.global.u64 	[%rd2], %rd1610;
	st.global.u64 	[%rd36011], %rd1611;
	st.global.u64 	[%rd36012], %rd1612;
	st.global.u64 	[%rd36013], %rd1613;
	st.global.u64 	[%rd36014], %rd1614;
	st.global.u64 	[%rd36015], %rd31;
	ld.global.u64 	%rd1628, [%rd2];
	ld.global.u64 	%rd1629, [%rd36011];
	ld.global.u64 	%rd1630, [%rd36012];
	ld.global.u64 	%rd1631, [%rd36013];
	ld.global.u64 	%rd1632, [%rd36014];
	// begin inline asm
	add.cc.u64 %rd1628, %rd1628, %rd35996;
	addc.cc.u64 %rd1629, %rd1629, %rd35997;
	addc.cc.u64 %rd1630, %rd1630, %rd35998;
	addc.cc.u64 %rd1631, %rd1631, %rd35999;
	addc.cc.u64 %rd1632, %rd1632, %rd36000;
	addc.u64 %rd31, %rd31, %rd36001;
	
	// end inline asm
	st.global.u64 	[%rd2], %rd1628;
	st.global.u64 	[%rd36011], %rd1629;
	st.global.u64 	[%rd36012], %rd1630;
	st.global.u64 	[%rd36013], %rd1631;
	st.global.u64 	[%rd36014], %rd1632;
	st.global.u64 	[%rd36015], %rd31;
	ld.global.u64 	%rd1646, [%rd2];
	ld.global.u64 	%rd1647, [%rd36011];
	ld.global.u64 	%rd1648, [%rd36012];
	ld.global.u64 	%rd1649, [%rd36013];
	ld.global.u64 	%rd1650, [%rd36014];
	// begin inline asm
	add.cc.u64 %rd1646, %rd1646, %rd35996;
	addc.cc.u64 %rd1647, %rd1647, %rd35997;
	addc.cc.u64 %rd1648, %rd1648, %rd35998;
	addc.cc.u64 %rd1649, %rd1649, %rd35999;
	addc.cc.u64 %rd1650, %rd1650, %rd36000;
	addc.u64 %rd31, %rd31, %rd36001;
	
	// end inline asm
	st.global.u64 	[%rd2], %rd1646;
	st.global.u64 	[%rd36011], %rd1647;
	st.global.u64 	[%rd36012], %rd1648;
	st.global.u64 	[%rd36013], %rd1649;
	st.global.u64 	[%rd36014], %rd1650;
	st.global.u64 	[%rd36015], %rd31;
	ld.global.u64 	%rd1664, [%rd2];
	ld.global.u64 	%rd1665, [%rd36011];
	ld.global.u64 	%rd1666, [%rd36012];
	ld.global.u64 	%rd1667, [%rd36013];
	ld.global.u64 	%rd1668, [%rd36014];
	// begin inline asm
	add.cc.u64 %rd1664, %rd1664, %rd35996;
	addc.cc.u64 %rd1665, %rd1665, %rd35997;
	addc.cc.u64 %rd1666, %rd1666, %rd35998;
	addc.cc.u64 %rd1667, %rd1667, %rd35999;
	addc.cc.u64 %rd1668, %rd1668, %rd36000;
	addc.u64 %rd31, %rd31, %rd36001;
	
	// end inline asm
	st.global.u64 	[%rd2], %rd1664;
	st.global.u64 	[%rd36011], %rd1665;
	st.global.u64 	[%rd36012], %rd1666;
	st.global.u64 	[%rd36013], %rd1667;
	st.global.u64 	[%rd36014], %rd1668;
	st.global.u64 	[%rd36015], %rd31;
	ld.global.u64 	%rd1682, [%rd2];
	ld.global.u64 	%rd1683, [%rd36011];
	ld.global.u64 	%rd1684, [%rd36012];
	ld.global.u64 	%rd1685, [%rd36013];
	ld.global.u64 	%rd1686, [%rd36014];
	// begin inline asm
	add.cc.u64 %rd1682, %rd1682, %rd35996;
	addc.cc.u64 %rd1683, %rd1683, %rd35997;
	addc.cc.u64 %rd1684, %rd1684, %rd35998;
	addc.cc.u64 %rd1685, %rd1685, %rd35999;
	addc.cc.u64 %rd1686, %rd1686, %rd36000;
	addc.u64 %rd31, %rd31, %rd36001;
	
	// end inline asm
	st.global.u64 	[%rd2], %rd1682;
	st.global.u64 	[%rd36011], %rd1683;
	st.global.u64 	[%rd36012], %rd1684;
	st.global.u64 	[%rd36013], %rd1685;
	st.global.u64 	[%rd36014], %rd1686;
	st.global.u64 	[%rd36015], %rd31;
	ld.global.u64 	%rd1700, [%rd2];
	ld.global.u64 	%rd1701, [%rd36011];
	ld.global.u64 	%rd1702, [%rd36012];
	ld.global.u64 	%rd1703, [%rd36013];
	ld.global.u64 	%rd1704, [%rd36014];
	// begin inline asm
	add.cc.u64 %rd1700, %rd1700, %rd35996;
	addc.cc.u64 %rd1701, %rd1701, %rd35997;
	addc.cc.u64 %rd1702, %rd1702, %rd35998;
	addc.cc.u64 %rd1703, %rd1703, %rd35999;
	addc.cc.u64 %rd1704, %rd1704, %rd36000;
	addc.u64 %rd31, %rd31, %rd36001;
	
	// end inline asm
	st.global.u64 	[%rd2], %rd1700;
	st.global.u64 	[%rd36011], %rd1701;
	st.global.u64 	[%rd36012], %rd1702;
	st.global.u64 	[%rd36013], %rd1703;
	st.global.u64 	[%rd36014], %rd1704;
	st.global.u64 	[%rd36015], %rd31;
	ld.global.u64 	%rd1718, [%rd2];
	ld.global.u64 	%rd1719, [%rd36011];
	ld.global.u64 	%rd1720, [%rd36012];
	ld.global.u64 	%rd1721, [%rd36013];
	ld.global.u64 	%rd1722, [%rd36014];
	// begin inline asm
	add.cc.u64 %rd1718, %rd1718, %rd35996;
	addc.cc.u64 %rd1719, %rd1719, %rd35997;
	addc.cc.u64 %rd1720, %rd1720, %rd35998;
	addc.cc.u64 %rd1721, %rd1721, %rd35999;
	addc.cc.u64 %rd1722, %rd1722, %rd36000;
	addc.u64 %rd31, %rd31, %rd36001;
	
	// end inline asm
	st.global.u64 	[%rd2], %rd1718;
	st.global.u64 	[%rd36011], %rd1719;
	st.global.u64 	[%rd36012], %rd1720;
	st.global.u64 	[%rd36013], %rd1721;
	st.global.u64 	[%rd36014], %rd1722;
	st.global.u64 	[%rd36015], %rd31;
	ld.global.u64 	%rd1736, [%rd2];
	ld.global.u64 	%rd1737, [%rd36011];
	ld.global.u64 	%rd1738, [%rd36012];
	ld.global.u64 	%rd1739, [%rd36013];
	ld.global.u64 	%rd1740, [%rd36014];
	// begin inline asm
	add.cc.u64 %rd1736, %rd1736, %rd35996;
	addc.cc.u64 %rd1737, %rd1737, %rd35997;
	addc.cc.u64 %rd1738, %rd1738, %rd35998;
	addc.cc.u64 %rd1739, %rd1739, %rd35999;
	addc.cc.u64 %rd1740, %rd1740, %rd36000;
	addc.u64 %rd31, %rd31, %rd36001;
	
	// end inline asm
	st.global.u64 	[%rd2], %rd1736;
	st.global.u64 	[%rd36011], %rd1737;
	st.global.u64 	[%rd36012], %rd1738;
	st.global.u64 	[%rd36013], %rd1739;
	st.global.u64 	[%rd36014], %rd1740;
	st.global.u64 	[%rd36015], %rd31;
	ld.global.u64 	%rd1754, [%rd2];
	ld.global.u64 	%rd1755, [%rd36011];
	ld.global.u64 	%rd1756, [%rd36012];
	ld.global.u64 	%rd1757, [%rd36013];
	ld.global.u64 	%rd1758, [%rd36014];
	// begin inline asm
	add.cc.u64 %rd1754, %rd1754, %rd35996;
	addc.cc.u64 %rd1755, %rd1755, %rd35997;
	addc.cc.u64 %rd1756, %rd1756, %rd35998;
	addc.cc.u64 %rd1757, %rd1757, %rd35999;
	addc.cc.u64 %rd1758, %rd1758, %rd36000;
	addc.u64 %rd31, %rd31, %rd36001;
	
	// end inline asm
	st.global.u64 	[%rd2], %rd1754;
	st.global.u64 	[%rd36011], %rd1755;
	st.global.u64 	[%rd36012], %rd1756;
	st.global.u64 	[%rd36013], %rd1757;
	st.global.u64 	[%rd36014], %rd1758;
	st.global.u64 	[%rd36015], %rd31;
	ld.global.u64 	%rd1772, [%rd2];
	ld.global.u64 	%rd1773, [%rd36011];
	ld.global.u64 	%rd1774, [%rd36012];
	ld.global.u64 	%rd1775, [%rd36013];
	ld.global.u64 	%rd1776, [%rd36014];
	// begin inline asm
	add.cc.u64 %rd1772, %rd1772, %rd35996;
	addc.cc.u64 %rd1773, %rd1773, %rd35997;
	addc.cc.u64 %rd1774, %rd1774, %rd35998;
	addc.cc.u64 %rd1775, %rd1775, %rd35999;
	addc.cc.u64 %rd1776, %rd1776, %rd36000;
	addc.u64 %rd31, %rd31, %rd36001;
	
	// end inline asm
	st.global.u64 	[%rd2], %rd1772;
	st.global.u64 	[%rd36011], %rd1773;
	st.global.u64 	[%rd36012], %rd1774;
	st.global.u64 	[%rd36013], %rd1775;
	st.global.u64 	[%rd36014], %rd1776;
	st.global.u64 	[%rd36015], %rd31;
	ld.global.u64 	%rd1790, [%rd2];
	ld.global.u64 	%rd1791, [%rd36011];
	ld.global.u64 	%rd1792, [%rd36012];
	ld.global.u64 	%rd1793, [%rd36013];
	ld.global.u64 	%rd1794, [%rd36014];
	// begin inline asm
	add.cc.u64 %rd1790, %rd1790, %rd35996;
	addc.cc.u64 %rd1791, %rd1791, %rd35997;
	addc.cc.u64 %rd1792, %rd1792, %rd35998;
	addc.cc.u64 %rd1793, %rd1793, %rd35999;
	addc.cc.u64 %rd1794, %rd1794, %rd36000;
	addc.u64 %rd31, %rd31, %rd36001;
	
	// end inline asm
	st.global.u64 	[%rd2], %rd1790;
	st.global.u64 	[%rd36011], %rd1791;
	st.global.u64 	[%rd36012], %rd1792;
	st.global.u64 	[%rd36013], %rd1793;
	st.global.u64 	[%rd36014], %rd1794;
	st.global.u64 	[%rd36015], %rd31;
	ld.global.u64 	%rd1808, [%rd2];
	ld.global.u64 	%rd1809, [%rd36011];
	ld.global.u64 	%rd1810, [%rd36012];
	ld.global.u64 	%rd1811, [%rd36013];
	ld.global.u64 	%rd1812, [%rd36014];
	// begin inline asm
	add.cc.u64 %rd1808, %rd1808, %rd35996;
	addc.cc.u64 %rd1809, %rd1809, %rd35997;
	addc.cc.u64 %rd1810, %rd1810, %rd35998;
	addc.cc.u64 %rd1811, %rd1811, %rd35999;
	addc.cc.u64 %rd1812, %rd1812, %rd36000;
	addc.u64 %rd31, %rd31, %rd36001;
	
	// end inline asm
	st.global.u64 	[%rd2], %rd1808;
	st.global.u64 	[%rd36011], %rd1809;
	st.global.u64 	[%rd36012], %rd1810;
	st.global.u64 	[%rd36013], %rd1811;
	st.global.u64 	[%rd36014], %rd1812;
	st.global.u64 	[%rd36015], %rd31;
	ld.global.u64 	%rd1826, [%rd2];
	ld.global.u64 	%rd1827, [%rd36011];
	ld.global.u64 	%rd1828, [%rd36012];
	ld.global.u64 	%rd1829, [%rd36013];
	ld.global.u64 	%rd1830, [%rd36014];
	// begin inline asm
	add.cc.u64 %rd1826, %rd1826, %rd35996;
	addc.cc.u64 %rd1827, %rd1827, %rd35997;
	addc.cc.u64 %rd1828, %rd1828, %rd35998;
	addc.cc.u64 %rd1829, %rd1829, %rd35999;
	addc.cc.u64 %rd1830, %rd1830, %rd36000;
	addc.u64 %rd31, %rd31, %rd36001;
	
	// end inline asm
	st.global.u64 	[%rd2], %rd1826;
	st.global.u64 	[%rd36011], %rd1827;
	st.global.u64 	[%rd36012], %rd1828;
	st.global.u64 	[%rd36013], %rd1829;
	st.global.u64 	[%rd36014], %rd1830;
	st.global.u64 	[%rd36015], %rd31;
	ld.global.u64 	%rd1844, [%rd2];
	ld.global.u64 	%rd1845, [%rd36011];
	ld.global.u64 	%rd1846, [%rd36012];
	ld.global.u64 	%rd1847, [%rd36013];
	ld.global.u64 	%rd1848, [%rd36014];
	// begin inline asm
	add.cc.u64 %rd1844, %rd1844, %rd35996;
	addc.cc.u64 %rd1845, %rd1845, %rd35997;
	addc.cc.u64 %rd1846, %rd1846, %rd35998;
	addc.cc.u64 %rd1847, %rd1847, %rd35999;
	addc.cc.u64 %rd1848, %rd1848, %rd36000;
	addc.u64 %rd31, %rd31, %rd36001;
	
	// end inline asm
	st.global.u64 	[%rd2], %rd1844;
	st.global.u64 	[%rd36011], %rd1845;
	st.global.u64 	[%rd36012], %rd1846;
	st.global.u64 	[%rd36013], %rd1847;
	st.global.u64 	[%rd36014], %rd1848;
	st.global.u64 	[%rd36015], %rd31;
	ld.global.u64 	%rd1862, [%rd2];
	ld.global.u64 	%rd1863, [%rd36011];
	ld.global.u64 	%rd1864, [%rd36012];
	ld.global.u64 	%rd1865, [%rd36013];
	ld.global.u64 	%rd1866, [%rd36014];
	// begin inline asm
	add.cc.u64 %rd1862, %rd1862, %rd35996;
	addc.cc.u64 %rd1863, %rd1863, %rd35997;
	addc.cc.u64 %rd1864, %rd1864, %rd35998;
	addc.cc.u64 %rd1865, %rd1865, %rd35999;
	addc.cc.u64 %rd1866, %rd1866, %rd36000;
	addc.u64 %rd31, %rd31, %rd36001;
	
	// end inline asm
	st.global.u64 	[%rd2], %rd1862;
	st.global.u64 	[%rd36011], %rd1863;
	st.global.u64 	[%rd36012], %rd1864;
	st.global.u64 	[%rd36013], %rd1865;
	st.global.u64 	[%rd36014], %rd1866;
	st.global.u64 	[%rd36015], %rd31;
	ld.global.u64 	%rd1880, [%rd2];
	ld.global.u64 	%rd1881, [%rd36011];
	ld.global.u64 	%rd1882, [%rd36012];
	ld.global.u64 	%rd1883, [%rd36013];
	ld.global.u64 	%rd1884, [%rd36014];
	// begin inline asm
	add.cc.u64 %rd1880, %rd1880, %rd35996;
	addc.cc.u64 %rd1881, %rd1881, %rd35997;
	addc.cc.u64 %rd1882, %rd1882, %rd35998;
	addc.cc.u64 %rd1883, %rd1883, %rd35999;
	addc.cc.u64 %rd1884, %rd1884, %rd36000;
	addc.u64 %rd31, %rd31, %rd36001;
	
	// end inline asm
	st.global.u64 	[%rd2], %rd1880;
	st.global.u64 	[%rd36011], %rd1881;
	st.global.u64 	[%rd36012], %rd1882;
	st.global.u64 	[%rd36013], %rd1883;
	st.global.u64 	[%rd36014], %rd1884;
	st.global.u64 	[%rd36015], %rd31;
	ld.global.u64 	%rd1898, [%rd2];
	ld.global.u64 	%rd1899, [%rd36011];
	ld.global.u64 	%rd1900, [%rd36012];
	ld.global.u64 	%rd1901, [%rd36013];
	ld.global.u64 	%rd1902, [%rd36014];
	// begin inline asm
	add.cc.u64 %rd1898, %rd1898, %rd35996;
	addc.cc.u64 %rd1899, %rd1899, %rd35997;
	addc.cc.u64 %rd1900, %rd1900, %rd35998;
	addc.cc.u64 %rd1901, %rd1901, %rd35999;
	addc.cc.u64 %rd1902, %rd1902, %rd36000;
	addc.u64 %rd31, %rd31, %rd36001;
	
	// end inline asm
	st.global.u64 	[%rd2], %rd1898;
	st.global.u64 	[%rd36011], %rd1899;
	st.global.u64 	[%rd36012], %rd1900;
	st.global.u64 	[%rd36013], %rd1901;
	st.global.u64 	[%rd36014], %rd1902;
	st.global.u64 	[%rd36015], %rd31;
	ld.global.u64 	%rd1916, [%rd2];
	ld.global.u64 	%rd1917, [%rd36011];
	ld.global.u64 	%rd1918, [%rd36012];
	ld.global.u64 	%rd1919, [%rd36013];
	ld.global.u64 	%rd1920, [%rd36014];
	// begin inline asm
	add.cc.u64 %rd1916, %rd1916, %rd35996;
	addc.cc.u64 %rd1917, %rd1917, %rd35997;
	addc.cc.u64 %rd1918, %rd1918, %rd35998;
	addc.cc.u64 %rd1919, %rd1919, %rd35999;
	addc.cc.u64 %rd1920, %rd1920, %rd36000;
	addc.u64 %rd31, %rd31, %rd36001;
	
	// end inline asm
	st.global.u64 	[%rd2], %rd1916;
	st.global.u64 	[%rd36011], %rd1917;
	st.global.u64 	[%rd36012], %rd1918;
	st.global.u64 	[%rd36013], %rd1919;
	st.global.u64 	[%rd36014], %rd1920;
	st.global.u64 	[%rd36015], %rd31;
	ld.global.u64 	%rd1934, [%rd2];
	ld.global.u64 	%rd1935, [%rd36011];
	ld.global.u64 	%rd1936, [%rd36012];
	ld.global.u64 	%rd1937, [%rd36013];
	ld.global.u64 	%rd1938, [%rd36014];
	// begin inline asm
	add.cc.u64 %rd1934, %rd1934, %rd35996;
	addc.cc.u64 %rd1935, %rd1935, %rd35997;
	addc.cc.u64 %rd1936, %rd1936, %rd35998;
	addc.cc.u64 %rd1937, %rd1937, %rd35999;
	addc.cc.u64 %rd1938, %rd1938, %rd36000;
	addc.u64 %rd31, %rd31, %rd36001;
	
	// end inline asm
	st.global.u64 	[%rd2], %rd1934;
	st.global.u64 	[%rd36011], %rd1935;
	st.global.u64 	[%rd36012], %rd1936;
	st.global.u64 	[%rd36013], %rd1937;
	st.global.u64 	[%rd36014], %rd1938;
	st.global.u64 	[%rd36015], %rd31;
	ld.global.u64 	%rd1952, [%rd2];
	ld.global.u64 	%rd1953, [%rd36011];
	ld.global.u64 	%rd1954, [%rd36012];
	ld.global.u64 	%rd1955, [%rd36013];
	ld.global.u64 	%rd1956, [%rd36014];
	// begin inline asm
	add.cc.u64 %rd1952, %rd1952, %rd35996;
	addc.cc.u64 %rd1953, %rd1953, %rd35997;
	addc.cc.u64 %rd1954, %rd1954, %rd35998;
	addc.cc.u64 %rd1955, %rd1955, %rd35999;
	addc.cc.u64 %rd1956, %rd1956, %rd36000;
	addc.u64 %rd31, %rd31, %rd36001;
	
	// end inline asm
	st.global.u64 	[%rd2], %rd1952;
	st.global.u64 	[%rd36011], %rd1953;
	st.global.u64 	[%rd36012], %rd1954;
	st.global.u64 	[%rd36013], %rd1955;
	st.global.u64 	[%rd36014], %rd1956;
	st.global.u64 	[%rd36015], %rd31;
	ld.global.u64 	%rd1970, [%rd2];
	ld.global.u64 	%rd1971, [%rd36011];
	ld.global.u64 	%rd1972, [%rd36012];
	ld.global.u64 	%rd1973, [%rd36013];
	ld.global.u64 	%rd1974, [%rd36014];
	// begin inline asm
	add.cc.u64 %rd1970, %rd1970, %rd35996;
	addc.cc.u64 %rd1971, %rd1971, %rd35997;
	addc.cc.u64 %rd1972, %rd1972, %rd35998;
	addc.cc.u64 %rd1973, %rd1973, %rd35999;
	addc.cc.u64 %rd1974, %rd1974, %rd36000;
	addc.u64 %rd31, %rd31, %rd36001;
	
	// end inline asm
	st.global.u64 	[%rd2], %rd1970;
	st.global.u64 	[%rd36011], %rd1971;
	st.global.u64 	[%rd36012], %rd1972;
	st.global.u64 	[%rd36013], %rd1973;
	st.global.u64 	[%rd36014], %rd1974;
	st.global.u64 	[%rd36015], %rd31;
	ld.global.u64 	%rd1988, [%rd2];
	ld.global.u64 	%rd1989, [%rd36011];
	ld.global.u64 	%rd1990, [%rd36012];
	ld.global.u64 	%rd1991, [%rd36013];
	ld.global.u64 	%rd1992, [%rd36014];
	// begin inline asm
	add.cc.u64 %rd1988, %rd1988, %rd35996;
	addc.cc.u64 %rd1989, %rd1989, %rd35997;
	addc.cc.u64 %rd1990, %rd1990, %rd35998;
	addc.cc.u64 %rd1991, %rd1991, %rd35999;
	addc.cc.u64 %rd1992, %rd1992, %rd36000;
	addc.u64 %rd31, %rd31, %rd36001;
	
	// end inline asm
	st.global.u64 	[%rd2], %rd1988;
	st.global.u64 	[%rd36011], %rd1989;
	st.global.u64 	[%rd36012], %rd1990;
	st.global.u64 	[%rd36013], %rd1991;
	st.global.u64 	[%rd36014], %rd1992;
	st.global.u64 	[%rd36015], %rd31;
	ld.global.u64 	%rd2006, [%rd2];
	ld.global.u64 	%rd2007, [%rd36011];
	ld.global.u64 	%rd2008, [%rd36012];
	ld.global.u64 	%rd2009, [%rd36013];
	ld.global.u64 	%rd2010, [%rd36014];
	// begin inline asm
	add.cc.u64 %rd2006, %rd2006, %rd35996;
	addc.cc.u64 %rd2007, %rd2007, %rd35997;
	addc.cc.u64 %rd2008, %rd2008, %rd35998;
	addc.cc.u64 %rd2009, %rd2009, %rd35999;
	addc.cc.u64 %rd2010, %rd2010, %rd36000;
	addc.u64 %rd31, %rd31, %rd36001;
	
	// end inline asm
	st.global.u64 	[%rd2], %rd2006;
	st.global.u64 	[%rd36011], %rd2007;
	st.global.u64 	[%rd36012], %rd2008;
	st.global.u64 	[%rd36013], %rd2009;
	st.global.u64 	[%rd36014], %rd2010;
	st.global.u64 	[%rd36015], %rd31;
	ld.global.u64 	%rd2024, [%rd2];
	ld.global.u64 	%rd2025, [%rd36011];
	ld.global.u64 	%rd2026, [%rd36012];
	ld.global.u64 	%rd2027, [%rd36013];
	ld.global.u64 	%rd2028, [%rd36014];
	// begin inline asm
	add.cc.u64 %rd2024, %rd2024, %rd35996;
	addc.cc.u64 %rd2025, %rd2025, %rd35997;
	addc.cc.u64 %rd2026, %rd2026, %rd35998;
	addc.cc.u64 %rd2027, %rd2027, %rd35999;
	addc.cc.u64 %rd2028, %rd2028, %rd36000;
	addc.u64 %rd31, %rd31, %rd36001;
	
	// end inline asm
	st.global.u64 	[%rd2], %rd2024;
	st.global.u64 	[%rd36011], %rd2025;
	st.global.u64 	[%rd36012], %rd2026;
	st.global.u64 	[%rd36013], %rd2027;
	st.global.u64 	[%rd36014], %rd2028;
	st.global.u64 	[%rd36015], %rd31;
	ld.global.u64 	%rd2042, [%rd2];
	ld.global.u64 	%rd2043, [%rd36011];
	ld.global.u64 	%rd2044, [%rd36012];
	ld.global.u64 	%rd2045, [%rd36013];
	ld.global.u64 	%rd2046, [%rd36014];
	// begin inline asm
	add.cc.u64 %rd2042, %rd2042, %rd35996;
	addc.cc.u64 %rd2043, %rd2043, %rd35997;
	addc.cc.u64 %rd2044, %rd2044, %rd35998;
	addc.cc.u64 %rd2045, %rd2045, %rd35999;
	addc.cc.u64 %rd2046, %rd2046, %rd36000;
	addc.u64 %rd31, %rd31, %rd36001;
	
	// end inline asm
	st.global.u64 	[%rd2], %rd2042;
	st.global.u64 	[%rd36011], %rd2043;
	st.global.u64 	[%rd36012], %rd2044;
	st.global.u64 	[%rd36013], %rd2045;
	st.global.u64 	[%rd36014], %rd2046;
	st.global.u64 	[%rd36015], %rd31;
	ld.global.u64 	%rd2060, [%rd2];
	ld.global.u64 	%rd2061, [%rd36011];
	ld.global.u64 	%rd2062, [%rd36012];
	ld.global.u64 	%rd2063, [%rd36013];
	ld.global.u64 	%rd2064, [%rd36014];
	// begin inline asm
	add.cc.u64 %rd2060, %rd2060, %rd35996;
	addc.cc.u64 %rd2061, %rd2061, %rd35997;
	addc.cc.u64 %rd2062, %rd2062, %rd35998;
	addc.cc.u64 %rd2063, %rd2063, %rd35999;
	addc.cc.u64 %rd2064, %rd2064, %rd36000;
	addc.u64 %rd31, %rd31, %rd36001;
	
	// end inline asm
	st.global.u64 	[%rd2], %rd2060;
	st.global.u64 	[%rd36011], %rd2061;
	st.global.u64 	[%rd36012], %rd2062;
	st.global.u64 	[%rd36013], %rd2063;
	st.global.u64 	[%rd36014], %rd2064;
	st.global.u64 	[%rd36015], %rd31;
	ld.global.u64 	%rd2078, [%rd2];
	ld.global.u64 	%rd2079, [%rd36011];
	ld.global.u64 	%rd2080, [%rd36012];
	ld.global.u64 	%rd2081, [%rd36013];
	ld.global.u64 	%rd2082, [%rd36014];
	// begin inline asm
	add.cc.u64 %rd2078, %rd2078, %rd35996;
	addc.cc.u64 %rd2079, %rd2079, %rd35997;
	addc.cc.u64 %rd2080, %rd2080, %rd35998;
	addc.cc.u64 %rd2081, %rd2081, %rd35999;
	addc.cc.u64 %rd2082, %rd2082, %rd36000;
	addc.u64 %rd31, %rd31, %rd36001;
	
	// end inline asm
	st.global.u64 	[%rd2], %rd2078;
	st.global.u64 	[%rd36011], %rd2079;
	st.global.u64 	[%rd36012], %rd2080;
	st.global.u64 	[%rd36013], %rd2081;
	st.global.u64 	[%rd36014], %rd2082;
	st.global.u64 	[%rd36015], %rd31;
	ld.global.u64 	%rd2096, [%rd2];
	ld.global.u64 	%rd2097, [%rd36011];
	ld.global.u64 	%rd2098, [%rd36012];
	ld.global.u64 	%rd2099, [%rd36013];
	ld.global.u64 	%rd2100, [%rd36014];
	// begin inline asm
	add.cc.u64 %rd2096, %rd2096, %rd35996;
	addc.cc.u64 %rd2097, %rd2097, %rd35997;
	addc.cc.u64 %rd2098, %rd2098, %rd35998;
	addc.cc.u64 %rd2099, %rd2099, %rd35999;
	addc.cc.u64 %rd2100, %rd2100, %rd36000;
	addc.u64 %rd31, %rd31, %rd36001;
	
	// end inline asm
	st.global.u64 	[%rd2], %rd2096;
	st.global.u64 	[%rd36011], %rd2097;
	st.global.u64 	[%rd36012], %rd2098;
	st.global.u64 	[%rd36013], %rd2099;
	st.global.u64 	[%rd36014], %rd2100;
	st.global.u64 	[%rd36015], %rd31;
	ld.global.u64 	%rd2114, [%rd2];
	ld.global.u64 	%rd2115, [%rd36011];
	ld.global.u64 	%rd2116, [%rd36012];
	ld.global.u64 	%rd2117, [%rd36013];
	ld.global.u64 	%rd2118, [%rd36014];
	// begin inline asm
	add.cc.u64 %rd2114, %rd2114, %rd35996;
	addc.cc.u64 %rd2115, %rd2115, %rd35997;
	addc.cc.u64 %rd2116, %rd2116, %rd35998;
	addc.cc.u64 %rd2117, %rd2117, %rd35999;
	addc.cc.u64 %rd2118, %rd2118, %rd36000;
	addc.u64 %rd31, %rd31, %rd36001;
	
	// end inline asm
	st.global.u64 	[%rd2], %rd2114;
	st.global.u64 	[%rd36011], %rd2115;
	st.global.u64 	[%rd36012], %rd2116;
	st.global.u64 	[%rd36013], %rd2117;
	st.global.u64 	[%rd36014], %rd2118;
	st.global.u64 	[%rd36015], %rd31;
	ld.global.u64 	%rd2132, [%rd2];
	ld.global.u64 	%rd2133, [%rd36011];
	ld.global.u64 	%rd2134, [%rd36012];
	ld.global.u64 	%rd2135, [%rd36013];
	ld.global.u64 	%rd2136, [%rd36014];
	// begin inline asm
	add.cc.u64 %rd2132, %rd2132, %rd35996;
	addc.cc.u64 %rd2133, %rd2133, %rd35997;
	addc.cc.u64 %rd2134, %rd2134, %rd35998;
	addc.cc.u64 %rd2135, %rd2135, %rd35999;
	addc.cc.u64 %rd2136, %rd2136, %rd36000;
	addc.u64 %rd31, %rd31, %rd36001;
	
	// end inline asm
	st.global.u64 	[%rd2], %rd2132;
	st.global.u64 	[%rd36011], %rd2133;
	st.global.u64 	[%rd36012], %rd2134;
	st.global.u64 	[%rd36013], %rd2135;
	st.global.u64 	[%rd36014], %rd2136;
	st.global.u64 	[%rd36015], %rd31;
	ld.global.u64 	%rd2150, [%rd2];
	ld.global.u64 	%rd2151, [%rd36011];
	ld.global.u64 	%rd2152, [%rd36012];
	ld.global.u64 	%rd2153, [%rd36013];
	ld.global.u64 	%rd2154, [%rd36014];
	// begin inline asm
	add.cc.u64 %rd2150, %rd2150, %rd35996;
	addc.cc.u64 %rd2151, %rd2151, %rd35997;
	addc.cc.u64 %rd2152, %rd2152, %rd35998;
	addc.cc.u64 %rd2153, %rd2153, %rd35999;
	addc.cc.u64 %rd2154, %rd2154, %rd36000;
	addc.u64 %rd31, %rd31, %rd36001;
	
	// end inline asm
	st.global.u64 	[%rd2], %rd2150;
	st.global.u64 	[%rd36011], %rd2151;
	st.global.u64 	[%rd36012], %rd2152;
	st.global.u64 	[%rd36013], %rd2153;
	st.global.u64 	[%rd36014], %rd2154;
	st.global.u64 	[%rd36015], %rd31;
	ld.global.u64 	%rd2168, [%rd2];
	ld.global.u64 	%rd2169, [%rd36011];
	ld.global.u64 	%rd2170, [%rd36012];
	ld.global.u64 	%rd2171, [%rd36013];
	ld.global.u64 	%rd2172, [%rd36014];
	// begin inline asm
	add.cc.u64 %rd2168, %rd2168, %rd35996;
	addc.cc.u64 %rd2169, %rd2169, %rd35997;
	addc.cc.u64 %rd2170, %rd2170, %rd35998;
	addc.cc.u64 %rd2171, %rd2171, %rd35999;
	addc.cc.u64 %rd2172, %rd2172, %rd36000;
	addc.u64 %rd31, %rd31, %rd36001;
	
	// end inline asm
	st.global.u64 	[%rd2], %rd2168;
	st.global.u64 	[%rd36011], %rd2169;
	st.global.u64 	[%rd36012], %rd2170;
	st.global.u64 	[%rd36013], %rd2171;
	st.global.u64 	[%rd36014], %rd2172;
	st.global.u64 	[%rd36015], %rd31;
	ld.global.u64 	%rd2186, [%rd2];
	ld.global.u64 	%rd2187, [%rd36011];
	ld.global.u64 	%rd2188, [%rd36012];
	ld.global.u64 	%rd2189, [%rd36013];
	ld.global.u64 	%rd2190, [%rd36014];
	// begin inline asm
	add.cc.u64 %rd2186, %rd2186, %rd35996;
	addc.cc.u64 %rd2187, %rd2187, %rd35997;
	addc.cc.u64 %rd2188, %rd2188, %rd35998;
	addc.cc.u64 %rd2189, %rd2189, %rd35999;
	addc.cc.u64 %rd2190, %rd2190, %rd36000;
	addc.u64 %rd31, %rd31, %rd36001;
	
	// end inline asm
	st.global.u64 	[%rd2], %rd2186;
	st.global.u64 	[%rd36011], %rd2187;
	st.global.u64 	[%rd36012], %rd2188;
	st.global.u64 	[%rd36013], %rd2189;
	st.global.u64 	[%rd36014], %rd2190;
	st.global.u64 	[%rd36015], %rd31;
	ld.global.u64 	%rd2204, [%rd2];
	ld.global.u64 	%rd2205, [%rd36011];
	ld.global.u64 	%rd2206, [%rd36012];
	ld.global.u64 	%rd2207, [%rd36013];
	ld.global.u64 	%rd2208, [%rd36014];
	// begin inline asm
	add.cc.u64 %rd2204, %rd2204, %rd35996;
	addc.cc.u64 %rd2205, %rd2205, %rd35997;
	addc.cc.u64 %rd2206, %rd2206, %rd35998;
	addc.cc.u64 %rd2207, %rd2207, %rd35999;
	addc.cc.u64 %rd2208, %rd2208, %rd36000;
	addc.u64 %rd31, %rd31, %rd36001;
	
	// end inline asm
	st.global.u64 	[%rd2], %rd2204;
	st.global.u64 	[%rd36011], %rd2205;
	st.global.u64 	[%rd36012], %rd2206;
	st.global.u64 	[%rd36013], %rd2207;
	st.global.u64 	[%rd36014], %rd2208;
	st.global.u64 	[%rd36015], %rd31;
	ld.global.u64 	%rd2222, [%rd2];
	ld.global.u64 	%rd2223, [%rd36011];
	ld.global.u64 	%rd2224, [%rd36012];
	ld.global.u64 	%rd2225, [%rd36013];
	ld.global.u64 	%rd2226, [%rd36014];
	// begin inline asm
	add.cc.u64 %rd2222, %rd2222, %rd35996;
	addc.cc.u64 %rd2223, %rd2223, %rd35997;
	addc.cc.u64 %rd2224, %rd2224, %rd35998;
	addc.cc.u64 %rd2225, %rd2225, %rd35999;
	addc.cc.u64 %rd2226, %rd2226, %rd36000;
	addc.u64 %rd31, %rd31, %rd36001;
	
	// end inline asm
	st.global.u64 	[%rd2], %rd2222;
	st.global.u64 	[%rd36011], %rd2223;
	st.global.u64 	[%rd36012], %rd2224;
	st.global.u64 	[%rd36013], %rd2225;
	st.global.u64 	[%rd36014], %rd2226;
	st.global.u64 	[%rd36015], %rd31;
	ld.global.u64 	%rd2240, [%rd2];
	ld.global.u64 	%rd2241, [%rd36011];
	ld.global.u64 	%rd2242, [%rd36012];
	ld.global.u64 	%rd2243, [%rd36013];
	ld.global.u64 	%rd2244, [%rd36014];
	// begin inline asm
	add.cc.u64 %rd2240, %rd2240, %rd35996;
	addc.cc.u64 %rd2241, %rd2241, %rd35997;
	addc.cc.u64 %rd2242, %rd2242, %rd35998;
	addc.cc.u64 %rd2243, %rd2243, %rd35999;
	addc.cc.u64 %rd2244, %rd2244, %rd36000;
	addc.u64 %rd31, %rd31, %rd36001;
	
	// end inline asm
	st.global.u64 	[%rd2], %rd2240;
	st.global.u64 	[%rd36011], %rd2241;
	st.global.u64 	[%rd36012], %rd2242;
	st.global.u64 	[%rd36013], %rd2243;
	st.global.u64 	[%rd36014], %rd2244;
	st.global.u64 	[%rd36015], %rd31;
	ld.global.u64 	%rd2258, [%rd2];
	ld.global.u64 	%rd2259, [%rd36011];
	ld.global.u64 	%rd2260, [%rd36012];
	ld.global.u64 	%rd2261, [%rd36013];
	ld.global.u64 	%rd2262, [%rd36014];
	// begin inline asm
	add.cc.u64 %rd2258, %rd2258, %rd35996;
	addc.cc.u64 %rd2259, %rd2259, %rd35997;
	addc.cc.u64 %rd2260, %rd2260, %rd35998;
	addc.cc.u64 %rd2261, %rd2261, %rd35999;
	addc.cc.u64 %rd2262, %rd2262, %rd36000;
	addc.u64 %rd31, %rd31, %rd36001;
	
	// end inline asm
	st.global.u64 	[%rd2], %rd2258;
	st.global.u64 	[%rd36011], %rd2259;
	st.global.u64 	[%rd36012], %rd2260;
	st.global.u64 	[%rd36013], %rd2261;
	st.global.u64 	[%rd36014], %rd2262;
	st.global.u64 	[%rd36015], %rd31;
	ld.global.u64 	%rd2276, [%rd2];
	ld.global.u64 	%rd2277, [%rd36011];
	ld.global.u64 	%rd2278, [%rd36012];
	ld.global.u64 	%rd2279, [%rd36013];
	ld.global.u64 	%rd2280, [%rd36014];
	// begin inline asm
	add.cc.u64 %rd2276, %rd2276, %rd35996;
	addc.cc.u64 %rd2277, %rd2277, %rd35997;
	addc.cc.u64 %rd2278, %rd2278, %rd35998;
	addc.cc.u64 %rd2279, %rd2279, %rd35999;
	addc.cc.u64 %rd2280, %rd2280, %rd36000;
	addc.u64 %rd31, %rd31, %rd36001;
	
	// end inline asm
	st.global.u64 	[%rd2], %rd2276;
	st.global.u64 	[%rd36011], %rd2277;
	st.global.u64 	[%rd36012], %rd2278;
	st.global.u64 	[%rd36013], %rd2279;
	st.global.u64 	[%rd36014], %rd2280;
	st.global.u64 	[%rd36015], %rd31;
	ld.global.u64 	%rd2294, [%rd2];
	ld.global.u64 	%rd2295, [%rd36011];
	ld.global.u64 	%rd2296, [%rd36012];
	ld.global.u64 	%rd2297, [%rd36013];
	ld.global.u64 	%rd2298, [%rd36014];
	// begin inline asm
	add.cc.u64 %rd2294, %rd2294, %rd35996;
	addc.cc.u64 %rd2295, %rd2295, %rd35997;
	addc.cc.u64 %rd2296, %rd2296, %rd35998;
	addc.cc.u64 %rd2297, %rd2297, %rd35999;
	addc.cc.u64 %rd2298, %rd2298, %rd36000;
	addc.u64 %rd31, %rd31, %rd36001;
	
	// end inline asm
	st.global.u64 	[%rd2], %rd2294;
	st.global.u64 	[%rd36011], %rd2295;
	st.global.u64 	[%rd36012], %rd2296;
	st.global.u64 	[%rd36013], %rd2297;
	st.global.u64 	[%rd36014], %rd2298;
	st.global.u64 	[%rd36015], %rd31;
	ld.global.u64 	%rd2312, [%rd2];
	ld.global.u64 	%rd2313, [%rd36011];
	ld.global.u64 	%rd2314, [%rd36012];
	ld.global.u64 	%rd2315, [%rd36013];
	ld.global.u64 	%rd2316, [%rd36014];
	// begin inline asm
	add.cc.u64 %rd2312, %rd2312, %rd35996;
	addc.cc.u64 %rd2313, %rd2313, %rd35997;
	addc.cc.u64 %rd2314, %rd2314, %rd35998;
	addc.cc.u64 %rd2315, %rd2315, %rd35999;
	addc.cc.u64 %rd2316, %rd2316, %rd36000;
	addc.u64 %rd31, %rd31, %rd36001;
	
	// end inline asm
	st.global.u64 	[%rd2], %rd2312;
	st.global.u64 	[%rd36011], %rd2313;
	st.global.u64 	[%rd36012], %rd2314;
	st.global.u64 	[%rd36013], %rd2315;
	st.global.u64 	[%rd36014], %rd2316;
	st.global.u64 	[%rd36015], %rd31;
	ld.global.u64 	%rd2330, [%rd2];
	ld.global.u64 	%rd2331, [%rd36011];
	ld.global.u64 	%rd2332, [%rd36012];
	ld.global.u64 	%rd2333, [%rd36013];
	ld.global.u64 	%rd2334, [%rd36014];
	// begin inline asm
	add.cc.u64 %rd2330, %rd2330, %rd35996;
	addc.cc.u64 %rd2331, %rd2331, %rd35997;
	addc.cc.u64 %rd2332, %rd2332, %rd35998;
	addc.cc.u64 %rd2333, %rd2333, %rd35999;
	addc.cc.u64 %rd2334, %rd2334, %rd36000;
	addc.u64 %rd31, %rd31, %rd36001;
	
	// end inline asm
	st.global.u64 	[%rd2], %rd2330;
	st.global.u64 	[%rd36011], %rd2331;
	st.global.u64 	[%rd36012], %rd2332;
	st.global.u64 	[%rd36013], %rd2333;
	st.global.u64 	[%rd36014], %rd2334;
	st.global.u64 	[%rd36015], %rd31;
	ld.global.u64 	%rd2348, [%rd2];
	ld.global.u64 	%rd2349, [%rd36011];
	ld.global.u64 	%rd2350, [%rd36012];
	ld.global.u64 	%rd2351, [%rd36013];
	ld.global.u64 	%rd2352, [%rd36014];
	// begin inline asm
	add.cc.u64 %rd2348, %rd2348, %rd35996;
	addc.cc.u64 %rd2349, %rd2349, %rd35997;
	addc.cc.u64 %rd2350, %rd2350, %rd35998;
	addc.cc.u64 %rd2351, %rd2351, %rd35999;
	addc.cc.u64 %rd2352, %rd2352, %rd36000;
	addc.u64 %rd31, %rd31, %rd36001;
	
	// end inline asm
	st.global.u64 	[%rd2], %rd2348;
	st.global.u64 	[%rd36011], %rd2349;
	st.global.u64 	[%rd36012], %rd2350;
	st.global.u64 	[%rd36013], %rd2351;
	st.global.u64 	[%rd36014], %rd2352;
	st.global.u64 	[%rd36015], %rd31;
	ld.global.u64 	%rd2366, [%rd2];
	ld.global.u64 	%rd2367, [%rd36011];
	ld.global.u64 	%rd2368, [%rd36012];
	ld.global.u64 	%rd2369, [%rd36013];
	ld.global.u64 	%rd2370, [%rd36014];
	// begin inline asm
	add.cc.u64 %rd2366, %rd2366, %rd35996;
	addc.cc.u64 %rd2367, %rd2367, %rd35997;
	addc.cc.u64 %rd2368, %rd2368, %rd35998;
	addc.cc.u64 %rd2369, %rd2369, %rd35999;
	addc.cc.u64 %rd2370, %rd2370, %rd36000;
	addc.u64 %rd31, %rd31, %rd36001;
	
	// end inline asm
	st.global.u64 	[%rd2], %rd2366;
	st.global.u64 	[%rd36011], %rd2367;
	st.global.u64 	[%rd36012], %rd2368;
	st.global.u64 	[%rd36013], %rd2369;
	st.global.u64 	[%rd36014], %rd2370;
	st.global.u64 	[%rd36015], %rd31;
	ld.global.u64 	%rd2384, [%rd2];
	ld.global.u64 	%rd2385, [%rd36011];
	ld.global.u64 	%rd2386, [%rd36012];
	ld.global.u64 	%rd2387, [%rd36013];
	ld.global.u64 	%rd2388, [%rd36014];
	// begin inline asm
	add.cc.u64 %rd2384, %rd2384, %rd35996;
	addc.cc.u64 %rd2385, %rd2385, %rd35997;
	addc.cc.u64 %rd2386, %rd2386, %rd35998;
	addc.cc.u64 %rd2387, %rd2387, %rd35999;
	addc.cc.u64 %rd2388, %rd2388, %rd36000;
	addc.u64 %rd31, %rd31, %rd36001;
	
	// end inline asm
	st.global.u64 	[%rd2], %rd2384;
	st.global.u64 	[%rd36011], %rd2385;
	st.global.u64 	[%rd36012], %rd2386;
	st.global.u64 	[%rd36013], %rd2387;
	st.global.u64 	[%rd36014], %rd2388;
	st.global.u64 	[%rd36015], %rd31;
	ld.global.u64 	%rd2402, [%rd2];
	ld.global.u64 	%rd2403, [%rd36011];
	ld.global.u64 	%rd2404, [%rd36012];
	ld.global.u64 	%rd2405, [%rd36013];
	ld.global.u64 	%rd2406, [%rd36014];
	// begin inline asm
	add.cc.u64 %rd2402, %rd2402, %rd35996;
	addc.cc.u64 %rd2403, %rd2403, %rd35997;
	addc.cc.u64 %rd2404, %rd2404, %rd35998;
	addc.cc.u64 %rd2405, %rd2405, %rd35999;
	addc.cc.u64 %rd2406, %rd2406, %rd36000;
	addc.u64 %rd31, %rd31, %rd36001;
	
	// end inline asm
	st.global.u64 	[%rd2], %rd2402;
	st.global.u64 	[%rd36011], %rd2403;
	st.global.u64 	[%rd36012], %rd2404;
	st.global.u64 	[%rd36013], %rd2405;
	st.global.u64 	[%rd36014], %rd2406;
	st.global.u64 	[%rd36015], %rd31;
	ld.global.u64 	%rd2420, [%rd2];
	ld.global.u64 	%rd2421, [%rd36011];
	ld.global.u64 	%rd2422, [%rd36012];
	ld.global.u64 	%rd2423, [%rd36013];
	ld.global.u64 	%rd2424, [%rd36014];
	// begin inline asm
	add.cc.u64 %rd2420, %rd2420, %rd35996;
	addc.cc.u64 %rd2421, %rd2421, %rd35997;
	addc.cc.u64 %rd2422, %rd2422, %rd35998;
	addc.cc.u64 %rd2423, %rd2423, %rd35999;
	addc.cc.u64 %rd2424, %rd2424, %rd36000;
	addc.u64 %rd31, %rd31, %rd36001;
	
	// end inline asm
	st.global.u64 	[%rd2], %rd2420;
	st.global.u64 	[%rd36011], %rd2421;
	st.global.u64 	[%rd36012], %rd2422;
	st.global.u64 	[%rd36013], %rd2423;
	st.global.u64 	[%rd36014], %rd2424;
	st.global.u64 	[%rd36015], %rd31;
	ld.global.u64 	%rd2438, [%rd2];
	ld.global.u64 	%rd2439, [%rd36011];
	ld.global.u64 	%rd2440, [%rd36012];
	ld.global.u64 	%rd2441, [%rd36013];
	ld.global.u64 	%rd2442, [%rd36014];
	// begin inline asm
	add.cc.u64 %rd2438, %rd2438, %rd35996;
	addc.cc.u64 %rd2439, %rd2439, %rd35997;
	addc.cc.u64 %rd2440, %rd2440, %rd35998;
	addc.cc.u64 %rd2441, %rd2441, %rd35999;
	addc.cc.u64 %rd2442, %rd2442, %rd36000;
	addc.u64 %rd31, %rd31, %rd36001;
	
	// end inline asm
	st.global.u64 	[%rd2], %rd2438;
	st.global.u64 	[%rd36011], %rd2439;
	st.global.u64 	[%rd36012], %rd2440;
	st.global.u64 	[%rd36013], %rd2441;
	st.global.u64 	[%rd36014], %rd2442;
	st.global.u64 	[%rd36015], %rd31;
	ld.global.u64 	%rd2456, [%rd2];
	ld.global.u64 	%rd2457, [%rd36011];
	ld.global.u64 	%rd2458, [%rd36012];
	ld.global.u64 	%rd2459, [%rd36013];
	ld.global.u64 	%rd2460, [%rd36014];
	// begin inline asm
	add.cc.u64 %rd2456, %rd2456, %rd35996;
	addc.cc.u64 %rd2457, %rd2457, %rd35997;
	addc.cc.u64 %rd2458, %rd2458, %rd35998;
	addc.cc.u64 %rd2459, %rd2459, %rd35999;
	addc.cc.u64 %rd2460, %rd2460, %rd36000;
	addc.u64 %rd31, %rd31, %rd36001;
	
	// end inline asm
	st.global.u64 	[%rd2], %rd2456;
	st.global.u64 	[%rd36011], %rd2457;
	st.global.u64 	[%rd36012], %rd2458;
	st.global.u64 	[%rd36013], %rd2459;
	st.global.u64 	[%rd36014], %rd2460;
	st.global.u64 	[%rd36015], %rd31;
	ld.global.u64 	%rd2474, [%rd2];
	ld.global.u64 	%rd2475, [%rd36011];
	ld.global.u64 	%rd2476, [%rd36012];
	ld.global.u64 	%rd2477, [%rd36013];
	ld.global.u64 	%rd2478, [%rd36014];
	// begin inline asm
	add.cc.u64 %rd2474, %rd2474, %rd35996;
	addc.cc.u64 %rd2475, %rd2475, %rd35997;
	addc.cc.u64 %rd2476, %rd2476, %rd35998;
	addc.cc.u64 %rd2477, %rd2477, %rd35999;
	addc.cc.u64 %rd2478, %rd2478, %rd36000;
	addc.u64 %rd31, %rd31, %rd36001;
	
	// end inline asm
	st.global.u64 	[%rd2], %rd2474;
	st.global.u64 	[%rd36011], %rd2475;
	st.global.u64 	[%rd36012], %rd2476;
	st.global.u64 	[%rd36013], %rd2477;
	st.global.u64 	[%rd36014], %rd2478;
	st.global.u64 	[%rd36015], %rd31;
	ld.global.u64 	%rd2492, [%rd2];
	ld.global.u64 	%rd2493, [%rd36011];
	ld.global.u64 	%rd2494, [%rd36012];
	ld.global.u64 	%rd2495, [%rd36013];
	ld.global.u64 	%rd2496, [%rd36014];
	// begin inline asm
	add.cc.u64 %rd2492, %rd2492, %rd35996;
	addc.cc.u64 %rd2493, %rd2493, %rd35997;
	addc.cc.u64 %rd2494, %rd2494, %rd35998;
	addc.cc.u64 %rd2495, %rd2495, %rd35999;
	addc.cc.u64 %rd2496, %rd2496, %rd36000;
	addc.u64 %rd31, %rd31, %rd36001;
	
	// end inline asm
	st.global.u64 	[%rd2], %rd2492;
	st.global.u64 	[%rd36011], %rd2493;
	st.global.u64 	[%rd36012], %rd2494;
	st.global.u64 	[%rd36013], %rd2495;
	st.global.u64 	[%rd36014], %rd2496;
	st.global.u64 	[%rd36015], %rd31;
	ld.global.u64 	%rd2510, [%rd2];
	ld.global.u64 	%rd2511, [%rd36011];
	ld.global.u64 	%rd2512, [%rd36012];
	ld.global.u64 	%rd2513, [%rd36013];
	ld.global.u64 	%rd2514, [%rd36014];
	// begin inline asm
	add.cc.u64 %rd2510, %rd2510, %rd35996;
	addc.cc.u64 %rd2511, %rd2511, %rd35997;
	addc.cc.u64 %rd2512, %rd2512, %rd35998;
	addc.cc.u64 %rd2513, %rd2513, %rd35999;
	addc.cc.u64 %rd2514, %rd2514, %rd36000;
	addc.u64 %rd31, %rd31, %rd36001;
	
	// end inline asm
	st.global.u64 	[%rd2], %rd2510;
	st.global.u64 	[%rd36011], %rd2511;
	st.global.u64 	[%rd36012], %rd2512;
	st.global.u64 	[%rd36013], %rd2513;
	st.global.u64 	[%rd36014], %rd2514;
	st.global.u64 	[%rd36015], %rd31;
	ld.global.u64 	%rd2528, [%rd2];
	ld.global.u64 	%rd2529, [%rd36011];
	ld.global.u64 	%rd2530, [%rd36012];
	ld.global.u64 	%rd2531, [%rd36013];
	ld.global.u64 	%rd2532, [%rd36014];
	// begin inline asm
	add.cc.u64 %rd2528, %rd2528, %rd35996;
	addc.cc.u64 %rd2529, %rd2529, %rd35997;
	addc.cc.u64 %rd2530, %rd2530, %rd35998;
	addc.cc.u64 %rd2531, %rd2531, %rd35999;
	addc.cc.u64 %rd2532, %rd2532, %rd36000;
	addc.u64 %rd31, %rd31, %rd36001;
	
	// end inline asm
	st.global.u64 	[%rd2], %rd2528;
	st.global.u64 	[%rd36011], %rd2529;
	st.global.u64 	[%rd36012], %rd2530;
	st.global.u64 	[%rd36013], %rd2531;
	st.global.u64 	[%rd36014], %rd2532;
	st.global.u64 	[%rd36015], %rd31;
	ld.global.u64 	%rd2546, [%rd2];
	ld.global.u64 	%rd2547, [%rd36011];
	ld.global.u64 	%rd2548, [%rd36012];
	ld.global.u64 	%rd2549, [%rd36013];
	ld.global.u64 	%rd2550, [%rd36014];
	// begin inline asm
	add.cc.u64 %rd2546, %rd2546, %rd35996;
	addc.cc.u64 %rd2547, %rd2547, %rd35997;
	addc.cc.u64 %rd2548, %rd2548, %rd35998;
	addc.cc.u64 %rd2549, %rd2549, %rd35999;
	addc.cc.u64 %rd2550, %rd2550, %rd36000;
	addc.u64 %rd31, %rd31, %rd36001;
	
	// end inline asm
	st.global.u64 	[%rd2], %rd2546;
	st.global.u64 	[%rd36011], %rd2547;
	st.global.u64 	[%rd36012], %rd2548;
	st.global.u64 	[%rd36013], %rd2549;
	st.global.u64 	[%rd36014], %rd2550;
	st.global.u64 	[%rd36015], %rd31;
	ld.global.u64 	%rd2564, [%rd2];
	ld.global.u64 	%rd2565, [%rd36011];
	ld.global.u64 	%rd2566, [%rd36012];
	ld.global.u64 	%rd2567, [%rd36013];
	ld.global.u64 	%rd2568, [%rd36014];
	// begin inline asm
	add.cc.u64 %rd2564, %rd2564, %rd35996;
	addc.cc.u64 %rd2565, %rd2565, %rd35997;
	addc.cc.u64 %rd2566, %rd2566, %rd35998;
	addc.cc.u64 %rd2567, %rd2567, %rd35999;
	addc.cc.u64 %rd2568, %rd2568, %rd36000;
	addc.u64 %rd31, %rd31, %rd36001;
	
	// end inline asm
	st.global.u64 	[%rd2], %rd2564;
	st.global.u64 	[%rd36011], %rd2565;
	st.global.u64 	[%rd36012], %rd2566;
	st.global.u64 	[%rd36013], %rd2567;
	st.global.u64 	[%rd36014], %rd2568;
	st.global.u64 	[%rd36015], %rd31;
	ld.global.u64 	%rd2582, [%rd2];
	ld.global.u64 	%rd2583, [%rd36011];
	ld.global.u64 	%rd2584, [%rd36012];
	ld.global.u64 	%rd2585, [%rd36013];
	ld.global.u64 	%rd2586, [%rd36014];
	// begin inline asm
	add.cc.u64 %rd2582, %rd2582, %rd35996;
	addc.cc.u64 %rd2583, %rd2583, %rd35997;
	addc.cc.u64 %rd2584, %rd2584, %rd35998;
	addc.cc.u64 %rd2585, %rd2585, %rd35999;
	addc.cc.u64 %rd2586, %rd2586, %rd36000;
	addc.u64 %rd31, %rd31, %rd36001;
	
	// end inline asm
	st.global.u64 	[%rd2], %rd2582;
	st.global.u64 	[%rd36011], %rd2583;
	st.global.u64 	[%rd36012], %rd2584;
	st.global.u64 	[%rd36013], %rd2585;
	st.global.u64 	[%rd36014], %rd2586;
	st.global.u64 	[%rd36015], %rd31;
	ld.global.u64 	%rd2600, [%rd2];
	ld.global.u64 	%rd2601, [%rd36011];
	ld.global.u64 	%rd2602, [%rd36012];
	ld.global.u64 	%rd2603, [%rd36013];
	ld.global.u64 	%rd2604, [%rd36014];
	// begin inline asm
	add.cc.u64 %rd2600, %rd2600, %rd35996;
	addc.cc.u64 %rd2601, %rd2601, %rd35997;
	addc.cc.u64 %rd2602, %rd2602, %rd35998;
	addc.cc.u64 %rd2603, %rd2603, %rd35999;
	addc.cc.u64 %rd2604, %rd2604, %rd36000;
	addc.u64 %rd31, %rd31, %rd36001;
	
	// end inline asm
	st.global.u64 	[%rd2], %rd2600;
	st.global.u64 	[%rd36011], %rd2601;
	st.global.u64 	[%rd36012], %rd2602;
	st.global.u64 	[%rd36013], %rd2603;
	st.global.u64 	[%rd36014], %rd2604;
	st.global.u64 	[%rd36015], %rd31;
	ld.global.u64 	%rd2618, [%rd2];
	ld.global.u64 	%rd2619, [%rd36011];
	ld.global.u64 	%rd2620, [%rd36012];
	ld.global.u64 	%rd2621, [%rd36013];
	ld.global.u64 	%rd2622, [%rd36014];
	// begin inline asm
	add.cc.u64 %rd2618, %rd2618, %rd35996;
	addc.cc.u64 %rd2619, %rd2619, %rd35997;
	addc.cc.u64 %rd2620, %rd2620, %rd35998;
	addc.cc.u64 %rd2621, %rd2621, %rd35999;
	addc.cc.u64 %rd2622, %rd2622, %rd36000;
	addc.u64 %rd31, %rd31, %rd36001;
	
	// end inline asm
	st.global.u64 	[%rd2], %rd2618;
	st.global.u64 	[%rd36011], %rd2619;
	st.global.u64 	[%rd36012], %rd2620;
	st.global.u64 	[%rd36013], %rd2621;
	st.global.u64 	[%rd36014], %rd2622;
	st.global.u64 	[%rd36015], %rd31;
	ld.global.u64 	%rd2636, [%rd2];
	ld.global.u64 	%rd2637, [%rd36011];
	ld.global.u64 	%rd2638, [%rd36012];
	ld.global.u64 	%rd2639, [%rd36013];
	ld.global.u64 	%rd2640, [%rd36014];
	// begin inline asm
	add.cc.u64 %rd2636, %rd2636, %rd35996;
	addc.cc.u64 %rd2637, %rd2637, %rd35997;
	addc.cc.u64 %rd2638, %rd2638, %rd35998;
	addc.cc.u64 %rd2639, %rd2639, %rd35999;
	addc.cc.u64 %rd2640, %rd2640, %rd36000;
	addc.u64 %rd31, %rd31, %rd36001;
	
	// end inline asm
	st.global.u64 	[%rd2], %rd2636;
	st.global.u64 	[%rd36011], %rd2637;
	st.global.u64 	[%rd36012], %rd2638;
	st.global.u64 	[%rd36013], %rd2639;
	st.global.u64 	[%rd36014], %rd2640;
	st.global.u64 	[%rd36015], %rd31;
	ld.global.u64 	%rd2654, [%rd2];
	ld.global.u64 	%rd2655, [%rd36011];
	ld.global.u64 	%rd2656, [%rd36012];
	ld.global.u64 	%rd2657, [%rd36013];
	ld.global.u64 	%rd2658, [%rd36014];
	// begin inline asm
	add.cc.u64 %rd2654, %rd2654, %rd35996;
	addc.cc.u64 %rd2655, %rd2655, %rd35997;
	addc.cc.u64 %rd2656, %rd2656, %rd35998;
	addc.cc.u64 %rd2657, %rd2657, %rd35999;
	addc.cc.u64 %rd2658, %rd2658, %rd36000;
	addc.u64 %rd31, %rd31, %rd36001;
	
	// end inline asm
	st.global.u64 	[%rd2], %rd2654;
	st.global.u64 	[%rd36011], %rd2655;
	st.global.u64 	[%rd36012], %rd2656;
	st.global.u64 	[%rd36013], %rd2657;
	st.global.u64 	[%rd36014], %rd2658;
	st.global.u64 	[%rd36015], %rd31;
	ld.global.u64 	%rd2672, [%rd2];
	ld.global.u64 	%rd2673, [%rd36011];
	ld.global.u64 	%rd2674, [%rd36012];
	ld.global.u64 	%rd2675, [%rd36013];
	ld.global.u64 	%rd2676, [%rd36014];
	// begin inline asm
	add.cc.u64 %rd2672, %rd2672, %rd35996;
	addc.cc.u64 %rd2673, %rd2673, %rd35997;
	addc.cc.u64 %rd2674, %rd2674, %rd35998;
	addc.cc.u64 %rd2675, %rd2675, %rd35999;
	addc.cc.u64 %rd2676, %rd2676, %rd36000;
	addc.u64 %rd31, %rd31, %rd36001;
	
	// end inline asm
	st.global.u64 	[%rd2], %rd2672;
	st.global.u64 	[%rd36011], %rd2673;
	st.global.u64 	[%rd36012], %rd2674;
	st.global.u64 	[%rd36013], %rd2675;
	st.global.u64 	[%rd36014], %rd2676;
	st.global.u64 	[%rd36015], %rd31;
	ld.global.u64 	%rd2690, [%rd2];
	ld.global.u64 	%rd2691, [%rd36011];
	ld.global.u64 	%rd2692, [%rd36012];
	ld.global.u64 	%rd2693, [%rd36013];
	ld.global.u64 	%rd2694, [%rd36014];
	// begin inline asm
	add.cc.u64 %rd2690, %rd2690, %rd35996;
	addc.cc.u64 %rd2691, %rd2691, %rd35997;
	addc.cc.u64 %rd2692, %rd2692, %rd35998;
	addc.cc.u64 %rd2693, %rd2693, %rd35999;
	addc.cc.u64 %rd2694, %rd2694, %rd36000;
	addc.u64 %rd31, %rd31, %rd36001;
	
	// end inline asm
	st.global.u64 	[%rd2], %rd2690;
	st.global.u64 	[%rd36011], %rd2691;
	st.global.u64 	[%rd36012], %rd2692;
	st.global.u64 	[%rd36013], %rd2693;
	st.global.u64 	[%rd36014], %rd2694;
	st.global.u64 	[%rd36015], %rd31;
	ld.global.u64 	%rd2708, [%rd2];
	ld.global.u64 	%rd2709, [%rd36011];
	ld.global.u64 	%rd2710, [%rd36012];
	ld.global.u64 	%rd2711, [%rd36013];
	ld.global.u64 	%rd2712, [%rd36014];
	// begin inline asm
	add.cc.u64 %rd2708, %rd2708, %rd35996;
	addc.cc.u64 %rd2709, %rd2709, %rd35997;
	addc.cc.u64 %rd2710, %rd2710, %rd35998;
	addc.cc.u64 %rd2711, %rd2711, %rd35999;
	addc.cc.u64 %rd2712, %rd2712, %rd36000;
	addc.u64 %rd31, %rd31, %rd36001;
	
	// end inline asm
	st.global.u64 	[%rd2], %rd2708;
	st.global.u64 	[%rd36011], %rd2709;
	st.global.u64 	[%rd36012], %rd2710;
	st.global.u64 	[%rd36013], %rd2711;
	st.global.u64 	[%rd36014], %rd2712;
	st.global.u64 	[%rd36015], %rd31;
	ld.global.u64 	%rd2726, [%rd2];
	ld.global.u64 	%rd2727, [%rd36011];
	ld.global.u64 	%rd2728, [%rd36012];
	ld.global.u64 	%rd2729, [%rd36013];
	ld.global.u64 	%rd2730, [%rd36014];
	// begin inline asm
	add.cc.u64 %rd2726, %rd2726, %rd35996;
	addc.cc.u64 %rd2727, %rd2727, %rd35997;
	addc.cc.u64 %rd2728, %rd2728, %rd35998;
	addc.cc.u64 %rd2729, %rd2729, %rd35999;
	addc.cc.u64 %rd2730, %rd2730, %rd36000;
	addc.u64 %rd31, %rd31, %rd36001;
	
	// end inline asm
	st.global.u64 	[%rd2], %rd2726;
	st.global.u64 	[%rd36011], %rd2727;
	st.global.u64 	[%rd36012], %rd2728;
	st.global.u64 	[%rd36013], %rd2729;
	st.global.u64 	[%rd36014], %rd2730;
	st.global.u64 	[%rd36015], %rd31;
	ld.global.u64 	%rd2744, [%rd2];
	ld.global.u64 	%rd2745, [%rd36011];
	ld.global.u64 	%rd2746, [%rd36012];
	ld.global.u64 	%rd2747, [%rd36013];
	ld.global.u64 	%rd2748, [%rd36014];
	// begin inline asm
	add.cc.u64 %rd2744, %rd2744, %rd35996;
	addc.cc.u64 %rd2745, %rd2745, %rd35997;
	addc.cc.u64 %rd2746, %rd2746, %rd35998;
	addc.cc.u64 %rd2747, %rd2747, %rd35999;
	addc.cc.u64 %rd2748, %rd2748, %rd36000;
	addc.u64 %rd31, %rd31, %rd36001;
	
	// end inline asm
	st.global.u64 	[%rd2], %rd2744;
	st.global.u64 	[%rd36011], %rd2745;
	st.global.u64 	[%rd36012], %rd2746;
	st.global.u64 	[%rd36013], %rd2747;
	st.global.u64 	[%rd36014], %rd2748;
	st.global.u64 	[%rd36015], %rd31;
	ld.global.u64 	%rd2762, [%rd2];
	ld.global.u64 	%rd2763, [%rd36011];
	ld.global.u64 	%rd2764, [%rd36012];
	ld.global.u64 	%rd2765, [%rd36013];
	ld.global.u64 	%rd2766, [%rd36014];
	// begin inline asm
	add.cc.u64 %rd2762, %rd2762, %rd35996;
	addc.cc.u64 %rd2763, %rd2763, %rd35997;
	addc.cc.u64 %rd2764, %rd2764, %rd35998;
	addc.cc.u64 %rd2765, %rd2765, %rd35999;
	addc.cc.u64 %rd2766, %rd2766, %rd36000;
	addc.u64 %rd31, %rd31, %rd36001;
	
	// end inline asm
	st.global.u64 	[%rd2], %rd2762;
	st.global.u64 	[%rd36011], %rd2763;
	st.global.u64 	[%rd36012], %rd2764;
	st.global.u64 	[%rd36013], %rd2765;
	st.global.u64 	[%rd36014], %rd2766;
	st.global.u64 	[%rd36015], %rd31;
	ld.global.u64 	%rd2780, [%rd2];
	ld.global.u64 	%rd2781, [%rd36011];
	ld.global.u64 	%rd2782, [%rd36012];
	ld.global.u64 	%rd2783, [%rd36013];
	ld.global.u64 	%rd2784, [%rd36014];
	// begin inline asm
	add.cc.u64 %rd2780, %rd2780, %rd35996;
	addc.cc.u64 %rd2781, %rd2781, %rd35997;
	addc.cc.u64 %rd2782, %rd2782, %rd35998;
	addc.cc.u64 %rd2783, %rd2783, %rd35999;
	addc.cc.u64 %rd2784, %rd2784, %rd36000;
	addc.u64 %rd31, %rd31, %rd36001;
	
	// end inline asm
	st.global.u64 	[%rd2], %rd2780;
	st.global.u64 	[%rd36011], %rd2781;
	st.global.u64 	[%rd36012], %rd2782;
	st.global.u64 	[%rd36013], %rd2783;
	st.global.u64 	[%rd36014], %rd2784;
	st.global.u64 	[%rd36015], %rd31;
	ld.global.u64 	%rd2798, [%rd2];
	ld.global.u64 	%rd2799, [%rd36011];
	ld.global.u64 	%rd2800, [%rd36012];
	ld.global.u64 	%rd2801, [%rd36013];
	ld.global.u64 	%rd2802, [%rd36014];
	// begin inline asm
	add.cc.u64 %rd2798, %rd2798, %rd35996;
	addc.cc.u64 %rd2799, %rd2799, %rd35997;
	addc.cc.u64 %rd2800, %rd2800, %rd35998;
	addc.cc.u64 %rd2801, %rd2801, %rd35999;
	addc.cc.u64 %rd2802, %rd2802, %rd36000;
	addc.u64 %rd31, %rd31, %rd36001;
	
	// end inline asm
	st.global.u64 	[%rd2], %rd2798;
	st.global.u64 	[%rd36011], %rd2799;
	st.global.u64 	[%rd36012], %rd2800;
	st.global.u64 	[%rd36013], %rd2801;
	st.global.u64 	[%rd36014], %rd2802;
	st.global.u64 	[%rd36015], %rd31;
	ld.global.u64 	%rd2816, [%rd2];
	ld.global.u64 	%rd2817, [%rd36011];
	ld.global.u64 	%rd2818, [%rd36012];
	ld.global.u64 	%rd2819, [%rd36013];
	ld.global.u64 	%rd2820, [%rd36014];
	// begin inline asm
	add.cc.u64 %rd2816, %rd2816, %rd35996;
	addc.cc.u64 %rd2817, %rd2817, %rd35997;
	addc.cc.u64 %rd2818, %rd2818, %rd35998;
	addc.cc.u64 %rd2819, %rd2819, %rd35999;
	addc.cc.u64 %rd2820, %rd2820, %rd36000;
	addc.u64 %rd31, %rd31, %rd36001;
	
	// end inline asm
	st.global.u64 	[%rd2], %rd2816;
	st.global.u64 	[%rd36011], %rd2817;
	st.global.u64 	[%rd36012], %rd2818;
	st.global.u64 	[%rd36013], %rd2819;
	st.global.u64 	[%rd36014], %rd2820;
	st.global.u64 	[%rd36015], %rd31;
	ld.global.u64 	%rd2834, [%rd2];
	ld.global.u64 	%rd2835, [%rd36011];
	ld.global.u64 	%rd2836, [%rd36012];
	ld.global.u64 	%rd2837, [%rd36013];
	ld.global.u64 	%rd2838, [%rd36014];
	// begin inline asm
	add.cc.u64 %rd2834, %rd2834, %rd35996;
	addc.cc.u64 %rd2835, %rd2835, %rd35997;
	addc.cc.u64 %rd2836, %rd2836, %rd35998;
	addc.cc.u64 %rd2837, %rd2837, %rd35999;
	addc.cc.u64 %rd2838, %rd2838, %rd36000;
	addc.u64 %rd31, %rd31, %rd36001;
	
	// end inline asm
	st.global.u64 	[%rd2], %rd2834;
	st.global.u64 	[%rd36011], %rd2835;
	st.global.u64 	[%rd36012], %rd2836;
	st.global.u64 	[%rd36013], %rd2837;
	st.global.u64 	[%rd36014], %rd2838;
	st.global.u64 	[%rd36015], %rd31;
	ld.global.u64 	%rd2852, [%rd2];
	ld.global.u64 	%rd2853, [%rd36011];
	ld.global.u64 	%rd2854, [%rd36012];
	ld.global.u64 	%rd2855, [%rd36013];
	ld.global.u64 	%rd2856, [%rd36014];
	// begin inline asm
	add.cc.u64 %rd2852, %rd2852, %rd35996;
	addc.cc.u64 %rd2853, %rd2853, %rd35997;
	addc.cc.u64 %rd2854, %rd2854, %rd35998;
	addc.cc.u64 %rd2855, %rd2855, %rd35999;
	addc.cc.u64 %rd2856, %rd2856, %rd36000;
	addc.u64 %rd31, %rd31, %rd36001;
	
	// end inline asm
	st.global.u64 	[%rd2], %rd2852;
	st.global.u64 	[%rd36011], %rd2853;
	st.global.u64 	[%rd36012], %rd2854;
	st.global.u64 	[%rd36013], %rd2855;
	st.global.u64 	[%rd36014], %rd2856;
	st.global.u64 	[%rd36015], %rd31;
	ld.global.u64 	%rd2870, [%rd2];
	ld.global.u64 	%rd2871, [%rd36011];
	ld.global.u64 	%rd2872, [%rd36012];
	ld.global.u64 	%rd2873, [%rd36013];
	ld.global.u64 	%rd2874, [%rd36014];
	// begin inline asm
	add.cc.u64 %rd2870, %rd2870, %rd35996;
	addc.cc.u64 %rd2871, %rd2871, %rd35997;
	addc.cc.u64 %rd2872, %rd2872, %rd35998;
	addc.cc.u64 %rd2873, %rd2873, %rd35999;
	addc.cc.u64 %rd2874, %rd2874, %rd36000;
	addc.u64 %rd31, %rd31, %rd36001;
	
	// end inline asm
	st.global.u64 	[%rd2], %rd2870;
	st.global.u64 	[%rd36011], %rd2871;
	st.global.u64 	[%rd36012], %rd2872;
	st.global.u64 	[%rd36013], %rd2873;
	st.global.u64 	[%rd36014], %rd2874;
	st.global.u64 	[%rd36015], %rd31;
	ld.global.u64 	%rd2888, [%rd2];
	ld.global.u64 	%rd2889, [%rd36011];
	ld.global.u64 	%rd2890, [%rd36012];
	ld.global.u64 	%rd2891, [%rd36013];
	ld.global.u64 	%rd2892, [%rd36014];
	// begin inline asm
	add.cc.u64 %rd2888, %rd2888, %rd35996;
	addc.cc.u64 %rd2889, %rd2889, %rd35997;
	addc.cc.u64 %rd2890, %rd2890, %rd35998;
	addc.cc.u64 %rd2891, %rd2891, %rd35999;
	addc.cc.u64 %rd2892, %rd2892, %rd36000;
	addc.u64 %rd31, %rd31, %rd36001;
	
	// end inline asm
	st.global.u64 	[%rd2], %rd2888;
	st.global.u64 	[%rd36011], %rd2889;
	st.global.u64 	[%rd36012], %rd2890;
	st.global.u64 	[%rd36013], %rd2891;
	st.global.u64 	[%rd36014], %rd2892;
	st.global.u64 	[%rd36015], %rd31;
	ld.global.u64 	%rd2906, [%rd2];
	ld.global.u64 	%rd2907, [%rd36011];
	ld.global.u64 	%rd2908, [%rd36012];
	ld.global.u64 	%rd2909, [%rd36013];
	ld.global.u64 	%rd2910, [%rd36014];
	// begin inline asm
	add.cc.u64 %rd2906, %rd2906, %rd35996;
	addc.cc.u64 %rd2907, %rd2907, %rd35997;
	addc.cc.u64 %rd2908, %rd2908, %rd35998;
	addc.cc.u64 %rd2909, %rd2909, %rd35999;
	addc.cc.u64 %rd2910, %rd2910, %rd36000;
	addc.u64 %rd31, %rd31, %rd36001;
	
	// end inline asm
	st.global.u64 	[%rd2], %rd2906;
	st.global.u64 	[%rd36011], %rd2907;
	st.global.u64 	[%rd36012], %rd2908;
	st.global.u64 	[%rd36013], %rd2909;
	st.global.u64 	[%rd36014], %rd2910;
	st.global.u64 	[%rd36015], %rd31;
	ld.global.u64 	%rd2924, [%rd2];
	ld.global.u64 	%rd2925, [%rd36011];
	ld.global.u64 	%rd2926, [%rd36012];
	ld.global.u64 	%rd2927, [%rd36013];
	ld.global.u64 	%rd2928, [%rd36014];
	// begin inline asm
	add.cc.u64 %rd2924, %rd2924, %rd35996;
	addc.cc.u64 %rd2925, %rd2925, %rd35997;
	addc.cc.u64 %rd2926, %rd2926, %rd35998;
	addc.cc.u64 %rd2927, %rd2927, %rd35999;
	addc.cc.u64 %rd2928, %rd2928, %rd36000;
	addc.u64 %rd31, %rd31, %rd36001;
	
	// end inline asm
	st.global.u64 	[%rd2], %rd2924;
	st.global.u64 	[%rd36011], %rd2925;
	st.global.u64 	[%rd36012], %rd2926;
	st.global.u64 	[%rd36013], %rd2927;
	st.global.u64 	[%rd36014], %rd2928;
	st.global.u64 	[%rd36015], %rd31;
	ld.global.u64 	%rd2942, [%rd2];
	ld.global.u64 	%rd2943, [%rd36011];
	ld.global.u64 	%rd2944, [%rd36012];
	ld.global.u64 	%rd2945, [%rd36013];
	ld.global.u64 	%rd2946, [%rd36014];
	// begin inline asm
	add.cc.u64 %rd2942, %rd2942, %rd35996;
	addc.cc.u64 %rd2943, %rd2943, %rd35997;
	addc.cc.u64 %rd2944, %rd2944, %rd35998;
	addc.cc.u64 %rd2945, %rd2945, %rd35999;
	addc.cc.u64 %rd2946, %rd2946, %rd36000;
	addc.u64 %rd31, %rd31, %rd36001;
	
	// end inline asm
	st.global.u64 	[%rd2], %rd2942;
	st.global.u64 	[%rd36011], %rd2943;
	st.global.u64 	[%rd36012], %rd2944;
	st.global.u64 	[%rd36013], %rd2945;
	st.global.u64 	[%rd36014], %rd2946;
	st.global.u64 	[%rd36015], %rd31;
	ld.global.u64 	%rd2960, [%rd2];
	ld.global.u64 	%rd2961, [%rd36011];
	ld.global.u64 	%rd2962, [%rd36012];
	ld.global.u64 	%rd2963, [%rd36013];
	ld.global.u64 	%rd2964, [%rd36014];
	// begin inline asm
	add.cc.u64 %rd2960, %rd2960, %rd35996;
	addc.cc.u64 %rd2961, %rd2961, %rd35997;
	addc.cc.u64 %rd2962, %rd2962, %rd35998;
	addc.cc.u64 %rd2963, %rd2963, %rd35999;
	addc.cc.u64 %rd2964, %rd2964, %rd36000;
	addc.u64 %rd31, %rd31, %rd36001;
	
	// end inline asm
	st.global.u64 	[%rd2], %rd2960;
	st.global.u64 	[%rd36011], %rd2961;
	st.global.u64 	[%rd36012], %rd2962;
	st.global.u64 	[%rd36013], %rd2963;
	st.global.u64 	[%rd36014], %rd2964;
	st.global.u64 	[%rd36015], %rd31;
	ld.global.u64 	%rd2978, [%rd2];
	ld.global.u64 	%rd2979, [%rd36011];
	ld.global.u64 	%rd2980, [%rd36012];
	ld.global.u64 	%rd2981, [%rd36013];
	ld.global.u64 	%rd2982, [%rd36014];
	// begin inline asm
	add.cc.u64 %rd2978, %rd2978, %rd35996;
	addc.cc.u64 %rd2979, %rd2979, %rd35997;
	addc.cc.u64 %rd2980, %rd2980, %rd35998;
	addc.cc.u64 %rd2981, %rd2981, %rd35999;
	addc.cc.u64 %rd2982, %rd2982, %rd36000;
	addc.u64 %rd31, %rd31, %rd36001;
	
	// end inline asm
	st.global.u64 	[%rd2], %rd2978;
	st.global.u64 	[%rd36011], %rd2979;
	st.global.u64 	[%rd36012], %rd2980;
	st.global.u64 	[%rd36013], %rd2981;
	st.global.u64 	[%rd36014], %rd2982;
	st.global.u64 	[%rd36015], %rd31;
	ld.global.u64 	%rd2996, [%rd2];
	ld.global.u64 	%rd2997, [%rd36011];
	ld.global.u64 	%rd2998, [%rd36012];
	ld.global.u64 	%rd2999, [%rd36013];
	ld.global.u64 	%rd3000, [%rd36014];
	// begin inline asm
	add.cc.u64 %rd2996, %rd2996, %rd35996;
	addc.cc.u64 %rd2997, %rd2997, %rd35997;
	addc.cc.u64 %rd2998, %rd2998, %rd35998;
	addc.cc.u64 %rd2999, %rd2999, %rd35999;
	addc.cc.u64 %rd3000, %rd3000, %rd36000;
	addc.u64 %rd31, %rd31, %rd36001;
	
	// end inline asm
	st.global.u64 	[%rd2], %rd2996;
	st.global.u64 	[%rd36011], %rd2997;
	st.global.u64 	[%rd36012], %rd2998;
	st.global.u64 	[%rd36013], %rd2999;
	st.global.u64 	[%rd36014], %rd3000;
	st.global.u64 	[%rd36015], %rd31;
	ld.global.u64 	%rd3014, [%rd2];
	ld.global.u64 	%rd3015, [%rd36011];
	ld.global.u64 	%rd3016, [%rd36012];
	ld.global.u64 	%rd3017, [%rd36013];
	ld.global.u64 	%rd3018, [%rd36014];
	// begin inline asm
	add.cc.u64 %rd3014, %rd3014, %rd35996;
	addc.cc.u64 %rd3015, %rd3015, %rd35997;
	addc.cc.u64 %rd3016, %rd3016, %rd35998;
	addc.cc.u64 %rd3017, %rd3017, %rd35999;
	addc.cc.u64 %rd3018, %rd3018, %rd36000;
	addc.u64 %rd31, %rd31, %rd36001;
	
	// end inline asm
	st.global.u64 	[%rd2], %rd3014;
	st.global.u64 	[%rd36011], %rd3015;
	st.global.u64 	[%rd36012], %rd3016;
	st.global.u64 	[%rd36013], %rd3017;
	st.global.u64 	[%rd36014], %rd3018;
	st.global.u64 	[%rd36015], %rd31;
	ld.global.u64 	%rd3032, [%rd2];
	ld.global.u64 	%rd3033, [%rd36011];
	ld.global.u64 	%rd3034, [%rd36012];
	ld.global.u64 	%rd3035, [%rd36013];
	ld.global.u64 	%rd3036, [%rd36014];
	// begin inline asm
	add.cc.u64 %rd3032, %rd3032, %rd35996;
	addc.cc.u64 %rd3033, %rd3033, %rd35997;
	addc.cc.u64 %rd3034, %rd3034, %rd35998;
	addc.cc.u64 %rd3035, %rd3035, %rd35999;
	addc.cc.u64 %rd3036, %rd3036, %rd36000;
	addc.u64 %rd31, %rd31, %rd36001;
	
	// end inline asm
	st.global.u64 	[%rd2], %rd3032;
	st.global.u64 	[%rd36011], %rd3033;
	st.global.u64 	[%rd36012], %rd3034;
	st.global.u64 	[%rd36013], %rd3035;
	st.global.u64 	[%rd36014], %rd3036;
	st.global.u64 	[%rd36015], %rd31;
	ld.global.u64 	%rd3050, [%rd2];
	ld.global.u64 	%rd3051, [%rd36011];
	ld.global.u64 	%rd3052, [%rd36012];
	ld.global.u64 	%rd3053, [%rd36013];
	ld.global.u64 	%rd3054, [%rd36014];
	// begin inline asm
	add.cc.u64 %rd3050, %rd3050, %rd35996;
	addc.cc.u64 %rd3051, %rd3051, %rd35997;
	addc.cc.u64 %rd3052, %rd3052, %rd35998;
	addc.cc.u64 %rd3053, %rd3053, %rd35999;
	addc.cc.u64 %rd3054, %rd3054, %rd36000;
	addc.u64 %rd31, %rd31, %rd36001;
	
	// end inline asm
	st.global.u64 	[%rd2], %rd3050;
	st.global.u64 	[%rd36011], %rd3051;
	st.global.u64 	[%rd36012], %rd3052;
	st.global.u64 	[%rd36013], %rd3053;
	st.global.u64 	[%rd36014], %rd3054;
	st.global.u64 	[%rd36015], %rd31;
	ld.global.u64 	%rd3068, [%rd2];
	ld.global.u64 	%rd3069, [%rd36011];
	ld.global.u64 	%rd3070, [%rd36012];
	ld.global.u64 	%rd3071, [%rd36013];
	ld.global.u64 	%rd3072, [%rd36014];
	// begin inline asm
	add.cc.u64 %rd3068, %rd3068, %rd35996;
	addc.cc.u64 %rd3069, %rd3069, %rd35997;
	addc.cc.u64 %rd3070, %rd3070, %rd35998;
	addc.cc.u64 %rd3071, %rd3071, %rd35999;
	addc.cc.u64 %rd3072, %rd3072, %rd36000;
	addc.u64 %rd31, %rd31, %rd36001;
	
	// end inline asm
	st.global.u64 	[%rd2], %rd3068;
	st.global.u64 	[%rd36011], %rd3069;
	st.global.u64 	[%rd36012], %rd3070;
	st.global.u64 	[%rd36013], %rd3071;
	st.global.u64 	[%rd36014], %rd3072;
	st.global.u64 	[%rd36015], %rd31;
	ld.global.u64 	%rd3086, [%rd2];
	ld.global.u64 	%rd3087, [%rd36011];
	ld.global.u64 	%rd3088, [%rd36012];
	ld.global.u64 	%rd3089, [%rd36013];
	ld.global.u64 	%rd3090, [%rd36014];
	// begin inline asm
	add.cc.u64 %rd3086, %rd3086, %rd35996;
	addc.cc.u64 %rd3087, %rd3087, %rd35997;
	addc.cc.u64 %rd3088, %rd3088, %rd35998;
	addc.cc.u64 %rd3089, %rd3089, %rd35999;
	addc.cc.u64 %rd3090, %rd3090, %rd36000;
	addc.u64 %rd31, %rd31, %rd36001;
	
	// end inline asm
	st.global.u64 	[%rd2], %rd3086;
	st.global.u64 	[%rd36011], %rd3087;
	st.global.u64 	[%rd36012], %rd3088;
	st.global.u64 	[%rd36013], %rd3089;
	st.global.u64 	[%rd36014], %rd3090;
	st.global.u64 	[%rd36015], %rd31;
	ld.global.u64 	%rd3104, [%rd2];
	ld.global.u64 	%rd3105, [%rd36011];
	ld.global.u64 	%rd3106, [%rd36012];
	ld.global.u64 	%rd3107, [%rd36013];
	ld.global.u64 	%rd3108, [%rd36014];
	// begin inline asm
	add.cc.u64 %rd3104, %rd3104, %rd35996;
	addc.cc.u64 %rd3105, %rd3105, %rd35997;
	addc.cc.u64 %rd3106, %rd3106, %rd35998;
	addc.cc.u64 %rd3107, %rd3107, %rd35999;
	addc.cc.u64 %rd3108, %rd3108, %rd36000;
	addc.u64 %rd31, %rd31, %rd36001;
	
	// end inline asm
	st.global.u64 	[%rd2], %rd3104;
	st.global.u64 	[%rd36011], %rd3105;
	st.global.u64 	[%rd36012], %rd3106;
	st.global.u64 	[%rd36013], %rd3107;
	st.global.u64 	[%rd36014], %rd3108;
	st.global.u64 	[%rd36015], %rd31;
	ld.global.u64 	%rd3122, [%rd2];
	ld.global.u64 	%rd3123, [%rd36011];
	ld.global.u64 	%rd3124, [%rd36012];
	ld.global.u64 	%rd3125, [%rd36013];
	ld.global.u64 	%rd3126, [%rd36014];
	// begin inline asm
	add.cc.u64 %rd3122, %rd3122, %rd35996;
	addc.cc.u64 %rd3123, %rd3123, %rd35997;
	addc.cc.u64 %rd3124, %rd3124, %rd35998;
	addc.cc.u64 %rd3125, %rd3125, %rd35999;
	addc.cc.u64 %rd3126, %rd3126, %rd36000;
	addc.u64 %rd31, %rd31, %rd36001;
	
	// end inline asm
	st.global.u64 	[%rd2], %rd3122;
	st.global.u64 	[%rd36011], %rd3123;
	st.global.u64 	[%rd36012], %rd3124;
	st.global.u64 	[%rd36013], %rd3125;
	st.global.u64 	[%rd36014], %rd3126;
	st.global.u64 	[%rd36015], %rd31;
	ld.global.u64 	%rd3140, [%rd2];
	ld.global.u64 	%rd3141, [%rd36011];
	ld.global.u64 	%rd3142, [%rd36012];
	ld.global.u64 	%rd3143, [%rd36013];
	ld.global.u64 	%rd3144, [%rd36014];
	// begin inline asm
	add.cc.u64 %rd3140, %rd3140, %rd35996;
	addc.cc.u64 %rd3141, %rd3141, %rd35997;
	addc.cc.u64 %rd3142, %rd3142, %rd35998;
	addc.cc.u64 %rd3143, %rd3143, %rd35999;
	addc.cc.u64 %rd3144, %rd3144, %rd36000;
	addc.u64 %rd31, %rd31, %rd36001;
	
	// end inline asm
	st.global.u64 	[%rd2], %rd3140;
	st.global.u64 	[%rd36011], %rd3141;
	st.global.u64 	[%rd36012], %rd3142;
	st.global.u64 	[%rd36013], %rd3143;
	st.global.u64 	[%rd36014], %rd3144;
	st.global.u64 	[%rd36015], %rd31;
	ld.global.u64 	%rd3158, [%rd2];
	ld.global.u64 	%rd3159, [%rd36011];
	ld.global.u64 	%rd3160, [%rd36012];
	ld.global.u64 	%rd3161, [%rd36013];
	ld.global.u64 	%rd3162, [%rd36014];
	// begin inline asm
	add.cc.u64 %rd3158, %rd3158, %rd35996;
	addc.cc.u64 %rd3159, %rd3159, %rd35997;
	addc.cc.u64 %rd3160, %rd3160, %rd35998;
	addc.cc.u64 %rd3161, %rd3161, %rd35999;
	addc.cc.u64 %rd3162, %rd3162, %rd36000;
	addc.u64 %rd31, %rd31, %rd36001;
	
	// end inline asm
	st.global.u64 	[%rd2], %rd3158;
	st.global.u64 	[%rd36011], %rd3159;
	st.global.u64 	[%rd36012], %rd3160;
	st.global.u64 	[%rd36013], %rd3161;
	st.global.u64 	[%rd36014], %rd3162;
	st.global.u64 	[%rd36015], %rd31;
	ld.global.u64 	%rd3176, [%rd2];
	ld.global.u64 	%rd3177, [%rd36011];
	ld.global.u64 	%rd3178, [%rd36012];
	ld.global.u64 	%rd3179, [%rd36013];
	ld.global.u64 	%rd3180, [%rd36014];
	// begin inline asm
	add.cc.u64 %rd3176, %rd3176, %rd35996;
	addc.cc.u64 %rd3177, %rd3177, %rd35997;
	addc.cc.u64 %rd3178, %rd3178, %rd35998;
	addc.cc.u64 %rd3179, %rd3179, %rd35999;
	addc.cc.u64 %rd3180, %rd3180, %rd36000;
	addc.u64 %rd31, %rd31, %rd36001;
	
	// end inline asm
	st.global.u64 	[%rd2], %rd3176;
	st.global.u64 	[%rd36011], %rd3177;
	st.global.u64 	[%rd36012], %rd3178;
	st.global.u64 	[%rd36013], %rd3179;
	st.global.u64 	[%rd36014], %rd3180;
	st.global.u64 	[%rd36015], %rd31;
	ld.global.u64 	%rd3194, [%rd2];
	ld.global.u64 	%rd3195, [%rd36011];
	ld.global.u64 	%rd3196, [%rd36012];
	ld.global.u64 	%rd3197, [%rd36013];
	ld.global.u64 	%rd3198, [%rd36014];
	// begin inline asm
	add.cc.u64 %rd3194, %rd3194, %rd35996;
	addc.cc.u64 %rd3195, %rd3195, %rd35997;
	addc.cc.u64 %rd3196, %rd3196, %rd35998;
	addc.cc.u64 %rd3197, %rd3197, %rd35999;
	addc.cc.u64 %rd3198, %rd3198, %rd36000;
	addc.u64 %rd31, %rd31, %rd36001;
	
	// end inline asm
	st.global.u64 	[%rd2], %rd3194;
	st.global.u64 	[%rd36011], %rd3195;
	st.global.u64 	[%rd36012], %rd3196;
	st.global.u64 	[%rd36013], %rd3197;
	st.global.u64 	[%rd36014], %rd3198;
	st.global.u64 	[%rd36015], %rd31;
	ld.global.u64 	%rd3212, [%rd2];
	ld.global.u64 	%rd3213, [%rd36011];
	ld.global.u64 	%rd3214, [%rd36012];
	ld.global.u64 	%rd3215, [%rd36013];
	ld.global.u64 	%rd3216, [%rd36014];
	// begin inline asm
	add.cc.u64 %rd3212, %rd3212, %rd35996;
	addc.cc.u64 %rd3213, %rd3213, %rd35997;
	addc.cc.u64 %rd3214, %rd3214, %rd35998;
	addc.cc.u64 %rd3215, %rd3215, %rd35999;
	addc.cc.u64 %rd3216, %rd3216, %rd36000;
	addc.u64 %rd31, %rd31, %rd36001;
	
	// end inline asm
	st.global.u64 	[%rd2], %rd3212;
	st.global.u64 	[%rd36011], %rd3213;
	st.global.u64 	[%rd36012], %rd3214;
	st.global.u64 	[%rd36013], %rd3215;
	st.global.u64 	[%rd36014], %rd3216;
	st.global.u64 	[%rd36015], %rd31;
	ld.global.u64 	%rd3230, [%rd2];
	ld.global.u64 	%rd3231, [%rd36011];
	ld.global.u64 	%rd3232, [%rd36012];
	ld.global.u64 	%rd3233, [%rd36013];
	ld.global.u64 	%rd3234, [%rd36014];
	// begin inline asm
	add.cc.u64 %rd3230, %rd3230, %rd35996;
	addc.cc.u64 %rd3231, %rd3231, %rd35997;
	addc.cc.u64 %rd3232, %rd3232, %rd35998;
	addc.cc.u64 %rd3233, %rd3233, %rd35999;
	addc.cc.u64 %rd3234, %rd3234, %rd36000;
	addc.u64 %rd31, %rd31, %rd36001;
	
	// end inline asm
	st.global.u64 	[%rd2], %rd3230;
	st.global.u64 	[%rd36011], %rd3231;
	st.global.u64 	[%rd36012], %rd3232;
	st.global.u64 	[%rd36013], %rd3233;
	st.global.u64 	[%rd36014], %rd3234;
	st.global.u64 	[%rd36015], %rd31;
	ld.global.u64 	%rd3248, [%rd2];
	ld.global.u64 	%rd3249, [%rd36011];
	ld.global.u64 	%rd3250, [%rd36012];
	ld.global.u64 	%rd3251, [%rd36013];
	ld.global.u64 	%rd3252, [%rd36014];
	// begin inline asm
	add.cc.u64 %rd3248, %rd3248, %rd35996;
	addc.cc.u64 %rd3249, %rd3249, %rd35997;
	addc.cc.u64 %rd3250, %rd3250, %rd35998;
	addc.cc.u64 %rd3251, %rd3251, %rd35999;
	addc.cc.u64 %rd3252, %rd3252, %rd36000;
	addc.u64 %rd31, %rd31, %rd36001;
	
	// end inline asm
	st.global.u64 	[%rd2], %rd3248;
	st.global.u64 	[%rd36011], %rd3249;
	st.global.u64 	[%rd36012], %rd3250;
	st.global.u64 	[%rd36013], %rd3251;
	st.global.u64 	[%rd36014], %rd3252;
	st.global.u64 	[%rd36015], %rd31;
	ld.global.u64 	%rd3266, [%rd2];
	ld.global.u64 	%rd3267, [%rd36011];
	ld.global.u64 	%rd3268, [%rd36012];
	ld.global.u64 	%rd3269, [%rd36013];
	ld.global.u64 	%rd3270, [%rd36014];
	// begin inline asm
	add.cc.u64 %rd3266, %rd3266, %rd35996;
	addc.cc.u64 %rd3267, %rd3267, %rd35997;
	addc.cc.u64 %rd3268, %rd3268, %rd35998;
	addc.cc.u64 %rd3269, %rd3269, %rd35999;
	addc.cc.u64 %rd3270, %rd3270, %rd36000;
	addc.u64 %rd31, %rd31, %rd36001;
	
	// end inline asm
	st.global.u64 	[%rd2], %rd3266;
	st.global.u64 	[%rd36011], %rd3267;
	st.global.u64 	[%rd36012], %rd3268;
	st.global.u64 	[%rd36013], %rd3269;
	st.global.u64 	[%rd36014], %rd3270;
	st.global.u64 	[%rd36015], %rd31;
	ld.global.u64 	%rd3284, [%rd2];
	ld.global.u64 	%rd3285, [%rd36011];
	ld.global.u64 	%rd3286, [%rd36012];
	ld.global.u64 	%rd3287, [%rd36013];
	ld.global.u64 	%rd3288, [%rd36014];
	// begin inline asm
	add.cc.u64 %rd3284, %rd3284, %rd35996;
	addc.cc.u64 %rd3285, %rd3285, %rd35997;
	addc.cc.u64 %rd3286, %rd3286, %rd35998;
	addc.cc.u64 %rd3287, %rd3287, %rd35999;
	addc.cc.u64 %rd3288, %rd3288, %rd36000;
	addc.u64 %rd31, %rd31, %rd36001;
	
	// end inline asm
	st.global.u64 	[%rd2], %rd3284;
	st.global.u64 	[%rd36011], %rd3285;
	st.global.u64 	[%rd36012], %rd3286;
	st.global.u64 	[%rd36013], %rd3287;
	st.global.u64 	[%rd36014], %rd3288;
	st.global.u64 	[%rd36015], %rd31;
	ld.global.u64 	%rd3302, [%rd2];
	ld.global.u64 	%rd3303, [%rd36011];
	ld.global.u64 	%rd3304, [%rd36012];
	ld.global.u64 	%rd3305, [%rd36013];
	ld.global.u64 	%rd3306, [%rd36014];
	// begin inline asm
	add.cc.u64 %rd3302, %rd3302, %rd35996;
	addc.cc.u64 %rd3303, %rd3303, %rd35997;
	addc.cc.u64 %rd3304, %rd3304, %rd35998;
	addc.cc.u64 %rd3305, %rd3305, %rd35999;
	addc.cc.u64 %rd3306, %rd3306, %rd36000;
	addc.u64 %rd31, %rd31, %rd36001;
	
	// end inline asm
	st.global.u64 	[%rd2], %rd3302;
	st.global.u64 	[%rd36011], %rd3303;
	st.global.u64 	[%rd36012], %rd3304;
	st.global.u64 	[%rd36013], %rd3305;
	st.global.u64 	[%rd36014], %rd3306;
	st.global.u64 	[%rd36015], %rd31;
	ld.global.u64 	%rd3320, [%rd2];
	ld.global.u64 	%rd3321, [%rd36011];
	ld.global.u64 	%rd3322, [%rd36012];
	ld.global.u64 	%rd3323, [%rd36013];
	ld.global.u64 	%rd3324, [%rd36014];
	// begin inline asm
	add.cc.u64 %rd3320, %rd3320, %rd35996;
	addc.cc.u64 %rd3321, %rd3321, %rd35997;
	addc.cc.u64 %rd3322, %rd3322, %rd35998;
	addc.cc.u64 %rd3323, %rd3323, %rd35999;
	addc.cc.u64 %rd3324, %rd3324, %rd36000;
	addc.u64 %rd31, %rd31, %rd36001;
	
	// end inline asm
	st.global.u64 	[%rd2], %rd3320;
	st.global.u64 	[%rd36011], %rd3321;
	st.global.u64 	[%rd36012], %rd3322;
	st.global.u64 	[%rd36013], %rd3323;
	st.global.u64 	[%rd36014], %rd3324;
	st.global.u64 	[%rd36015], %rd31;
	ld.global.u64 	%rd3338, [%rd2];
	ld.global.u64 	%rd3339, [%rd36011];
	ld.global.u64 	%rd3340, [%rd36012];
	ld.global.u64 	%rd3341, [%rd36013];
	ld.global.u64 	%rd3342, [%rd36014];
	// begin inline asm
	add.cc.u64 %rd3338, %rd3338, %rd35996;
	addc.cc.u64 %rd3339, %rd3339, %rd35997;
	addc.cc.u64 %rd3340, %rd3340, %rd35998;
	addc.cc.u64 %rd3341, %rd3341, %rd35999;
	addc.cc.u64 %rd3342, %rd3342, %rd36000;
	addc.u64 %rd31, %rd31, %rd36001;
	
	// end inline asm
	st.global.u64 	[%rd2], %rd3338;
	st.global.u64 	[%rd36011], %rd3339;
	st.global.u64 	[%rd36012], %rd3340;
	st.global.u64 	[%rd36013], %rd3341;
	st.global.u64 	[%rd36014], %rd3342;
	st.global.u64 	[%rd36015], %rd31;
	ld.global.u64 	%rd3356, [%rd2];
	ld.global.u64 	%rd3357, [%rd36011];
	ld.global.u64 	%rd3358, [%rd36012];
	ld.global.u64 	%rd3359, [%rd36013];
	ld.global.u64 	%rd3360, [%rd36014];
	// begin inline asm
	add.cc.u64 %rd3356, %rd3356, %rd35996;
	addc.cc.u64 %rd3357, %rd3357, %rd35997;
	addc.cc.u64 %rd3358, %rd3358, %rd35998;
	addc.cc.u64 %rd3359, %rd3359, %rd35999;
	addc.cc.u64 %rd3360, %rd3360, %rd36000;
	addc.u64 %rd31, %rd31, %rd36001;
	
	// end inline asm
	st.global.u64 	[%rd2], %rd3356;
	st.global.u64 	[%rd36011], %rd3357;
	st.global.u64 	[%rd36012], %rd3358;
	st.global.u64 	[%rd36013], %rd3359;
	st.global.u64 	[%rd36014], %rd3360;
	st.global.u64 	[%rd36015], %rd31;
	ld.global.u64 	%rd3374, [%rd2];
	ld.global.u64 	%rd3375, [%rd36011];
	ld.global.u64 	%rd3376, [%rd36012];
	ld.global.u64 	%rd3377, [%rd36013];
	ld.global.u64 	%rd3378, [%rd36014];
	// begin inline asm
	add.cc.u64 %rd3374, %rd3374, %rd35996;
	addc.cc.u64 %rd3375, %rd3375, %rd35997;
	addc.cc.u64 %rd3376, %rd3376, %rd35998;
	addc.cc.u64 %rd3377, %rd3377, %rd35999;
	addc.cc.u64 %rd3378, %rd3378, %rd36000;
	addc.u64 %rd31, %rd31, %rd36001;
	
	// end inline asm
	st.global.u64 	[%rd2], %rd3374;
	st.global.u64 	[%rd36011], %rd3375;
	st.global.u64 	[%rd36012], %rd3376;
	st.global.u64 	[%rd36013], %rd3377;
	st.global.u64 	[%rd36014], %rd3378;
	st.global.u64 	[%rd36015], %rd31;
	ld.global.u64 	%rd3392, [%rd2];
	ld.global.u64 	%rd3393, [%rd36011];
	ld.global.u64 	%rd3394, [%rd36012];
	ld.global.u64 	%rd3395, [%rd36013];
	ld.global.u64 	%rd3396, [%rd36014];
	// begin inline asm
	add.cc.u64 %rd3392, %rd3392, %rd35996;
	addc.cc.u64 %rd3393, %rd3393, %rd35997;
	addc.cc.u64 %rd3394, %rd3394, %rd35998;
	addc.cc.u64 %rd3395, %rd3395, %rd35999;
	addc.cc.u64 %rd3396, %rd3396, %rd36000;
	addc.u64 %rd31, %rd31, %rd36001;
	
	// end inline asm
	st.global.u64 	[%rd2], %rd3392;
	st.global.u64 	[%rd36011], %rd3393;
	st.global.u64 	[%rd36012], %rd3394;
	st.global.u64 	[%rd36013], %rd3395;
	st.global.u64 	[%rd36014], %rd3396;
	st.global.u64 	[%rd36015], %rd31;
	ld.global.u64 	%rd3410, [%rd2];
	ld.global.u64 	%rd3411, [%rd36011];
	ld.global.u64 	%rd3412, [%rd36012];
	ld.global.u64 	%rd3413, [%rd36013];
	ld.global.u64 	%rd3414, [%rd36014];
	// begin inline asm
	add.cc.u64 %rd3410, %rd3410, %rd35996;
	addc.cc.u64 %rd3411, %rd3411, %rd35997;
	addc.cc.u64 %rd3412, %rd3412, %rd35998;
	addc.cc.u64 %rd3413, %rd3413, %rd35999;
	addc.cc.u64 %rd3414, %rd3414, %rd36000;
	addc.u64 %rd31, %rd31, %rd36001;
	
	// end inline asm
	st.global.u64 	[%rd2], %rd3410;
	st.global.u64 	[%rd36011], %rd3411;
	st.global.u64 	[%rd36012], %rd3412;
	st.global.u64 	[%rd36013], %rd3413;
	st.global.u64 	[%rd36014], %rd3414;
	st.global.u64 	[%rd36015], %rd31;
	ld.global.u64 	%rd3428, [%rd2];
	ld.global.u64 	%rd3429, [%rd36011];
	ld.global.u64 	%rd3430, [%rd36012];
	ld.global.u64 	%rd3431, [%rd36013];
	ld.global.u64 	%rd3432, [%rd36014];
	// begin inline asm
	add.cc.u64 %rd3428, %rd3428, %rd35996;
	addc.cc.u64 %rd3429, %rd3429, %rd35997;
	addc.cc.u64 %rd3430, %rd3430, %rd35998;
	addc.cc.u64 %rd3431, %rd3431, %rd35999;
	addc.cc.u64 %rd3432, %rd3432, %rd36000;
	addc.u64 %rd31, %rd31, %rd36001;
	
	// end inline asm
	st.global.u64 	[%rd2], %rd3428;
	st.global.u64 	[%rd36011], %rd3429;
	st.global.u64 	[%rd36012], %rd3430;
	st.global.u64 	[%rd36013], %rd3431;
	st.global.u64 	[%rd36014], %rd3432;
	st.global.u64 	[%rd36015], %rd31;
	ld.global.u64 	%rd3446, [%rd2];
	ld.global.u64 	%rd3447, [%rd36011];
	ld.global.u64 	%rd3448, [%rd36012];
	ld.global.u64 	%rd3449, [%rd36013];
	ld.global.u64 	%rd3450, [%rd36014];
	// begin inline asm
	add.cc.u64 %rd3446, %rd3446, %rd35996;
	addc.cc.u64 %rd3447, %rd3447, %rd35997;
	addc.cc.u64 %rd3448, %rd3448, %rd35998;
	addc.cc.u64 %rd3449, %rd3449, %rd35999;
	addc.cc.u64 %rd3450, %rd3450, %rd36000;
	addc.u64 %rd31, %rd31, %rd36001;
	
	// end inline asm
	st.global.u64 	[%rd2], %rd3446;
	st.global.u64 	[%rd36011], %rd3447;
	st.global.u64 	[%rd36012], %rd3448;
	st.global.u64 	[%rd36013], %rd3449;
	st.global.u64 	[%rd36014], %rd3450;
	st.global.u64 	[%rd36015], %rd31;
	ld.global.u64 	%rd3464, [%rd2];
	ld.global.u64 	%rd3465, [%rd36011];
	ld.global.u64 	%rd3466, [%rd36012];
	ld.global.u64 	%rd3467, [%rd36013];
	ld.global.u64 	%rd3468, [%rd36014];
	// begin inline asm
	add.cc.u64 %rd3464, %rd3464, %rd35996;
	addc.cc.u64 %rd3465, %rd3465, %rd35997;
	addc.cc.u64 %rd3466, %rd3466, %rd35998;
	addc.cc.u64 %rd3467, %rd3467, %rd35999;
	addc.cc.u64 %rd3468, %rd3468, %rd36000;
	addc.u64 %rd31, %rd31, %rd36001;
	
	// end inline asm
	st.global.u64 	[%rd2], %rd3464;
	st.global.u64 	[%rd36011], %rd3465;
	st.global.u64 	[%rd36012], %rd3466;
	st.global.u64 	[%rd36013], %rd3467;
	st.global.u64 	[%rd36014], %rd3468;
	st.global.u64 	[%rd36015], %rd31;
	ld.global.u64 	%rd3482, [%rd2];
	ld.global.u64 	%rd3483, [%rd36011];
	ld.global.u64 	%rd3484, [%rd36012];
	ld.global.u64 	%rd3485, [%rd36013];
	ld.global.u64 	%rd3486, [%rd36014];
	// begin inline asm
	add.cc.u64 %rd3482, %rd3482, %rd35996;
	addc.cc.u64 %rd3483, %rd3483, %rd35997;
	addc.cc.u64 %rd3484, %rd3484, %rd35998;
	addc.cc.u64 %rd3485, %rd3485, %rd35999;
	addc.cc.u64 %rd3486, %rd3486, %rd36000;
	addc.u64 %rd31, %rd31, %rd36001;
	
	// end inline asm
	st.global.u64 	[%rd2], %rd3482;
	st.global.u64 	[%rd36011], %rd3483;
	st.global.u64 	[%rd36012], %rd3484;
	st.global.u64 	[%rd36013], %rd3485;
	st.global.u64 	[%rd36014], %rd3486;
	st.global.u64 	[%rd36015], %rd31;
	ld.global.u64 	%rd3500, [%rd2];
	ld.global.u64 	%rd3501, [%rd36011];
	ld.global.u64 	%rd3502, [%rd36012];
	ld.global.u64 	%rd3503, [%rd36013];
	ld.global.u64 	%rd3504, [%rd36014];
	// begin inline asm
	add.cc.u64 %rd3500, %rd3500, %rd35996;
	addc.cc.u64 %rd3501, %rd3501, %rd35997;
	addc.cc.u64 %rd3502, %rd3502, %rd35998;
	addc.cc.u64 %rd3503, %rd3503, %rd35999;
	addc.cc.u64 %rd3504, %rd3504, %rd36000;
	addc.u64 %rd31, %rd31, %rd36001;
	
	// end inline asm
	st.global.u64 	[%rd2], %rd3500;
	st.global.u64 	[%rd36011], %rd3501;
	st.global.u64 	[%rd36012], %rd3502;
	st.global.u64 	[%rd36013], %rd3503;
	st.global.u64 	[%rd36014], %rd3504;
	st.global.u64 	[%rd36015], %rd31;
	ld.global.u64 	%rd3518, [%rd2];
	ld.global.u64 	%rd3519, [%rd36011];
	ld.global.u64 	%rd3520, [%rd36012];
	ld.global.u64 	%rd3521, [%rd36013];
	ld.global.u64 	%rd3522, [%rd36014];
	// begin inline asm
	add.cc.u64 %rd3518, %rd3518, %rd35996;
	addc.cc.u64 %rd3519, %rd3519, %rd35997;
	addc.cc.u64 %rd3520, %rd3520, %rd35998;
	addc.cc.u64 %rd3521, %rd3521, %rd35999;
	addc.cc.u64 %rd3522, %rd3522, %rd36000;
	addc.u64 %rd31, %rd31, %rd36001;
	
	// end inline asm
	st.global.u64 	[%rd2], %rd3518;
	st.global.u64 	[%rd36011], %rd3519;
	st.global.u64 	[%rd36012], %rd3520;
	st.global.u64 	[%rd36013], %rd3521;
	st.global.u64 	[%rd36014], %rd3522;
	st.global.u64 	[%rd36015], %rd31;
	ld.global.u64 	%rd3536, [%rd2];
	ld.global.u64 	%rd3537, [%rd36011];
	ld.global.u64 	%rd3538, [%rd36012];
	ld.global.u64 	%rd3539, [%rd36013];
	ld.global.u64 	%rd3540, [%rd36014];
	// begin inline asm
	add.cc.u64 %rd3536, %rd3536, %rd35996;
	addc.cc.u64 %rd3537, %rd3537, %rd35997;
	addc.cc.u64 %rd3538, %rd3538, %rd35998;
	addc.cc.u64 %rd3539, %rd3539, %rd35999;
	addc.cc.u64 %rd3540, %rd3540, %rd36000;
	addc.u64 %rd31, %rd31, %rd36001;
	
	// end inline asm
	st.global.u64 	[%rd2], %rd3536;
	st.global.u64 	[%rd36011], %rd3537;
	st.global.u64 	[%rd36012], %rd3538;
	st.global.u64 	[%rd36013], %rd3539;
	st.global.u64 	[%rd36014], %rd3540;
	st.global.u64 	[%rd36015], %rd31;
	ld.global.u64 	%rd3554, [%rd2];
	ld.global.u64 	%rd3555, [%rd36011];
	ld.global.u64 	%rd3556, [%rd36012];
	ld.global.u64 	%rd3557, [%rd36013];
	ld.global.u64 	%rd3558, [%rd36014];
	// begin inline asm
	add.cc.u64 %rd3554, %rd3554, %rd35996;
	addc.cc.u64 %rd3555, %rd3555, %rd35997;
	addc.cc.u64 %rd3556, %rd3556, %rd35998;
	addc.cc.u64 %rd3557, %rd3557, %rd35999;
	addc.cc.u64 %rd3558, %rd3558, %rd36000;
	addc.u64 %rd31, %rd31, %rd36001;
	
	// end inline asm
	st.global.u64 	[%rd2], %rd3554;
	st.global.u64 	[%rd36011], %rd3555;
	st.global.u64 	[%rd36012], %rd3556;
	st.global.u64 	[%rd36013], %rd3557;
	st.global.u64 	[%rd36014], %rd3558;
	st.global.u64 	[%rd36015], %rd31;
	ld.global.u64 	%rd3572, [%rd2];
	ld.global.u64 	%rd3573, [%rd36011];
	ld.global.u64 	%rd3574, [%rd36012];
	ld.global.u64 	%rd3575, [%rd36013];
	ld.global.u64 	%rd3576, [%rd36014];
	// begin inline asm
	add.cc.u64 %rd3572, %rd3572, %rd35996;
	addc.cc.u64 %rd3573, %rd3573, %rd35997;
	addc.cc.u64 %rd3574, %rd3574, %rd35998;
	addc.cc.u64 %rd3575, %rd3575, %rd35999;
	addc.cc.u64 %rd3576, %rd3576, %rd36000;
	addc.u64 %rd31, %rd31, %rd36001;
	
	// end inline asm
	st.global.u64 	[%rd2], %rd3572;
	st.global.u64 	[%rd36011], %rd3573;
	st.global.u64 	[%rd36012], %rd3574;
	st.global.u64 	[%rd36013], %rd3575;
	st.global.u64 	[%rd36014], %rd3576;
	st.global.u64 	[%rd36015], %rd31;
	ld.global.u64 	%rd3590, [%rd2];
	ld.global.u64 	%rd3591, [%rd36011];
	ld.global.u64 	%rd3592, [%rd36012];
	ld.global.u64 	%rd3593, [%rd36013];
	ld.global.u64 	%rd3594, [%rd36014];
	// begin inline asm
	add.cc.u64 %rd3590, %rd3590, %rd35996;
	addc.cc.u64 %rd3591, %rd3591, %rd35997;
	addc.cc.u64 %rd3592, %rd3592, %rd35998;
	addc.cc.u64 %rd3593, %rd3593, %rd35999;
	addc.cc.u64 %rd3594, %rd3594, %rd36000;
	addc.u64 %rd31, %rd31, %rd36001;
	
	// end inline asm
	st.global.u64 	[%rd2], %rd3590;
	st.global.u64 	[%rd36011], %rd3591;
	st.global.u64 	[%rd36012], %rd3592;
	st.global.u64 	[%rd36013], %rd3593;
	st.global.u64 	[%rd36014], %rd3594;
	st.global.u64 	[%rd36015], %rd31;
	ld.global.u64 	%rd3608, [%rd2];
	ld.global.u64 	%rd3609, [%rd36011];
	ld.global.u64 	%rd3610, [%rd36012];
	ld.global.u64 	%rd3611, [%rd36013];
	ld.global.u64 	%rd3612, [%rd36014];
	// begin inline asm
	add.cc.u64 %rd3608, %rd3608, %rd35996;
	addc.cc.u64 %rd3609, %rd3609, %rd35997;
	addc.cc.u64 %rd3610, %rd3610, %rd35998;
	addc.cc.u64 %rd3611, %rd3611, %rd35999;
	addc.cc.u64 %rd3612, %rd3612, %rd36000;
	addc.u64 %rd31, %rd31, %rd36001;
	
	// end inline asm
	st.global.u64 	[%rd2], %rd3608;
	st.global.u64 	[%rd36011], %rd3609;
	st.global.u64 	[%rd36012], %rd3610;
	st.global.u64 	[%rd36013], %rd3611;
	st.global.u64 	[%rd36014], %rd3612;
	st.global.u64 	[%rd36015], %rd31;
	ld.global.u64 	%rd3626, [%rd2];
	ld.global.u64 	%rd3627, [%rd36011];
	ld.global.u64 	%rd3628, [%rd36012];
	ld.global.u64 	%rd3629, [%rd36013];
	ld.global.u64 	%rd3630, [%rd36014];
	// begin inline asm
	add.cc.u64 %rd3626, %rd3626, %rd35996;
	addc.cc.u64 %rd3627, %rd3627, %rd35997;
	addc.cc.u64 %rd3628, %rd3628, %rd35998;
	addc.cc.u64 %rd3629, %rd3629, %rd35999;
	addc.cc.u64 %rd3630, %rd3630, %rd36000;
	addc.u64 %rd31, %rd31, %rd36001;
	
	// end inline asm
	st.global.u64 	[%rd2], %rd3626;
	st.global.u64 	[%rd36011], %rd3627;
	st.global.u64 	[%rd36012], %rd3628;
	st.global.u64 	[%rd36013], %rd3629;
	st.global.u64 	[%rd36014], %rd3630;
	st.global.u64 	[%rd36015], %rd31;
	ld.global.u64 	%rd3644, [%rd2];
	ld.global.u64 	%rd3645, [%rd36011];
	ld.global.u64 	%rd3646, [%rd36012];
	ld.global.u64 	%rd3647, [%rd36013];
	ld.global.u64 	%rd3648, [%rd36014];
	// begin inline asm
	add.cc.u64 %rd3644, %rd3644, %rd35996;
	addc.cc.u64 %rd3645, %rd3645, %rd35997;
	addc.cc.u64 %rd3646, %rd3646, %rd35998;
	addc.cc.u64 %rd3647, %rd3647, %rd35999;
	addc.cc.u64 %rd3648, %rd3648, %rd36000;
	addc.u64 %rd31, %rd31, %rd36001;
	
	// end inline asm
	st.global.u64 	[%rd2], %rd3644;
	st.global.u64 	[%rd36011], %rd3645;
	st.global.u64 	[%rd36012], %rd3646;
	st.global.u64 	[%rd36013], %rd3647;
	st.global.u64 	[%rd36014], %rd3648;
	st.global.u64 	[%rd36015], %rd31;
	ld.global.u64 	%rd3662, [%rd2];
	ld.global.u64 	%rd3663, [%rd36011];
	ld.global.u64 	%rd3664, [%rd36012];
	ld.global.u64 	%rd3665, [%rd36013];
	ld.global.u64 	%rd3666, [%rd36014];
	// begin inline asm
	add.cc.u64 %rd3662, %rd3662, %rd35996;
	addc.cc.u64 %rd3663, %rd3663, %rd35997;
	addc.cc.u64 %rd3664, %rd3664, %rd35998;
	addc.cc.u64 %rd3665, %rd3665, %rd35999;
	addc.cc.u64 %rd3666, %rd3666, %rd36000;
	addc.u64 %rd31, %rd31, %rd36001;
	
	// end inline asm
	st.global.u64 	[%rd2], %rd3662;
	st.global.u64 	[%rd36011], %rd3663;
	st.global.u64 	[%rd36012], %rd3664;
	st.global.u64 	[%rd36013], %rd3665;
	st.global.u64 	[%rd36014], %rd3666;
	st.global.u64 	[%rd36015], %rd31;
	ld.global.u64 	%rd3680, [%rd2];
	ld.global.u64 	%rd3681, [%rd36011];
	ld.global.u64 	%rd3682, [%rd36012];
	ld.global.u64 	%rd3683, [%rd36013];
	ld.global.u64 	%rd3684, [%rd36014];
	// begin inline asm
	add.cc.u64 %rd3680, %rd3680, %rd35996;
	addc.cc.u64 %rd3681, %rd3681, %rd35997;
	addc.cc.u64 %rd3682, %rd3682, %rd35998;
	addc.cc.u64 %rd3683, %rd3683, %rd35999;
	addc.cc.u64 %rd3684, %rd3684, %rd36000;
	addc.u64 %rd31, %rd31, %rd36001;
	
	// end inline asm
	st.global.u64 	[%rd2], %rd3680;
	st.global.u64 	[%rd36011], %rd3681;
	st.global.u64 	[%rd36012], %rd3682;
	st.global.u64 	[%rd36013], %rd3683;
	st.global.u64 	[%rd36014], %rd3684;
	st.global.u64 	[%rd36015], %rd31;
	ld.global.u64 	%rd3698, [%rd2];
	ld.global.u64 	%rd3699, [%rd36011];
	ld.global.u64 	%rd3700, [%rd36012];
	ld.global.u64 	%rd3701, [%rd36013];
	ld.global.u64 	%rd3702, [%rd36014];
	// begin inline asm
	add.cc.u64 %rd3698, %rd3698, %rd35996;
	addc.cc.u64 %rd3699, %rd3699, %rd35997;
	addc.cc.u64 %rd3700, %rd3700, %rd35998;
	addc.cc.u64 %rd3701, %rd3701, %rd35999;
	addc.cc.u64 %rd3702, %rd3702, %rd36000;
	addc.u64 %rd31, %rd31, %rd36001;
	
	// end inline asm
	st.global.u64 	[%rd2], %rd3698;
	st.global.u64 	[%rd36011], %rd3699;
	st.global.u64 	[%rd36012], %rd3700;
	st.global.u64 	[%rd36013], %rd3701;
	st.global.u64 	[%rd36014], %rd3702;
	st.global.u64 	[%rd36015], %rd31;
	ld.global.u64 	%rd3716, [%rd2];
	ld.global.u64 	%rd3717, [%rd36011];
	ld.global.u64 	%rd3718, [%rd36012];
	ld.global.u64 	%rd3719, [%rd36013];
	ld.global.u64 	%rd3720, [%rd36014];
	// begin inline asm
	add.cc.u64 %rd3716, %rd3716, %rd35996;
	addc.cc.u64 %rd3717, %rd3717, %rd35997;
	addc.cc.u64 %rd3718, %rd3718, %rd35998;
	addc.cc.u64 %rd3719, %rd3719, %rd35999;
	addc.cc.u64 %rd3720, %rd3720, %rd36000;
	addc.u64 %rd31, %rd31, %rd36001;
	
	// end inline asm
	st.global.u64 	[%rd2], %rd3716;
	st.global.u64 	[%rd36011], %rd3717;
	st.global.u64 	[%rd36012], %rd3718;
	st.global.u64 	[%rd36013], %rd3719;
	st.global.u64 	[%rd36014], %rd3720;
	st.global.u64 	[%rd36015], %rd31;
	ld.global.u64 	%rd3734, [%rd2];
	ld.global.u64 	%rd3735, [%rd36011];
	ld.global.u64 	%rd3736, [%rd36012];
	ld.global.u64 	%rd3737, [%rd36013];
	ld.global.u64 	%rd3738, [%rd36014];
	// begin inline asm
	add.cc.u64 %rd3734, %rd3734, %rd35996;
	addc.cc.u64 %rd3735, %rd3735, %rd35997;
	addc.cc.u64 %rd3736, %rd3736, %rd35998;
	addc.cc.u64 %rd3737, %rd3737, %rd35999;
	addc.cc.u64 %rd3738, %rd3738, %rd36000;
	addc.u64 %rd31, %rd31, %rd36001;
	
	// end inline asm
	st.global.u64 	[%rd2], %rd3734;
	st.global.u64 	[%rd36011], %rd3735;
	st.global.u64 	[%rd36012], %rd3736;
	st.global.u64 	[%rd36013], %rd3737;
	st.global.u64 	[%rd36014], %rd3738;
	st.global.u64 	[%rd36015], %rd31;
	ld.global.u64 	%rd3752, [%rd2];
	ld.global.u64 	%rd3753, [%rd36011];
	ld.global.u64 	%rd3754, [%rd36012];
	ld.global.u64 	%rd3755, [%rd36013];
	ld.global.u64 	%rd3756, [%rd36014];
	// begin inline asm
	add.cc.u64 %rd3752, %rd3752, %rd35996;
	addc.cc.u64 %rd3753, %rd3753, %rd35997;
	addc.cc.u64 %rd3754, %rd3754, %rd35998;
	addc.cc.u64 %rd3755, %rd3755, %rd35999;
	addc.cc.u64 %rd3756, %rd3756, %rd36000;
	addc.u64 %rd31, %rd31, %rd36001;
	
	// end inline asm
	st.global.u64 	[%rd2], %rd3752;
	st.global.u64 	[%rd36011], %rd3753;
	st.global.u64 	[%rd36012], %rd3754;
	st.global.u64 	[%rd36013], %rd3755;
	st.global.u64 	[%rd36014], %rd3756;
	st.global.u64 	[%rd36015], %rd31;
	ld.global.u64 	%rd3770, [%rd2];
	ld.global.u64 	%rd3771, [%rd36011];
	ld.global.u64 	%rd3772, [%rd36012];
	ld.global.u64 	%rd3773, [%rd36013];
	ld.global.u64 	%rd3774, [%rd36014];
	// begin inline asm
	add.cc.u64 %rd3770, %rd3770, %rd35996;
	addc.cc.u64 %rd3771, %rd3771, %rd35997;
	addc.cc.u64 %rd3772, %rd3772, %rd35998;
	addc.cc.u64 %rd3773, %rd3773, %rd35999;
	addc.cc.u64 %rd3774, %rd3774, %rd36000;
	addc.u64 %rd31, %rd31, %rd36001;
	
	// end inline asm
	st.global.u64 	[%rd2], %rd3770;
	st.global.u64 	[%rd36011], %rd3771;
	st.global.u64 	[%rd36012], %rd3772;
	st.global.u64 	[%rd36013], %rd3773;
	st.global.u64 	[%rd36014], %rd3774;
	st.global.u64 	[%rd36015], %rd31;
	ld.global.u64 	%rd3788, [%rd2];
	ld.global.u64 	%rd3789, [%rd36011];
	ld.global.u64 	%rd3790, [%rd36012];
	ld.global.u64 	%rd3791, [%rd36013];
	ld.global.u64 	%rd3792, [%rd36014];
	// begin inline asm
	add.cc.u64 %rd3788, %rd3788, %rd35996;
	addc.cc.u64 %rd3789, %rd3789, %rd35997;
	addc.cc.u64 %rd3790, %rd3790, %rd35998;
	addc.cc.u64 %rd3791, %rd3791, %rd35999;
	addc.cc.u64 %rd3792, %rd3792, %rd36000;
	addc.u64 %rd31, %rd31, %rd36001;
	
	// end inline asm
	st.global.u64 	[%rd2], %rd3788;
	st.global.u64 	[%rd36011], %rd3789;
	st.global.u64 	[%rd36012], %rd3790;
	st.global.u64 	[%rd36013], %rd3791;
	st.global.u64 	[%rd36014], %rd3792;
	st.global.u64 	[%rd36015], %rd31;
	ld.global.u64 	%rd3806, [%rd2];
	ld.global.u64 	%rd3807, [%rd36011];
	ld.global.u64 	%rd3808, [%rd36012];
	ld.global.u64 	%rd3809, [%rd36013];
	ld.global.u64 	%rd3810, [%rd36014];
	// begin inline asm
	add.cc.u64 %rd3806, %rd3806, %rd35996;
	addc.cc.u64 %rd3807, %rd3807, %rd35997;
	addc.cc.u64 %rd3808, %rd3808, %rd35998;
	addc.cc.u64 %rd3809, %rd3809, %rd35999;
	addc.cc.u64 %rd3810, %rd3810, %rd36000;
	addc.u64 %rd31, %rd31, %rd36001;
	
	// end inline asm
	st.global.u64 	[%rd2], %rd3806;
	st.global.u64 	[%rd36011], %rd3807;
	st.global.u64 	[%rd36012], %rd3808;
	st.global.u64 	[%rd36013], %rd3809;
	st.global.u64 	[%rd36014], %rd3810;
	st.global.u64 	[%rd36015], %rd31;
	ld.global.u64 	%rd3824, [%rd2];
	ld.global.u64 	%rd3825, [%rd36011];
	ld.global.u64 	%rd3826, [%rd36012];
	ld.global.u64 	%rd3827, [%rd36013];
	ld.global.u64 	%rd3828, [%rd36014];
	// begin inline asm
	add.cc.u64 %rd3824, %rd3824, %rd35996;
	addc.cc.u64 %rd3825, %rd3825, %rd35997;
	addc.cc.u64 %rd3826, %rd3826, %rd35998;
	addc.cc.u64 %rd3827, %rd3827, %rd35999;
	addc.cc.u64 %rd3828, %rd3828, %rd36000;
	addc.u64 %rd31, %rd31, %rd36001;
	
	// end inline asm
	st.global.u64 	[%rd2], %rd3824;
	st.global.u64 	[%rd36011], %rd3825;
	st.global.u64 	[%rd36012], %rd3826;
	st.global.u64 	[%rd36013], %rd3827;
	st.global.u64 	[%rd36014], %rd3828;
	st.global.u64 	[%rd36015], %rd31;
	ld.global.u64 	%rd3842, [%rd2];
	ld.global.u64 	%rd3843, [%rd36011];
	ld.global.u64 	%rd3844, [%rd36012];
	ld.global.u64 	%rd3845, [%rd36013];
	ld.global.u64 	%rd3846, [%rd36014];
	// begin inline asm
	add.cc.u64 %rd3842, %rd3842, %rd35996;
	addc.cc.u64 %rd3843, %rd3843, %rd35997;
	addc.cc.u64 %rd3844, %rd3844, %rd35998;
	addc.cc.u64 %rd3845, %rd3845, %rd35999;
	addc.cc.u64 %rd3846, %rd3846, %rd36000;
	addc.u64 %rd31, %rd31, %rd36001;
	
	// end inline asm
	st.global.u64 	[%rd2], %rd3842;
	st.global.u64 	[%rd36011], %rd3843;
	st.global.u64 	[%rd36012], %rd3844;
	st.global.u64 	[%rd36013], %rd3845;
	st.global.u64 	[%rd36014], %rd3846;
	st.global.u64 	[%rd36015], %rd31;
	ld.global.u64 	%rd3860, [%rd2];
	ld.global.u64 	%rd3861, [%rd36011];
	ld.global.u64 	%rd3862, [%rd36012];
	ld.global.u64 	%rd3863, [%rd36013];
	ld.global.u64 	%rd3864, [%rd36014];
	// begin inline asm
	add.cc.u64 %rd3860, %rd3860, %rd35996;
	addc.cc.u64 %rd3861, %rd3861, %rd35997;
	addc.cc.u64 %rd3862, %rd3862, %rd35998;
	addc.cc.u64 %rd3863, %rd3863, %rd35999;
	addc.cc.u64 %rd3864, %rd3864, %rd36000;
	addc.u64 %rd31, %rd31, %rd36001;
	
	// end inline asm
	st.global.u64 	[%rd2], %rd3860;
	st.global.u64 	[%rd36011], %rd3861;
	st.global.u64 	[%rd36012], %rd3862;
	st.global.u64 	[%rd36013], %rd3863;
	st.global.u64 	[%rd36014], %rd3864;
	st.global.u64 	[%rd36015], %rd31;
	ld.global.u64 	%rd3878, [%rd2];
	ld.global.u64 	%rd3879, [%rd36011];
	ld.global.u64 	%rd3880, [%rd36012];
	ld.global.u64 	%rd3881, [%rd36013];
	ld.global.u64 	%rd3882, [%rd36014];
	// begin inline asm
	add.cc.u64 %rd3878, %rd3878, %rd35996;
	addc.cc.u64 %rd3879, %rd3879, %rd35997;
	addc.cc.u64 %rd3880, %rd3880, %rd35998;
	addc.cc.u64 %rd3881, %rd3881, %rd35999;
	addc.cc.u64 %rd3882, %rd3882, %rd36000;
	addc.u64 %rd31, %rd31, %rd36001;
	
	// end inline asm
	st.global.u64 	[%rd2], %rd3878;
	st.global.u64 	[%rd36011], %rd3879;
	st.global.u64 	[%rd36012], %rd3880;
	st.global.u64 	[%rd36013], %rd3881;
	st.global.u64 	[%rd36014], %rd3882;
	st.global.u64 	[%rd36015], %rd31;
	ld.global.u64 	%rd3896, [%rd2];
	ld.global.u64 	%rd3897, [%rd36011];
	ld.global.u64 	%rd3898, [%rd36012];
	ld.global.u64 	%rd3899, [%rd36013];
	ld.global.u64 	%rd3900, [%rd36014];
	// begin inline asm
	add.cc.u64 %rd3896, %rd3896, %rd35996;
	addc.cc.u64 %rd3897, %rd3897, %rd35997;
	addc.cc.u64 %rd3898, %rd3898, %rd35998;
	addc.cc.u64 %rd3899, %rd3899, %rd35999;
	addc.cc.u64 %rd3900, %rd3900, %rd36000;
	addc.u64 %rd31, %rd31, %rd36001;
	
	// end inline asm
	st.global.u64 	[%rd2], %rd3896;
	st.global.u64 	[%rd36011], %rd3897;
	st.global.u64 	[%rd36012], %rd3898;
	st.global.u64 	[%rd36013], %rd3899;
	st.global.u64 	[%rd36014], %rd3900;
	st.global.u64 	[%rd36015], %rd31;
	ld.global.u64 	%rd3914, [%rd2];
	ld.global.u64 	%rd3915, [%rd36011];
	ld.global.u64 	%rd3916, [%rd36012];
	ld.global.u64 	%rd3917, [%rd36013];
	ld.global.u64 	%rd3918, [%rd36014];
	// begin inline asm
	add.cc.u64 %rd3914, %rd3914, %rd35996;
	addc.cc.u64 %rd3915, %rd3915, %rd35997;
	addc.cc.u64 %rd3916, %rd3916, %rd35998;
	addc.cc.u64 %rd3917, %rd3917, %rd35999;
	addc.cc.u64 %rd3918, %rd3918, %rd36000;
	addc.u64 %rd31, %rd31, %rd36001;
	
	// end inline asm
	st.global.u64 	[%rd2], %rd3914;
	st.global.u64 	[%rd36011], %rd3915;
	st.global.u64 	[%rd36012], %rd3916;
	st.global.u64 	[%rd36013], %rd3917;
	st.global.u64 	[%rd36014], %rd3918;
	st.global.u64 	[%rd36015], %rd31;
	ld.global.u64 	%rd3932, [%rd2];
	ld.global.u64 	%rd3933, [%rd36011];
	ld.global.u64 	%rd3934, [%rd36012];
	ld.global.u64 	%rd3935, [%rd36013];
	ld.global.u64 	%rd3936, [%rd36014];
	// begin inline asm
	add.cc.u64 %rd3932, %rd3932, %rd35996;
	addc.cc.u64 %rd3933, %rd3933, %rd35997;
	addc.cc.u64 %rd3934, %rd3934, %rd35998;
	addc.cc.u64 %rd3935, %rd3935, %rd35999;
	addc.cc.u64 %rd3936, %rd3936, %rd36000;
	addc.u64 %rd31, %rd31, %rd36001;
	
	// end inline asm
	st.global.u64 	[%rd2], %rd3932;
	st.global.u64 	[%rd36011], %rd3933;
	st.global.u64 	[%rd36012], %rd3934;
	st.global.u64 	[%rd36013], %rd3935;
	st.global.u64 	[%rd36014], %rd3936;
	st.global.u64 	[%rd36015], %rd31;
	ld.global.u64 	%rd3950, [%rd2];
	ld.global.u64 	%rd3951, [%rd36011];
	ld.global.u64 	%rd3952, [%rd36012];
	ld.global.u64 	%rd3953, [%rd36013];
	ld.global.u64 	%rd3954, [%rd36014];
	// begin inline asm
	add.cc.u64 %rd3950, %rd3950, %rd35996;
	addc.cc.u64 %rd3951, %rd3951, %rd35997;
	addc.cc.u64 %rd3952, %rd3952, %rd35998;
	addc.cc.u64 %rd3953, %rd3953, %rd35999;
	addc.cc.u64 %rd3954, %rd3954, %rd36000;
	addc.u64 %rd31, %rd31, %rd36001;
	
	// end inline asm
	st.global.u64 	[%rd2], %rd3950;
	st.global.u64 	[%rd36011], %rd3951;
	st.global.u64 	[%rd36012], %rd3952;
	st.global.u64 	[%rd36013], %rd3953;
	st.global.u64 	[%rd36014], %rd3954;
	st.global.u64 	[%rd36015], %rd31;
	ld.global.u64 	%rd3968, [%rd2];
	ld.global.u64 	%rd3969, [%rd36011];
	ld.global.u64 	%rd3970, [%rd36012];
	ld.global.u64 	%rd3971, [%rd36013];
	ld.global.u64 	%rd3972, [%rd36014];
	// begin inline asm
	add.cc.u64 %rd3968, %rd3968, %rd35996;
	addc.cc.u64 %rd3969, %rd3969, %rd35997;
	addc.cc.u64 %rd3970, %rd3970, %rd35998;
	addc.cc.u64 %rd3971, %rd3971, %rd35999;
	addc.cc.u64 %rd3972, %rd3972, %rd36000;
	addc.u64 %rd31, %rd31, %rd36001;
	
	// end inline asm
	st.global.u64 	[%rd2], %rd3968;
	st.global.u64 	[%rd36011], %rd3969;
	st.global.u64 	[%rd36012], %rd3970;
	st.global.u64 	[%rd36013], %rd3971;
	st.global.u64 	[%rd36014], %rd3972;
	st.global.u64 	[%rd36015], %rd31;
	ld.global.u64 	%rd3986, [%rd2];
	ld.global.u64 	%rd3987, [%rd36011];
	ld.global.u64 	%rd3988, [%rd36012];
	ld.global.u64 	%rd3989, [%rd36013];
	ld.global.u64 	%rd3990, [%rd36014];
	// begin inline asm
	add.cc.u64 %rd3986, %rd3986, %rd35996;
	addc.cc.u64 %rd3987, %rd3987, %rd35997;
	addc.cc.u64 %rd3988, %rd3988, %rd35998;
	addc.cc.u64 %rd3989, %rd3989, %rd35999;
	addc.cc.u64 %rd3990, %rd3990, %rd36000;
	addc.u64 %rd31, %rd31, %rd36001;
	
	// end inline asm
	st.global.u64 	[%rd2], %rd3986;
	st.global.u64 	[%rd36011], %rd3987;
	st.global.u64 	[%rd36012], %rd3988;
	st.global.u64 	[%rd36013], %rd3989;
	st.global.u64 	[%rd36014], %rd3990;
	st.global.u64 	[%rd36015], %rd31;
	ld.global.u64 	%rd4004, [%rd2];
	ld.global.u64 	%rd4005, [%rd36011];
	ld.global.u64 	%rd4006, [%rd36012];
	ld.global.u64 	%rd4007, [%rd36013];
	ld.global.u64 	%rd4008, [%rd36014];
	// begin inline asm
	add.cc.u64 %rd4004, %rd4004, %rd35996;
	addc.cc.u64 %rd4005, %rd4005, %rd35997;
	addc.cc.u64 %rd4006, %rd4006, %rd35998;
	addc.cc.u64 %rd4007, %rd4007, %rd35999;
	addc.cc.u64 %rd4008, %rd4008, %rd36000;
	addc.u64 %rd31, %rd31, %rd36001;
	
	// end inline asm
	st.global.u64 	[%rd2], %rd4004;
	st.global.u64 	[%rd36011], %rd4005;
	st.global.u64 	[%rd36012], %rd4006;
	st.global.u64 	[%rd36013], %rd4007;
	st.global.u64 	[%rd36014], %rd4008;
	st.global.u64 	[%rd36015], %rd31;
	ld.global.u64 	%rd4022, [%rd2];
	ld.global.u64 	%rd4023, [%rd36011];
	ld.global.u64 	%rd4024, [%rd36012];
	ld.global.u64 	%rd4025, [%rd36013];
	ld.global.u64 	%rd4026, [%rd36014];
	// begin inline asm
	add.cc.u64 %rd4022, %rd4022, %rd35996;
	addc.cc.u64 %rd4023, %rd4023, %rd35997;
	addc.cc.u64 %rd4024, %rd4024, %rd35998;
	addc.cc.u64 %rd4025, %rd4025, %rd35999;
	addc.cc.u64 %rd4026, %rd4026, %rd36000;
	addc.u64 %rd31, %rd31, %rd36001;
	
	// end inline asm
	st.global.u64 	[%rd2], %rd4022;
	st.global.u64 	[%rd36011], %rd4023;
	st.global.u64 	[%rd36012], %rd4024;
	st.global.u64 	[%rd36013], %rd4025;
	st.global.u64 	[%rd36014], %rd4026;
	st.global.u64 	[%rd36015], %rd31;
	ld.global.u64 	%rd4040, [%rd2];
	ld.global.u64 	%rd4041, [%rd36011];
	ld.global.u64 	%rd4042, [%rd36012];
	ld.global.u64 	%rd4043, [%rd36013];
	ld.global.u64 	%rd4044, [%rd36014];
	// begin inline asm
	add.cc.u64 %rd4040, %rd4040, %rd35996;
	addc.cc.u64 %rd4041, %rd4041, %rd35997;
	addc.cc.u64 %rd4042, %rd4042, %rd35998;
	addc.cc.u64 %rd4043, %rd4043, %rd35999;
	addc.cc.u64 %rd4044, %rd4044, %rd36000;
	addc.u64 %rd31, %rd31, %rd36001;
	
	// end inline asm
	st.global.u64 	[%rd2], %rd4040;
	st.global.u64 	[%rd36011], %rd4041;
	st.global.u64 	[%rd36012], %rd4042;
	st.global.u64 	[%rd36013], %rd4043;
	st.global.u64 	[%rd36014], %rd4044;
	st.global.u64 	[%rd36015], %rd31;
	ld.global.u64 	%rd4058, [%rd2];
	ld.global.u64 	%rd4059, [%rd36011];
	ld.global.u64 	%rd4060, [%rd36012];
	ld.global.u64 	%rd4061, [%rd36013];
	ld.global.u64 	%rd4062, [%rd36014];
	// begin inline asm
	add.cc.u64 %rd4058, %rd4058, %rd35996;
	addc.cc.u64 %rd4059, %rd4059, %rd35997;
	addc.cc.u64 %rd4060, %rd4060, %rd35998;
	addc.cc.u64 %rd4061, %rd4061, %rd35999;
	addc.cc.u64 %rd4062, %rd4062, %rd36000;
	addc.u64 %rd31, %rd31, %rd36001;
	
	// end inline asm
	st.global.u64 	[%rd2], %rd4058;
	st.global.u64 	[%rd36011], %rd4059;
	st.global.u64 	[%rd36012], %rd4060;
	st.global.u64 	[%rd36013], %rd4061;
	st.global.u64 	[%rd36014], %rd4062;
	st.global.u64 	[%rd36015], %rd31;
	ld.global.u64 	%rd4076, [%rd2];
	ld.global.u64 	%rd4077, [%rd36011];
	ld.global.u64 	%rd4078, [%rd36012];
	ld.global.u64 	%rd4079, [%rd36013];
	ld.global.u64 	%rd4080, [%rd36014];
	// begin inline asm
	add.cc.u64 %rd4076, %rd4076, %rd35996;
	addc.cc.u64 %rd4077, %rd4077, %rd35997;
	addc.cc.u64 %rd4078, %rd4078, %rd35998;
	addc.cc.u64 %rd4079, %rd4079, %rd35999;
	addc.cc.u64 %rd4080, %rd4080, %rd36000;
	addc.u64 %rd31, %rd31, %rd36001;
	
	// end inline asm
	st.global.u64 	[%rd2], %rd4076;
	st.global.u64 	[%rd36011], %rd4077;
	st.global.u64 	[%rd36012], %rd4078;
	st.global.u64 	[%rd36013], %rd4079;
	st.global.u64 	[%rd36014], %rd4080;
	st.global.u64 	[%rd36015], %rd31;
	ld.global.u64 	%rd4094, [%rd2];
	ld.global.u64 	%rd4095, [%rd36011];
	ld.global.u64 	%rd4096, [%rd36012];
	ld.global.u64 	%rd4097, [%rd36013];
	ld.global.u64 	%rd4098, [%rd36014];
	// begin inline asm
	add.cc.u64 %rd4094, %rd4094, %rd35996;
	addc.cc.u64 %rd4095, %rd4095, %rd35997;
	addc.cc.u64 %rd4096, %rd4096, %rd35998;
	addc.cc.u64 %rd4097, %rd4097, %rd35999;
	addc.cc.u64 %rd4098, %rd4098, %rd36000;
	addc.u64 %rd31, %rd31, %rd36001;
	
	// end inline asm
	st.global.u64 	[%rd2], %rd4094;
	st.global.u64 	[%rd36011], %rd4095;
	st.global.u64 	[%rd36012], %rd4096;
	st.global.u64 	[%rd36013], %rd4097;
	st.global.u64 	[%rd36014], %rd4098;
	st.global.u64 	[%rd36015], %rd31;
	ld.global.u64 	%rd4112, [%rd2];
	ld.global.u64 	%rd4113, [%rd36011];
	ld.global.u64 	%rd4114, [%rd36012];
	ld.global.u64 	%rd4115, [%rd36013];
	ld.global.u64 	%rd4116, [%rd36014];
	// begin inline asm
	add.cc.u64 %rd4112, %rd4112, %rd35996;
	addc.cc.u64 %rd4113, %rd4113, %rd35997;
	addc.cc.u64 %rd4114, %rd4114, %rd35998;
	addc.cc.u64 %rd4115, %rd4115, %rd35999;
	addc.cc.u64 %rd4116, %rd4116, %rd36000;
	addc.u64 %rd31, %rd31, %rd36001;
	
	// end inline asm
	st.global.u64 	[%rd2], %rd4112;
	st.global.u64 	[%rd36011], %rd4113;
	st.global.u64 	[%rd36012], %rd4114;
	st.global.u64 	[%rd36013], %rd4115;
	st.global.u64 	[%rd36014], %rd4116;
	st.global.u64 	[%rd36015], %rd31;
	ld.global.u64 	%rd4130, [%rd2];
	ld.global.u64 	%rd4131, [%rd36011];
	ld.global.u64 	%rd4132, [%rd36012];
	ld.global.u64 	%rd4133, [%rd36013];
	ld.global.u64 	%rd4134, [%rd36014];
	// begin inline asm
	add.cc.u64 %rd4130, %rd4130, %rd35996;
	addc.cc.u64 %rd4131, %rd4131, %rd35997;
	addc.cc.u64 %rd4132, %rd4132, %rd35998;
	addc.cc.u64 %rd4133, %rd4133, %rd35999;
	addc.cc.u64 %rd4134, %rd4134, %rd36000;
	addc.u64 %rd31, %rd31, %rd36001;
	
	// end inline asm
	st.global.u64 	[%rd2], %rd4130;
	st.global.u64 	[%rd36011], %rd4131;
	st.global.u64 	[%rd36012], %rd4132;
	st.global.u64 	[%rd36013], %rd4133;
	st.global.u64 	[%rd36014], %rd4134;
	st.global.u64 	[%rd36015], %rd31;
	ld.global.u64 	%rd4148, [%rd2];
	ld.global.u64 	%rd4149, [%rd36011];
	ld.global.u64 	%rd4150, [%rd36012];
	ld.global.u64 	%rd4151, [%rd36013];
	ld.global.u64 	%rd4152, [%rd36014];
	// begin inline asm
	add.cc.u64 %rd4148, %rd4148, %rd35996;
	addc.cc.u64 %rd4149, %rd4149, %rd35997;
	addc.cc.u64 %rd4150, %rd4150, %rd35998;
	addc.cc.u64 %rd4151, %rd4151, %rd35999;
	addc.cc.u64 %rd4152, %rd4152, %rd36000;
	addc.u64 %rd31, %rd31, %rd36001;
	
	// end inline asm
	st.global.u64 	[%rd2], %rd4148;
	st.global.u64 	[%rd36011], %rd4149;
	st.global.u64 	[%rd36012], %rd4150;
	st.global.u64 	[%rd36013], %rd4151;
	st.global.u64 	[%rd36014], %rd4152;
	st.global.u64 	[%rd36015], %rd31;
	ld.global.u64 	%rd4166, [%rd2];
	ld.global.u64 	%rd4167, [%rd36011];
	ld.global.u64 	%rd4168, [%rd36012];
	ld.global.u64 	%rd4169, [%rd36013];
	ld.global.u64 	%rd4170, [%rd36014];
	// begin inline asm
	add.cc.u64 %rd4166, %rd4166, %rd35996;
	addc.cc.u64 %rd4167, %rd4167, %rd35997;
	addc.cc.u64 %rd4168, %rd4168, %rd35998;
	addc.cc.u64 %rd4169, %rd4169, %rd35999;
	addc.cc.u64 %rd4170, %rd4170, %rd36000;
	addc.u64 %rd31, %rd31, %rd36001;
	
	// end inline asm
	st.global.u64 	[%rd2], %rd4166;
	st.global.u64 	[%rd36011], %rd4167;
	st.global.u64 	[%rd36012], %rd4168;
	st.global.u64 	[%rd36013], %rd4169;
	st.global.u64 	[%rd36014], %rd4170;
	st.global.u64 	[%rd36015], %rd31;
	ld.global.u64 	%rd4184, [%rd2];
	ld.global.u64 	%rd4185, [%rd36011];
	ld.global.u64 	%rd4186, [%rd36012];
	ld.global.u64 	%rd4187, [%rd36013];
	ld.global.u64 	%rd4188, [%rd36014];
	// begin inline asm
	add.cc.u64 %rd4184, %rd4184, %rd35996;
	addc.cc.u64 %rd4185, %rd4185, %rd35997;
	addc.cc.u64 %rd4186, %rd4186, %rd35998;
	addc.cc.u64 %rd4187, %rd4187, %rd35999;
	addc.cc.u64 %rd4188, %rd4188, %rd36000;
	addc.u64 %rd31, %rd31, %rd36001;
	
	// end inline asm
	st.global.u64 	[%rd2], %rd4184;
	st.global.u64 	[%rd36011], %rd4185;
	st.global.u64 	[%rd36012], %rd4186;
	st.global.u64 	[%rd36013], %rd4187;
	st.global.u64 	[%rd36014], %rd4188;
	st.global.u64 	[%rd36015], %rd31;
	ld.global.u64 	%rd4202, [%rd2];
	ld.global.u64 	%rd4203, [%rd36011];
	ld.global.u64 	%rd4204, [%rd36012];
	ld.global.u64 	%rd4205, [%rd36013];
	ld.global.u64 	%rd4206, [%rd36014];
	// begin inline asm
	add.cc.u64 %rd4202, %rd4202, %rd35996;
	addc.cc.u64 %rd4203, %rd4203, %rd35997;
	addc.cc.u64 %rd4204, %rd4204, %rd35998;
	addc.cc.u64 %rd4205, %rd4205, %rd35999;
	addc.cc.u64 %rd4206, %rd4206, %rd36000;
	addc.u64 %rd31, %rd31, %rd36001;
	
	// end inline asm
	st.global.u64 	[%rd2], %rd4202;
	st.global.u64 	[%rd36011], %rd4203;
	st.global.u64 	[%rd36012], %rd4204;
	st.global.u64 	[%rd36013], %rd4205;
	st.global.u64 	[%rd36014], %rd4206;
	st.global.u64 	[%rd36015], %rd31;
	ld.global.u64 	%rd4220, [%rd2];
	ld.global.u64 	%rd4221, [%rd36011];
	ld.global.u64 	%rd4222, [%rd36012];
	ld.global.u64 	%rd4223, [%rd36013];
	ld.global.u64 	%rd4224, [%rd36014];
	// begin inline asm
	add.cc.u64 %rd4220, %rd4220, %rd35996;
	addc.cc.u64 %rd4221, %rd4221, %rd35997;
	addc.cc.u64 %rd4222, %rd4222, %rd35998;
	addc.cc.u64 %rd4223, %rd4223, %rd35999;
	addc.cc.u64 %rd4224, %rd4224, %rd36000;
	addc.u64 %rd31, %rd31, %rd36001;
	
	// end inline asm
	st.global.u64 	[%rd2], %rd4220;
	st.global.u64 	[%rd36011], %rd4221;
	st.global.u64 	[%rd36012], %rd4222;
	st.global.u64 	[%rd36013], %rd4223;
	st.global.u64 	[%rd36014], %rd4224;
	st.global.u64 	[%rd36015], %rd31;
	ld.global.u64 	%rd4238, [%rd2];
	ld.global.u64 	%rd4239, [%rd36011];
	ld.global.u64 	%rd4240, [%rd36012];
	ld.global.u64 	%rd4241, [%rd36013];
	ld.global.u64 	%rd4242, [%rd36014];
	// begin inline asm
	add.cc.u64 %rd4238, %rd4238, %rd35996;
	addc.cc.u64 %rd4239, %rd4239, %rd35997;
	addc.cc.u64 %rd4240, %rd4240, %rd35998;
	addc.cc.u64 %rd4241, %rd4241, %rd35999;
	addc.cc.u64 %rd4242, %rd4242, %rd36000;
	addc.u64 %rd31, %rd31, %rd36001;
	
	// end inline asm
	st.global.u64 	[%rd2], %rd4238;
	st.global.u64 	[%rd36011], %rd4239;
	st.global.u64 	[%rd36012], %rd4240;
	st.global.u64 	[%rd36013], %rd4241;
	st.global.u64 	[%rd36014], %rd4242;
	st.global.u64 	[%rd36015], %rd31;
	ld.global.u64 	%rd4256, [%rd2];
	ld.global.u64 	%rd4257, [%rd36011];
	ld.global.u64 	%rd4258, [%rd36012];
	ld.global.u64 	%rd4259, [%rd36013];
	ld.global.u64 	%rd4260, [%rd36014];
	// begin inline asm
	add.cc.u64 %rd4256, %rd4256, %rd35996;
	addc.cc.u64 %rd4257, %rd4257, %rd35997;
	addc.cc.u64 %rd4258, %rd4258, %rd35998;
	addc.cc.u64 %rd4259, %rd4259, %rd35999;
	addc.cc.u64 %rd4260, %rd4260, %rd36000;
	addc.u64 %rd31, %rd31, %rd36001;
	
	// end inline asm
	st.global.u64 	[%rd2], %rd4256;
	st.global.u64 	[%rd36011], %rd4257;
	st.global.u64 	[%rd36012], %rd4258;
	st.global.u64 	[%rd36013], %rd4259;
	st.global.u64 	[%rd36014], %rd4260;
	st.global.u64 	[%rd36015], %rd31;
	ld.global.u64 	%rd4274, [%rd2];
	ld.global.u64 	%rd4275, [%rd36011];
	ld.global.u64 	%rd4276, [%rd36012];
	ld.global.u64 	%rd4277, [%rd36013];
	ld.global.u64 	%rd4278, [%rd36014];
	// begin inline asm
	add.cc.u64 %rd4274, %rd4274, %rd35996;
	addc.cc.u64 %rd4275, %rd4275, %rd35997;
	addc.cc.u64 %rd4276, %rd4276, %rd35998;
	addc.cc.u64 %rd4277, %rd4277, %rd35999;
	addc.cc.u64 %rd4278, %rd4278, %rd36000;
	addc.u64 %rd31, %rd31, %rd36001;
	
	// end inline asm
	st.global.u64 	[%rd2], %rd4274;
	st.global.u64 	[%rd36011], %rd4275;
	st.global.u64 	[%rd36012], %rd4276;
	st.global.u64 	[%rd36013], %rd4277;
	st.global.u64 	[%rd36014], %rd4278;
	st.global.u64 	[%rd36015], %rd31;
	ld.global.u64 	%rd4292, [%rd2];
	ld.global.u64 	%rd4293, [%rd36011];
	ld.global.u64 	%rd4294, [%rd36012];
	ld.global.u64 	%rd4295, [%rd36013];
	ld.global.u64 	%rd4296, [%rd36014];
	// begin inline asm
	add.cc.u64 %rd4292, %rd4292, %rd35996;
	addc.cc.u64 %rd4293, %rd4293, %rd35997;
	addc.cc.u64 %rd4294, %rd4294, %rd35998;
	addc.cc.u64 %rd4295, %rd4295, %rd35999;
	addc.cc.u64 %rd4296, %rd4296, %rd36000;
	addc.u64 %rd31, %rd31, %rd36001;
	
	// end inline asm
	st.global.u64 	[%rd2], %rd4292;
	st.global.u64 	[%rd36011], %rd4293;
	st.global.u64 	[%rd36012], %rd4294;
	st.global.u64 	[%rd36013], %rd4295;
	st.global.u64 	[%rd36014], %rd4296;
	st.global.u64 	[%rd36015], %rd31;
	ld.global.u64 	%rd4310, [%rd2];
	ld.global.u64 	%rd4311, [%rd36011];
	ld.global.u64 	%rd4312, [%rd36012];
	ld.global.u64 	%rd4313, [%rd36013];
	ld.global.u64 	%rd4314, [%rd36014];
	// begin inline asm
	add.cc.u64 %rd4310, %rd4310, %rd35996;
	addc.cc.u64 %rd4311, %rd4311, %rd35997;
	addc.cc.u64 %rd4312, %rd4312, %rd35998;
	addc.cc.u64 %rd4313, %rd4313, %rd35999;
	addc.cc.u64 %rd4314, %rd4314, %rd36000;
	addc.u64 %rd31, %rd31, %rd36001;
	
	// end inline asm
	st.global.u64 	[%rd2], %rd4310;
	st.global.u64 	[%rd36011], %rd4311;
	st.global.u64 	[%rd36012], %rd4312;
	st.global.u64 	[%rd36013], %rd4313;
	st.global.u64 	[%rd36014], %rd4314;
	st.global.u64 	[%rd36015], %rd31;
	ld.global.u64 	%rd4328, [%rd2];
	ld.global.u64 	%rd4329, [%rd36011];
	ld.global.u64 	%rd4330, [%rd36012];
	ld.global.u64 	%rd4331, [%rd36013];
	ld.global.u64 	%rd4332, [%rd36014];
	// begin inline asm
	add.cc.u64 %rd4328, %rd4328, %rd35996;
	addc.cc.u64 %rd4329, %rd4329, %rd35997;
	addc.cc.u64 %rd4330, %rd4330, %rd35998;
	addc.cc.u64 %rd4331, %rd4331, %rd35999;
	addc.cc.u64 %rd4332, %rd4332, %rd36000;
	addc.u64 %rd31, %rd31, %rd36001;
	
	// end inline asm
	st.global.u64 	[%rd2], %rd4328;
	st.global.u64 	[%rd36011], %rd4329;
	st.global.u64 	[%rd36012], %rd4330;
	st.global.u64 	[%rd36013], %rd4331;
	st.global.u64 	[%rd36014], %rd4332;
	st.global.u64 	[%rd36015], %rd31;
	ld.global.u64 	%rd4346, [%rd2];
	ld.global.u64 	%rd4347, [%rd36011];
	ld.global.u64 	%rd4348, [%rd36012];
	ld.global.u64 	%rd4349, [%rd36013];
	ld.global.u64 	%rd4350, [%rd36014];
	// begin inline asm
	add.cc.u64 %rd4346, %rd4346, %rd35996;
	addc.cc.u64 %rd4347, %rd4347, %rd35997;
	addc.cc.u64 %rd4348, %rd4348, %rd35998;
	addc.cc.u64 %rd4349, %rd4349, %rd35999;
	addc.cc.u64 %rd4350, %rd4350, %rd36000;
	addc.u64 %rd31, %rd31, %rd36001;
	
	// end inline asm
	st.global.u64 	[%rd2], %rd4346;
	st.global.u64 	[%rd36011], %rd4347;
	st.global.u64 	[%rd36012], %rd4348;
	st.global.u64 	[%rd36013], %rd4349;
	st.global.u64 	[%rd36014], %rd4350;
	st.global.u64 	[%rd36015], %rd31;
	ld.global.u64 	%rd4364, [%rd2];
	ld.global.u64 	%rd4365, [%rd36011];
	ld.global.u64 	%rd4366, [%rd36012];
	ld.global.u64 	%rd4367, [%rd36013];
	ld.global.u64 	%rd4368, [%rd36014];
	// begin inline asm
	add.cc.u64 %rd4364, %rd4364, %rd35996;
	addc.cc.u64 %rd4365, %rd4365, %rd35997;
	addc.cc.u64 %rd4366, %rd4366, %rd35998;
	addc.cc.u64 %rd4367, %rd4367, %rd35999;
	addc.cc.u64 %rd4368, %rd4368, %rd36000;
	addc.u64 %rd31, %rd31, %rd36001;
	
	// end inline asm
	st.global.u64 	[%rd2], %rd4364;
	st.global.u64 	[%rd36011], %rd4365;
	st.global.u64 	[%rd36012], %rd4366;
	st.global.u64 	[%rd36013], %rd4367;
	st.global.u64 	[%rd36014], %rd4368;
	st.global.u64 	[%rd36015], %rd31;
	ld.global.u64 	%rd4382, [%rd2];
	ld.global.u64 	%rd4383, [%rd36011];
	ld.global.u64 	%rd4384, [%rd36012];
	ld.global.u64 	%rd4385, [%rd36013];
	ld.global.u64 	%rd4386, [%rd36014];
	// begin inline asm
	add.cc.u64 %rd4382, %rd4382, %rd35996;
	addc.cc.u64 %rd4383, %rd4383, %rd35997;
	addc.cc.u64 %rd4384, %rd4384, %rd35998;
	addc.cc.u64 %rd4385, %rd4385, %rd35999;
	addc.cc.u64 %rd4386, %rd4386, %rd36000;
	addc.u64 %rd31, %rd31, %rd36001;
	
	// end inline asm
	st.global.u64 	[%rd2], %rd4382;
	st.global.u64 	[%rd36011], %rd4383;
	st.global.u64 	[%rd36012], %rd4384;
	st.global.u64 	[%rd36013], %rd4385;
	st.global.u64 	[%rd36014], %rd4386;
	st.global.u64 	[%rd36015], %rd31;
	ld.global.u64 	%rd4400, [%rd2];
	ld.global.u64 	%rd4401, [%rd36011];
	ld.global.u64 	%rd4402, [%rd36012];
	ld.global.u64 	%rd4403, [%rd36013];
	ld.global.u64 	%rd4404, [%rd36014];
	// begin inline asm
	add.cc.u64 %rd4400, %rd4400, %rd35996;
	addc.cc.u64 %rd4401, %rd4401, %rd35997;
	addc.cc.u64 %rd4402, %rd4402, %rd35998;
	addc.cc.u64 %rd4403, %rd4403, %rd35999;
	addc.cc.u64 %rd4404, %rd4404, %rd36000;
	addc.u64 %rd31, %rd31, %rd36001;
	
	// end inline asm
	st.global.u64 	[%rd2], %rd4400;
	st.global.u64 	[%rd36011], %rd4401;
	st.global.u64 	[%rd36012], %rd4402;
	st.global.u64 	[%rd36013], %rd4403;
	st.global.u64 	[%rd36014], %rd4404;
	st.global.u64 	[%rd36015], %rd31;
	ld.global.u64 	%rd4418, [%rd2];
	ld.global.u64 	%rd4419, [%rd36011];
	ld.global.u64 	%rd4420, [%rd36012];
	ld.global.u64 	%rd4421, [%rd36013];
	ld.global.u64 	%rd4422, [%rd36014];
	// begin inline asm
	add.cc.u64 %rd4418, %rd4418, %rd35996;
	addc.cc.u64 %rd4419, %rd4419, %rd35997;
	addc.cc.u64 %rd4420, %rd4420, %rd35998;
	addc.cc.u64 %rd4421, %rd4421, %rd35999;
	addc.cc.u64 %rd4422, %rd4422, %rd36000;
	addc.u64 %rd31, %rd31, %rd36001;
	
	// end inline asm
	st.global.u64 	[%rd2], %rd4418;
	st.global.u64 	[%rd36011], %rd4419;
	st.global.u64 	[%rd36012], %rd4420;
	st.global.u64 	[%rd36013], %rd4421;
	st.global.u64 	[%rd36014], %rd4422;
	st.global.u64 	[%rd36015], %rd31;
	ld.global.u64 	%rd4436, [%rd2];
	ld.global.u64 	%rd4437, [%rd36011];
	ld.global.u64 	%rd4438, [%rd36012];
	ld.global.u64 	%rd4439, [%rd36013];
	ld.global.u64 	%rd4440, [%rd36014];
	// begin inline asm
	add.cc.u64 %rd4436, %rd4436, %rd35996;
	addc.cc.u64 %rd4437, %rd4437, %rd35997;
	addc.cc.u64 %rd4438, %rd4438, %rd35998;
	addc.cc.u64 %rd4439, %rd4439, %rd35999;
	addc.cc.u64 %rd4440, %rd4440, %rd36000;
	addc.u64 %rd31, %rd31, %rd36001;
	
	// end inline asm
	st.global.u64 	[%rd2], %rd4436;
	st.global.u64 	[%rd36011], %rd4437;
	st.global.u64 	[%rd36012], %rd4438;
	st.global.u64 	[%rd36013], %rd4439;
	st.global.u64 	[%rd36014], %rd4440;
	st.global.u64 	[%rd36015], %rd31;
	ld.global.u64 	%rd4454, [%rd2];
	ld.global.u64 	%rd4455, [%rd36011];
	ld.global.u64 	%rd4456, [%rd36012];
	ld.global.u64 	%rd4457, [%rd36013];
	ld.global.u64 	%rd4458, [%rd36014];
	// begin inline asm
	add.cc.u64 %rd4454, %rd4454, %rd35996;
	addc.cc.u64 %rd4455, %rd4455, %rd35997;
	addc.cc.u64 %rd4456, %rd4456, %rd35998;
	addc.cc.u64 %rd4457, %rd4457, %rd35999;
	addc.cc.u64 %rd4458, %rd4458, %rd36000;
	addc.u64 %rd31, %rd31, %rd36001;
	
	// end inline asm
	st.global.u64 	[%rd2], %rd4454;
	st.global.u64 	[%rd36011], %rd4455;
	st.global.u64 	[%rd36012], %rd4456;
	st.global.u64 	[%rd36013], %rd4457;
	st.global.u64 	[%rd36014], %rd4458;
	st.global.u64 	[%rd36015], %rd31;
	ld.global.u64 	%rd4472, [%rd2];
	ld.global.u64 	%rd4473, [%rd36011];
	ld.global.u64 	%rd4474, [%rd36012];
	ld.global.u64 	%rd4475, [%rd36013];
	ld.global.u64 	%rd4476, [%rd36014];
	// begin inline asm
	add.cc.u64 %rd4472, %rd4472, %rd35996;
	addc.cc.u64 %rd4473, %rd4473, %rd35997;
	addc.cc.u64 %rd4474, %rd4474, %rd35998;
	addc.cc.u64 %rd4475, %rd4475, %rd35999;
	addc.cc.u64 %rd4476, %rd4476, %rd36000;
	addc.u64 %rd31, %rd31, %rd36001;
	
	// end inline asm
	st.global.u64 	[%rd2], %rd4472;
	st.global.u64 	[%rd36011], %rd4473;
	st.global.u64 	[%rd36012], %rd4474;
	st.global.u64 	[%rd36013], %rd4475;
	st.global.u64 	[%rd36014], %rd4476;
	st.global.u64 	[%rd36015], %rd31;
	ld.global.u64 	%rd4490, [%rd2];
	ld.global.u64 	%rd4491, [%rd36011];
	ld.global.u64 	%rd4492, [%rd36012];
	ld.global.u64 	%rd4493, [%rd36013];
	ld.global.u64 	%rd4494, [%rd36014];
	// begin inline asm
	add.cc.u64 %rd4490, %rd4490, %rd35996;
	addc.cc.u64 %rd4491, %rd4491, %rd35997;
	addc.cc.u64 %rd4492, %rd4492, %rd35998;
	addc.cc.u64 %rd4493, %rd4493, %rd35999;
	addc.cc.u64 %rd4494, %rd4494, %rd36000;
	addc.u64 %rd31, %rd31, %rd36001;
	
	// end inline asm
	st.global.u64 	[%rd2], %rd4490;
	st.global.u64 	[%rd36011], %rd4491;
	st.global.u64 	[%rd36012], %rd4492;
	st.global.u64 	[%rd36013], %rd4493;
	st.global.u64 	[%rd36014], %rd4494;
	st.global.u64 	[%rd36015], %rd31;
	ld.global.u64 	%rd4508, [%rd2];
	ld.global.u64 	%rd4509, [%rd36011];
	ld.global.u64 	%rd4510, [%rd36012];
	ld.global.u64 	%rd4511, [%rd36013];
	ld.global.u64 	%rd4512, [%rd36014];
	// begin inline asm
	add.cc.u64 %rd4508, %rd4508, %rd35996;
	addc.cc.u64 %rd4509, %rd4509, %rd35997;
	addc.cc.u64 %rd4510, %rd4510, %rd35998;
	addc.cc.u64 %rd4511, %rd4511, %rd35999;
	addc.cc.u64 %rd4512, %rd4512, %rd36000;
	addc.u64 %rd31, %rd31, %rd36001;
	
	// end inline asm
	st.global.u64 	[%rd2], %rd4508;
	st.global.u64 	[%rd36011], %rd4509;
	st.global.u64 	[%rd36012], %rd4510;
	st.global.u64 	[%rd36013], %rd4511;
	st.global.u64 	[%rd36014], %rd4512;
	st.global.u64 	[%rd36015], %rd31;
	ld.global.u64 	%rd4526, [%rd2];
	ld.global.u64 	%rd4527, [%rd36011];
	ld.global.u64 	%rd4528, [%rd36012];
	ld.global.u64 	%rd4529, [%rd36013];
	ld.global.u64 	%rd4530, [%rd36014];
	// begin inline asm
	add.cc.u64 %rd4526, %rd4526, %rd35996;
	addc.cc.u64 %rd4527, %rd4527, %rd35997;
	addc.cc.u64 %rd4528, %rd4528, %rd35998;
	addc.cc.u64 %rd4529, %rd4529, %rd35999;
	addc.cc.u64 %rd4530, %rd4530, %rd36000;
	addc.u64 %rd31, %rd31, %rd36001;
	
	// end inline asm
	st.global.u64 	[%rd2], %rd4526;
	st.global.u64 	[%rd36011], %rd4527;
	st.global.u64 	[%rd36012], %rd4528;
	st.global.u64 	[%rd36013], %rd4529;
	st.global.u64 	[%rd36014], %rd4530;
	st.global.u64 	[%rd36015], %rd31;
	ld.global.u64 	%rd4544, [%rd2];
	ld.global.u64 	%rd4545, [%rd36011];
	ld.global.u64 	%rd4546, [%rd36012];
	ld.global.u64 	%rd4547, [%rd36013];
	ld.global.u64 	%rd4548, [%rd36014];
	// begin inline asm
	add.cc.u64 %rd4544, %rd4544, %rd35996;
	addc.cc.u64 %rd4545, %rd4545, %rd35997;
	addc.cc.u64 %rd4546, %rd4546, %rd35998;
	addc.cc.u64 %rd4547, %rd4547, %rd35999;
	addc.cc.u64 %rd4548, %rd4548, %rd36000;
	addc.u64 %rd31, %rd31, %rd36001;
	
	// end inline asm
	st.global.u64 	[%rd2], %rd4544;
	st.global.u64 	[%rd36011], %rd4545;
	st.global.u64 	[%rd36012], %rd4546;
	st.global.u64 	[%rd36013], %rd4547;
	st.global.u64 	[%rd36014], %rd4548;
	st.global.u64 	[%rd36015], %rd31;
	ld.global.u64 	%rd4562, [%rd2];
	ld.global.u64 	%rd4563, [%rd36011];
	ld.global.u64 	%rd4564, [%rd36012];
	ld.global.u64 	%rd4565, [%rd36013];
	ld.global.u64 	%rd4566, [%rd36014];
	// begin inline asm
	add.cc.u64 %rd4562, %rd4562, %rd35996;
	addc.cc.u64 %rd4563, %rd4563, %rd35997;
	addc.cc.u64 %rd4564, %rd4564, %rd35998;
	addc.cc.u64 %rd4565, %rd4565, %rd35999;
	addc.cc.u64 %rd4566, %rd4566, %rd36000;
	addc.u64 %rd31, %rd31, %rd36001;
	
	// end inline asm
	st.global.u64 	[%rd2], %rd4562;
	st.global.u64 	[%rd36011], %rd4563;
	st.global.u64 	[%rd36012], %rd4564;
	st.global.u64 	[%rd36013], %rd4565;
	st.global.u64 	[%rd36014], %rd4566;
	st.global.u64 	[%rd36015], %rd31;
	ld.global.u64 	%rd4580, [%rd2];
	ld.global.u64 	%rd4581, [%rd36011];
	ld.global.u64 	%rd4582, [%rd36012];
	ld.global.u64 	%rd4583, [%rd36013];
	ld.global.u64 	%rd4584, [%rd36014];
	// begin inline asm
	add.cc.u64 %rd4580, %rd4580, %rd35996;
	addc.cc.u64 %rd4581, %rd4581, %rd35997;
	addc.cc.u64 %rd4582, %rd4582, %rd35998;
	addc.cc.u64 %rd4583, %rd4583, %rd35999;
	addc.cc.u64 %rd4584, %rd4584, %rd36000;
	addc.u64 %rd31, %rd31, %rd36001;
	
	// end inline asm
	st.global.u64 	[%rd2], %rd4580;
	st.global.u64 	[%rd36011], %rd4581;
	st.global.u64 	[%rd36012], %rd4582;
	st.global.u64 	[%rd36013], %rd4583;
	st.global.u64 	[%rd36014], %rd4584;
	st.global.u64 	[%rd36015], %rd31;
	ld.global.u64 	%rd4598, [%rd2];
	ld.global.u64 	%rd4599, [%rd36011];
	ld.global.u64 	%rd4600, [%rd36012];
	ld.global.u64 	%rd4601, [%rd36013];
	ld.global.u64 	%rd4602, [%rd36014];
	// begin inline asm
	add.cc.u64 %rd4598, %rd4598, %rd35996;
	addc.cc.u64 %rd4599, %rd4599, %rd35997;
	addc.cc.u64 %rd4600, %rd4600, %rd35998;
	addc.cc.u64 %rd4601, %rd4601, %rd35999;
	addc.cc.u64 %rd4602, %rd4602, %rd36000;
	addc.u64 %rd31, %rd31, %rd36001;
	
	// end inline asm
	st.global.u64 	[%rd2], %rd4598;
	st.global.u64 	[%rd36011], %rd4599;
	st.global.u64 	[%rd36012], %rd4600;
	st.global.u64 	[%rd36013], %rd4601;
	st.global.u64 	[%rd36014], %rd4602;
	st.global.u64 	[%rd36015], %rd31;
	ld.global.u64 	%rd4616, [%rd2];
	ld.global.u64 	%rd4617, [%rd36011];
	ld.global.u64 	%rd4618, [%rd36012];
	ld.global.u64 	%rd4619, [%rd36013];
	ld.global.u64 	%rd4620, [%rd36014];
	// begin inline asm
	add.cc.u64 %rd4616, %rd4616, %rd35996;
	addc.cc.u64 %rd4617, %rd4617, %rd35997;
	addc.cc.u64 %rd4618, %rd4618, %rd35998;
	addc.cc.u64 %rd4619, %rd4619, %rd35999;
	addc.cc.u64 %rd4620, %rd4620, %rd36000;
	addc.u64 %rd31, %rd31, %rd36001;
	
	// end inline asm
	st.global.u64 	[%rd2], %rd4616;
	st.global.u64 	[%rd36011], %rd4617;
	st.global.u64 	[%rd36012], %rd4618;
	st.global.u64 	[%rd36013], %rd4619;
	st.global.u64 	[%rd36014], %rd4620;
	st.global.u64 	[%rd36015], %rd31;
	ld.global.u64 	%rd4634, [%rd2];
	ld.global.u64 	%rd4635, [%rd36011];
	ld.global.u64 	%rd4636, [%rd36012];
	ld.global.u64 	%rd4637, [%rd36013];
	ld.global.u64 	%rd4638, [%rd36014];
	// begin inline asm
	add.cc.u64 %rd4634, %rd4634, %rd35996;
	addc.cc.u64 %rd4635, %rd4635, %rd35997;
	addc.cc.u64 %rd4636, %rd4636, %rd35998;
	addc.cc.u64 %rd4637, %rd4637, %rd35999;
	addc.cc.u64 %rd4638, %rd4638, %rd36000;
	addc.u64 %rd31, %rd31, %rd36001;
	
	// end inline asm
	st.global.u64 	[%rd2], %rd4634;
	st.global.u64 	[%rd36011], %rd4635;
	st.global.u64 	[%rd36012], %rd4636;
	st.global.u64 	[%rd36013], %rd4637;
	st.global.u64 	[%rd36014], %rd4638;
	st.global.u64 	[%rd36015], %rd31;
	ld.global.u64 	%rd4652, [%rd2];
	ld.global.u64 	%rd4653, [%rd36011];
	ld.global.u64 	%rd4654, [%rd36012];
	ld.global.u64 	%rd4655, [%rd36013];
	ld.global.u64 	%rd4656, [%rd36014];
	// begin inline asm
	add.cc.u64 %rd4652, %rd4652, %rd35996;
	addc.cc.u64 %rd4653, %rd4653, %rd35997;
	addc.cc.u64 %rd4654, %rd4654, %rd35998;
	addc.cc.u64 %rd4655, %rd4655, %rd35999;
	addc.cc.u64 %rd4656, %rd4656, %rd36000;
	addc.u64 %rd31, %rd31, %rd36001;
	
	// end inline asm
	st.global.u64 	[%rd2], %rd4652;
	st.global.u64 	[%rd36011], %rd4653;
	st.global.u64 	[%rd36012], %rd4654;
	st.global.u64 	[%rd36013], %rd4655;
	st.global.u64 	[%rd36014], %rd4656;
	st.global.u64 	[%rd36015], %rd31;
	ld.global.u64 	%rd4670, [%rd2];
	ld.global.u64 	%rd4671, [%rd36011];
	ld.global.u64 	%rd4672, [%rd36012];
	ld.global.u64 	%rd4673, [%rd36013];
	ld.global.u64 	%rd4674, [%rd36014];
	// begin inline asm
	add.cc.u64 %rd4670, %rd4670, %rd35996;
	addc.cc.u64 %rd4671, %rd4671, %rd35997;
	addc.cc.u64 %rd4672, %rd4672, %rd35998;
	addc.cc.u64 %rd4673, %rd4673, %rd35999;
	addc.cc.u64 %rd4674, %rd4674, %rd36000;
	addc.u64 %rd31, %rd31, %rd36001;
	
	// end inline asm
	st.global.u64 	[%rd2], %rd4670;
	st.global.u64 	[%rd36011], %rd4671;
	st.global.u64 	[%rd36012], %rd4672;
	st.global.u64 	[%rd36013], %rd4673;
	st.global.u64 	[%rd36014], %rd4674;
	st.global.u64 	[%rd36015], %rd31;
	ld.global.u64 	%rd4688, [%rd2];
	ld.global.u64 	%rd4689, [%rd36011];
	ld.global.u64 	%rd4690, [%rd36012];
	ld.global.u64 	%rd4691, [%rd36013];
	ld.global.u64 	%rd4692, [%rd36014];
	// begin inline asm
	add.cc.u64 %rd4688, %rd4688, %rd35996;
	addc.cc.u64 %rd4689, %rd4689, %rd35997;
	addc.cc.u64 %rd4690, %rd4690, %rd35998;
	addc.cc.u64 %rd4691, %rd4691, %rd35999;
	addc.cc.u64 %rd4692, %rd4692, %rd36000;
	addc.u64 %rd31, %rd31, %rd36001;
	
	// end inline asm
	st.global.u64 	[%rd2], %rd4688;
	st.global.u64 	[%rd36011], %rd4689;
	st.global.u64 	[%rd36012], %rd4690;
	st.global.u64 	[%rd36013], %rd4691;
	st.global.u64 	[%rd36014], %rd4692;
	st.global.u64 	[%rd36015], %rd31;
	ld.global.u64 	%rd4706, [%rd2];
	ld.global.u64 	%rd4707, [%rd36011];
	ld.global.u64 	%rd4708, [%rd36012];
	ld.global.u64 	%rd4709, [%rd36013];
	ld.global.u64 	%rd4710, [%rd36014];
	// begin inline asm
	add.cc.u64 %rd4706, %rd4706, %rd35996;
	addc.cc.u64 %rd4707, %rd4707, %rd35997;
	addc.cc.u64 %rd4708, %rd4708, %rd35998;
	addc.cc.u64 %rd4709, %rd4709, %rd35999;
	addc.cc.u64 %rd4710, %rd4710, %rd36000;
	addc.u64 %rd31, %rd31, %rd36001;
	
	// end inline asm
	st.global.u64 	[%rd2], %rd4706;
	st.global.u64 	[%rd36011], %rd4707;
	st.global.u64 	[%rd36012], %rd4708;
	st.global.u64 	[%rd36013], %rd4709;
	st.global.u64 	[%rd36014], %rd4710;
	st.global.u64 	[%rd36015], %rd31;
	ld.global.u64 	%rd4724, [%rd2];
	ld.global.u64 	%rd4725, [%rd36011];
	ld.global.u64 	%rd4726, [%rd36012];
	ld.global.u64 	%rd4727, [%rd36013];
	ld.global.u64 	%rd4728, [%rd36014];
	// begin inline asm
	add.cc.u64 %rd4724, %rd4724, %rd35996;
	addc.cc.u64 %rd4725, %rd4725, %rd35997;
	addc.cc.u64 %rd4726, %rd4726, %rd35998;
	addc.cc.u64 %rd4727, %rd4727, %rd35999;
	addc.cc.u64 %rd4728, %rd4728, %rd36000;
	addc.u64 %rd31, %rd31, %rd36001;
	
	// end inline asm
	st.global.u64 	[%rd2], %rd4724;
	st.global.u64 	[%rd36011], %rd4725;
	st.global.u64 	[%rd36012], %rd4726;
	st.global.u64 	[%rd36013], %rd4727;
	st.global.u64 	[%rd36014], %rd4728;
	st.global.u64 	[%rd36015], %rd31;
	ld.global.u64 	%rd4742, [%rd2];
	ld.global.u64 	%rd4743, [%rd36011];
	ld.global.u64 	%rd4744, [%rd36012];
	ld.global.u64 	%rd4745, [%rd36013];
	ld.global.u64 	%rd4746, [%rd36014];
	// begin inline asm
	add.cc.u64 %rd4742, %rd4742, %rd35996;
	addc.cc.u64 %rd4743, %rd4743, %rd35997;
	addc.cc.u64 %rd4744, %rd4744, %rd35998;
	addc.cc.u64 %rd4745, %rd4745, %rd35999;
	addc.cc.u64 %rd4746, %rd4746, %rd36000;
	addc.u64 %rd31, %rd31, %rd36001;
	
	// end inline asm
	st.global.u64 	[%rd2], %rd4742;
	st.global.u64 	[%rd36011], %rd4743;
	st.global.u64 	[%rd36012], %rd4744;
	st.global.u64 	[%rd36013], %rd4745;
	st.global.u64 	[%rd36014], %rd4746;
	st.global.u64 	[%rd36015], %rd31;
	ld.global.u64 	%rd4760, [%rd2];
	ld.global.u64 	%rd4761, [%rd36011];
	ld.global.u64 	%rd4762, [%rd36012];
	ld.global.u64 	%rd4763, [%rd36013];
	ld.global.u64 	%rd4764, [%rd36014];
	// begin inline asm
	add.cc.u64 %rd4760, %rd4760, %rd35996;
	addc.cc.u64 %rd4761, %rd4761, %rd35997;
	addc.cc.u64 %rd4762, %rd4762, %rd35998;
	addc.cc.u64 %rd4763, %rd4763, %rd35999;
	addc.cc.u64 %rd4764, %rd4764, %rd36000;
	addc.u64 %rd31, %rd31, %rd36001;
	
	// end inline asm
	st.global.u64 	[%rd2], %rd4760;
	st.global.u64 	[%rd36011], %rd4761;
	st.global.u64 	[%rd36012], %rd4762;
	st.global.u64 	[%rd36013], %rd4763;
	st.global.u64 	[%rd36014], %rd4764;
	st.global.u64 	[%rd36015], %rd31;
	ld.global.u64 	%rd4778, [%rd2];
	ld.global.u64 	%rd4779, [%rd36011];
	ld.global.u64 	%rd4780, [%rd36012];
	ld.global.u64 	%rd4781, [%rd36013];
	ld.global.u64 	%rd4782, [%rd36014];
	// begin inline asm
	add.cc.u64 %rd4778, %rd4778, %rd35996;
	addc.cc.u64 %rd4779, %rd4779, %rd35997;
	addc.cc.u64 %rd4780, %rd4780, %rd35998;
	addc.cc.u64 %rd4781, %rd4781, %rd35999;
	addc.cc.u64 %rd4782, %rd4782, %rd36000;
	addc.u64 %rd31, %rd31, %rd36001;
	
	// end inline asm
	st.global.u64 	[%rd2], %rd4778;
	st.global.u64 	[%rd36011], %rd4779;
	st.global.u64 	[%rd36012], %rd4780;
	st.global.u64 	[%rd36013], %rd4781;
	st.global.u64 	[%rd36014], %rd4782;
	st.global.u64 	[%rd36015], %rd31;
	ld.global.u64 	%rd4796, [%rd2];
	ld.global.u64 	%rd4797, [%rd36011];
	ld.global.u64 	%rd4798, [%rd36012];
	ld.global.u64 	%rd4799, [%rd36013];
	ld.global.u64 	%rd4800, [%rd36014];
	// begin inline asm
	add.cc.u64 %rd4796, %rd4796, %rd35996;
	addc.cc.u64 %rd4797, %rd4797, %rd35997;
	addc.cc.u64 %rd4798, %rd4798, %rd35998;
	addc.cc.u64 %rd4799, %rd4799, %rd35999;
	addc.cc.u64 %rd4800, %rd4800, %rd36000;
	addc.u64 %rd31, %rd31, %rd36001;
	
	// end inline asm
	st.global.u64 	[%rd2], %rd4796;
	st.global.u64 	[%rd36011], %rd4797;
	st.global.u64 	[%rd36012], %rd4798;
	st.global.u64 	[%rd36013], %rd4799;
	st.global.u64 	[%rd36014], %rd4800;
	st.global.u64 	[%rd36015], %rd31;
	ld.global.u64 	%rd4814, [%rd2];
	ld.global.u64 	%rd4815, [%rd36011];
	ld.global.u64 	%rd4816, [%rd36012];
	ld.global.u64 	%rd4817, [%rd36013];
	ld.global.u64 	%rd4818, [%rd36014];
	// begin inline asm
	add.cc.u64 %rd4814, %rd4814, %rd35996;
	addc.cc.u64 %rd4815, %rd4815, %rd35997;
	addc.cc.u64 %rd4816, %rd4816, %rd35998;
	addc.cc.u64 %rd4817, %rd4817, %rd35999;
	addc.cc.u64 %rd4818, %rd4818, %rd36000;
	addc.u64 %rd31, %rd31, %rd36001;
	
	// end inline asm
	st.global.u64 	[%rd2], %rd4814;
	st.global.u64 	[%rd36011], %rd4815;
	st.global.u64 	[%rd36012], %rd4816;
	st.global.u64 	[%rd36013], %rd4817;
	st.global.u64 	[%rd36014], %rd4818;
	st.global.u64 	[%rd36015], %rd31;
	ld.global.u64 	%rd4832, [%rd2];
	ld.global.u64 	%rd4833, [%rd36011];
	ld.global.u64 	%rd4834, [%rd36012];
	ld.global.u64 	%rd4835, [%rd36013];
	ld.global.u64 	%rd4836, [%rd36014];
	// begin inline asm
	add.cc.u64 %rd4832, %rd4832, %rd35996;
	addc.cc.u64 %rd4833, %rd4833, %rd35997;
	addc.cc.u64 %rd4834, %rd4834, %rd35998;
	addc.cc.u64 %rd4835, %rd4835, %rd35999;
	addc.cc.u64 %rd4836, %rd4836, %rd36000;
	addc.u64 %rd31, %rd31, %rd36001;
	
	// end inline asm
	st.global.u64 	[%rd2], %rd4832;
	st.global.u64 	[%rd36011], %rd4833;
	st.global.u64 	[%rd36012], %rd4834;
	st.global.u64 	[%rd36013], %rd4835;
	st.global.u64 	[%rd36014], %rd4836;
	st.global.u64 	[%rd36015], %rd31;
	ld.global.u64 	%rd4850, [%rd2];
	ld.global.u64 	%rd4851, [%rd36011];
	ld.global.u64 	%rd4852, [%rd36012];
	ld.global.u64 	%rd4853, [%rd36013];
	ld.global.u64 	%rd4854, [%rd36014];
	// begin inline asm
	add.cc.u64 %rd4850, %rd4850, %rd35996;
	addc.cc.u64 %rd4851, %rd4851, %rd35997;
	addc.cc.u64 %rd4852, %rd4852, %rd35998;
	addc.cc.u64 %rd4853, %rd4853, %rd35999;
	addc.cc.u64 %rd4854, %rd4854, %rd36000;
	addc.u64 %rd31, %rd31, %rd36001;
	
	// end inline asm
	st.global.u64 	[%rd2], %rd4850;
	st.global.u64 	[%rd36011], %rd4851;
	st.global.u64 	[%rd36012], %rd4852;
	st.global.u64 	[%rd36013], %rd4853;
	st.global.u64 	[%rd36014], %rd4854;
	st.global.u64 	[%rd36015], %rd31;
	ld.global.u64 	%rd4868, [%rd2];
	ld.global.u64 	%rd4869, [%rd36011];
	ld.global.u64 	%rd4870, [%rd36012];
	ld.global.u64 	%rd4871, [%rd36013];
	ld.global.u64 	%rd4872, [%rd36014];
	// begin inline asm
	add.cc.u64 %rd4868, %rd4868, %rd35996;
	addc.cc.u64 %rd4869, %rd4869, %rd35997;
	addc.cc.u64 %rd4870, %rd4870, %rd35998;
	addc.cc.u64 %rd4871, %rd4871, %rd35999;
	addc.cc.u64 %rd4872, %rd4872, %rd36000;
	addc.u64 %rd31, %rd31, %rd36001;
	
	// end inline asm
	st.global.u64 	[%rd2], %rd4868;
	st.global.u64 	[%rd36011], %rd4869;
	st.global.u64 	[%rd36012], %rd4870;
	st.global.u64 	[%rd36013], %rd4871;
	st.global.u64 	[%rd36014], %rd4872;
	st.global.u64 	[%rd36015], %rd31;
	ld.global.u64 	%rd4886, [%rd2];
	ld.global.u64 	%rd4887, [%rd36011];
	ld.global.u64 	%rd4888, [%rd36012];
	ld.global.u64 	%rd4889, [%rd36013];
	ld.global.u64 	%rd4890, [%rd36014];
	// begin inline asm
	add.cc.u64 %rd4886, %rd4886, %rd35996;
	addc.cc.u64 %rd4887, %rd4887, %rd35997;
	addc.cc.u64 %rd4888, %rd4888, %rd35998;
	addc.cc.u64 %rd4889, %rd4889, %rd35999;
	addc.cc.u64 %rd4890, %rd4890, %rd36000;
	addc.u64 %rd31, %rd31, %rd36001;
	
	// end inline asm
	st.global.u64 	[%rd2], %rd4886;
	st.global.u64 	[%rd36011], %rd4887;
	st.global.u64 	[%rd36012], %rd4888;
	st.global.u64 	[%rd36013], %rd4889;
	st.global.u64 	[%rd36014], %rd4890;
	st.global.u64 	[%rd36015], %rd31;
	ld.global.u64 	%rd4904, [%rd2];
	ld.global.u64 	%rd4905, [%rd36011];
	ld.global.u64 	%rd4906, [%rd36012];
	ld.global.u64 	%rd4907, [%rd36013];
	ld.global.u64 	%rd4908, [%rd36014];
	// begin inline asm
	add.cc.u64 %rd4904, %rd4904, %rd35996;
	addc.cc.u64 %rd4905, %rd4905, %rd35997;
	addc.cc.u64 %rd4906, %rd4906, %rd35998;
	addc.cc.u64 %rd4907, %rd4907, %rd35999;
	addc.cc.u64 %rd4908, %rd4908, %rd36000;
	addc.u64 %rd31, %rd31, %rd36001;
	
	// end inline asm
	st.global.u64 	[%rd2], %rd4904;
	st.global.u64 	[%rd36011], %rd4905;
	st.global.u64 	[%rd36012], %rd4906;
	st.global.u64 	[%rd36013], %rd4907;
	st.global.u64 	[%rd36014], %rd4908;
	st.global.u64 	[%rd36015], %rd31;
	ld.global.u64 	%rd4922, [%rd2];
	ld.global.u64 	%rd4923, [%rd36011];
	ld.global.u64 	%rd4924, [%rd36012];
	ld.global.u64 	%rd4925, [%rd36013];
	ld.global.u64 	%rd4926, [%rd36014];
	// begin inline asm
	add.cc.u64 %rd4922, %rd4922, %rd35996;
	addc.cc.u64 %rd4923, %rd4923, %rd35997;
	addc.cc.u64 %rd4924, %rd4924, %rd35998;
	addc.cc.u64 %rd4925, %rd4925, %rd35999;
	addc.cc.u64 %rd4926, %rd4926, %rd36000;
	addc.u64 %rd31, %rd31, %rd36001;
	
	// end inline asm
	st.global.u64 	[%rd2], %rd4922;
	st.global.u64 	[%rd36011], %rd4923;
	st.global.u64 	[%rd36012], %rd4924;
	st.global.u64 	[%rd36013], %rd4925;
	st.global.u64 	[%rd36014], %rd4926;
	st.global.u64 	[%rd36015], %rd31;
	ld.global.u64 	%rd4940, [%rd2];
	ld.global.u64 	%rd4941, [%rd36011];
	ld.global.u64 	%rd4942, [%rd36012];
	ld.global.u64 	%rd4943, [%rd36013];
	ld.global.u64 	%rd4944, [%rd36014];
	// begin inline asm
	add.cc.u64 %rd4940, %rd4940, %rd35996;
	addc.cc.u64 %rd4941, %rd4941, %rd35997;
	addc.cc.u64 %rd4942, %rd4942, %rd35998;
	addc.cc.u64 %rd4943, %rd4943, %rd35999;
	addc.cc.u64 %rd4944, %rd4944, %rd36000;
	addc.u64 %rd31, %rd31, %rd36001;
	
	// end inline asm
	st.global.u64 	[%rd2], %rd4940;
	st.global.u64 	[%rd36011], %rd4941;
	st.global.u64 	[%rd36012], %rd4942;
	st.global.u64 	[%rd36013], %rd4943;
	st.global.u64 	[%rd36014], %rd4944;
	st.global.u64 	[%rd36015], %rd31;
	ld.global.u64 	%rd4958, [%rd2];
	ld.global.u64 	%rd4959, [%rd36011];
	ld.global.u64 	%rd4960, [%rd36012];
	ld.global.u64 	%rd4961, [%rd36013];
	ld.global.u64 	%rd4962, [%rd36014];
	// begin inline asm
	add.cc.u64 %rd4958, %rd4958, %rd35996;
	addc.cc.u64 %rd4959, %rd4959, %rd35997;
	addc.cc.u64 %rd4960, %rd4960, %rd35998;
	addc.cc.u64 %rd4961, %rd4961, %rd35999;
	addc.cc.u64 %rd4962, %rd4962, %rd36000;
	addc.u64 %rd31, %rd31, %rd36001;
	
	// end inline asm
	st.global.u64 	[%rd2], %rd4958;
	st.global.u64 	[%rd36011], %rd4959;
	st.global.u64 	[%rd36012], %rd4960;
	st.global.u64 	[%rd36013], %rd4961;
	st.global.u64 	[%rd36014], %rd4962;
	st.global.u64 	[%rd36015], %rd31;
	ld.global.u64 	%rd4976, [%rd2];
	ld.global.u64 	%rd4977, [%rd36011];
	ld.global.u64 	%rd4978, [%rd36012];
	ld.global.u64 	%rd4979, [%rd36013];
	ld.global.u64 	%rd4980, [%rd36014];
	// begin inline asm
	add.cc.u64 %rd4976, %rd4976, %rd35996;
	addc.cc.u64 %rd4977, %rd4977, %rd35997;
	addc.cc.u64 %rd4978, %rd4978, %rd35998;
	addc.cc.u64 %rd4979, %rd4979, %rd35999;
	addc.cc.u64 %rd4980, %rd4980, %rd36000;
	addc.u64 %rd31, %rd31, %rd36001;
	
	// end inline asm
	st.global.u64 	[%rd2], %rd4976;
	st.global.u64 	[%rd36011], %rd4977;
	st.global.u64 	[%rd36012], %rd4978;
	st.global.u64 	[%rd36013], %rd4979;
	st.global.u64 	[%rd36014], %rd4980;
	st.global.u64 	[%rd36015], %rd31;
	ld.global.u64 	%rd4994, [%rd2];
	ld.global.u64 	%rd4995, [%rd36011];
	ld.global.u64 	%rd4996, [%rd36012];
	ld.global.u64 	%rd4997, [%rd36013];
	ld.global.u64 	%rd4998, [%rd36014];
	// begin inline asm
	add.cc.u64 %rd4994, %rd4994, %rd35996;
	addc.cc.u64 %rd4995, %rd4995, %rd35997;
	addc.cc.u64 %rd4996, %rd4996, %rd35998;
	addc.cc.u64 %rd4997, %rd4997, %rd35999;
	addc.cc.u64 %rd4998, %rd4998, %rd36000;
	addc.u64 %rd31, %rd31, %rd36001;
	
	// end inline asm
	st.global.u64 	[%rd2], %rd4994;
	st.global.u64 	[%rd36011], %rd4995;
	st.global.u64 	[%rd36012], %rd4996;
	st.global.u64 	[%rd36013], %rd4997;
	st.global.u64 	[%rd36014], %rd4998;
	st.global.u64 	[%rd36015], %rd31;
	ld.global.u64 	%rd5012, [%rd2];
	ld.global.u64 	%rd5013, [%rd36011];
	ld.global.u64 	%rd5014, [%rd36012];
	ld.global.u64 	%rd5015, [%rd36013];
	ld.global.u64 	%rd5016, [%rd36014];
	// begin inline asm
	add.cc.u64 %rd5012, %rd5012, %rd35996;
	addc.cc.u64 %rd5013, %rd5013, %rd35997;
	addc.cc.u64 %rd5014, %rd5014, %rd35998;
	addc.cc.u64 %rd5015, %rd5015, %rd35999;
	addc.cc.u64 %rd5016, %rd5016, %rd36000;
	addc.u64 %rd31, %rd31, %rd36001;
	
	// end inline asm
	st.global.u64 	[%rd2], %rd5012;
	st.global.u64 	[%rd36011], %rd5013;
	st.global.u64 	[%rd36012], %rd5014;
	st.global.u64 	[%rd36013], %rd5015;
	st.global.u64 	[%rd36014], %rd5016;
	st.global.u64 	[%rd36015], %rd31;
	ld.global.u64 	%rd5030, [%rd2];
	ld.global.u64 	%rd5031, [%rd36011];
	ld.global.u64 	%rd5032, [%rd36012];
	ld.global.u64 	%rd5033, [%rd36013];
	ld.global.u64 	%rd5034, [%rd36014];
	// begin inline asm
	add.cc.u64 %rd5030, %rd5030, %rd35996;
	addc.cc.u64 %rd5031, %rd5031, %rd35997;
	addc.cc.u64 %rd5032, %rd5032, %rd35998;
	addc.cc.u64 %rd5033, %rd5033, %rd35999;
	addc.cc.u64 %rd5034, %rd5034, %rd36000;
	addc.u64 %rd31, %rd31, %rd36001;
	
	// end inline asm
	st.global.u64 	[%rd2], %rd5030;
	st.global.u64 	[%rd36011], %rd5031;
	st.global.u64 	[%rd36012], %rd5032;
	st.global.u64 	[%rd36013], %rd5033;
	st.global.u64 	[%rd36014], %rd5034;
	st.global.u64 	[%rd36015], %rd31;
	ld.global.u64 	%rd5048, [%rd2];
	ld.global.u64 	%rd5049, [%rd36011];
	ld.global.u64 	%rd5050, [%rd36012];
	ld.global.u64 	%rd5051, [%rd36013];
	ld.global.u64 	%rd5052, [%rd36014];
	// begin inline asm
	add.cc.u64 %rd5048, %rd5048, %rd35996;
	addc.cc.u64 %rd5049, %rd5049, %rd35997;
	addc.cc.u64 %rd5050, %rd5050, %rd35998;
	addc.cc.u64 %rd5051, %rd5051, %rd35999;
	addc.cc.u64 %rd5052, %rd5052, %rd36000;
	addc.u64 %rd31, %rd31, %rd36001;
	
	// end inline asm
	st.global.u64 	[%rd2], %rd5048;
	st.global.u64 	[%rd36011], %rd5049;
	st.global.u64 	[%rd36012], %rd5050;
	st.global.u64 	[%rd36013], %rd5051;
	st.global.u64 	[%rd36014], %rd5052;
	st.global.u64 	[%rd36015], %rd31;
	ld.global.u64 	%rd5066, [%rd2];
	ld.global.u64 	%rd5067, [%rd36011];
	ld.global.u64 	%rd5068, [%rd36012];
	ld.global.u64 	%rd5069, [%rd36013];
	ld.global.u64 	%rd5070, [%rd36014];
	// begin inline asm
	add.cc.u64 %rd5066, %rd5066, %rd35996;
	addc.cc.u64 %rd5067, %rd5067, %rd35997;
	addc.cc.u64 %rd5068, %rd5068, %rd35998;
	addc.cc.u64 %rd5069, %rd5069, %rd35999;
	addc.cc.u64 %rd5070, %rd5070, %rd36000;
	addc.u64 %rd31, %rd31, %rd36001;
	
	// end inline asm
	st.global.u64 	[%rd2], %rd5066;
	st.global.u64 	[%rd36011], %rd5067;
	st.global.u64 	[%rd36012], %rd5068;
	st.global.u64 	[%rd36013], %rd5069;
	st.global.u64 	[%rd36014], %rd5070;
	st.global.u64 	[%rd36015], %rd31;
	ld.global.u64 	%rd5084, [%rd2];
	ld.global.u64 	%rd5085, [%rd36011];
	ld.global.u64 	%rd5086, [%rd36012];
	ld.global.u64 	%rd5087, [%rd36013];
	ld.global.u64 	%rd5088, [%rd36014];
	// begin inline asm
	add.cc.u64 %rd5084, %rd5084, %rd35996;
	addc.cc.u64 %rd5085, %rd5085, %rd35997;
	addc.cc.u64 %rd5086, %rd5086, %rd35998;
	addc.cc.u64 %rd5087, %rd5087, %rd35999;
	addc.cc.u64 %rd5088, %rd5088, %rd36000;
	addc.u64 %rd31, %rd31, %rd36001;
	
	// end inline asm
	st.global.u64 	[%rd2], %rd5084;
	st.global.u64 	[%rd36011], %rd5085;
	st.global.u64 	[%rd36012], %rd5086;
	st.global.u64 	[%rd36013], %rd5087;
	st.global.u64 	[%rd36014], %rd5088;
	st.global.u64 	[%rd36015], %rd31;
	ld.global.u64 	%rd5102, [%rd2];
	ld.global.u64 	%rd5103, [%rd36011];
	ld.global.u64 	%rd5104, [%rd36012];
	ld.global.u64 	%rd5105, [%rd36013];
	ld.global.u64 	%rd5106, [%rd36014];
	// begin inline asm
	add.cc.u64 %rd5102, %rd5102, %rd35996;
	addc.cc.u64 %rd5103, %rd5103, %rd35997;
	addc.cc.u64 %rd5104, %rd5104, %rd35998;
	addc.cc.u64 %rd5105, %rd5105, %rd35999;
	addc.cc.u64 %rd5106, %rd5106, %rd36000;
	addc.u64 %rd31, %rd31, %rd36001;
	
	// end inline asm
	st.global.u64 	[%rd2], %rd5102;
	st.global.u64 	[%rd36011], %rd5103;
	st.global.u64 	[%rd36012], %rd5104;
	st.global.u64 	[%rd36013], %rd5105;
	st.global.u64 	[%rd36014], %rd5106;
	st.global.u64 	[%rd36015], %rd31;
	ld.global.u64 	%rd5120, [%rd2];
	ld.global.u64 	%rd5121, [%rd36011];
	ld.global.u64 	%rd5122, [%rd36012];
	ld.global.u64 	%rd5123, [%rd36013];
	ld.global.u64 	%rd5124, [%rd36014];
	// begin inline asm
	add.cc.u64 %rd5120, %rd5120, %rd35996;
	addc.cc.u64 %rd5121, %rd5121, %rd35997;
	addc.cc.u64 %rd5122, %rd5122, %rd35998;
	addc.cc.u64 %rd5123, %rd5123, %rd35999;
	addc.cc.u64 %rd5124, %rd5124, %rd36000;
	addc.u64 %rd31, %rd31, %rd36001;
	
	// end inline asm
	st.global.u64 	[%rd2], %rd5120;
	st.global.u64 	[%rd36011], %rd5121;
	st.global.u64 	[%rd36012], %rd5122;
	st.global.u64 	[%rd36013], %rd5123;
	st.global.u64 	[%rd36014], %rd5124;
	st.global.u64 	[%rd36015], %rd31;
	ld.global.u64 	%rd5138, [%rd2];
	ld.global.u64 	%rd5139, [%rd36011];
	ld.global.u64 	%rd5140, [%rd36012];
	ld.global.u64 	%rd5141, [%rd36013];
	ld.global.u64 	%rd5142, [%rd36014];
	// begin inline asm
	add.cc.u64 %rd5138, %rd5138, %rd35996;
	addc.cc.u64 %rd5139, %rd5139, %rd35997;
	addc.cc.u64 %rd5140, %rd5140, %rd35998;
	addc.cc.u64 %rd5141, %rd5141, %rd35999;
	addc.cc.u64 %rd5142, %rd5142, %rd36000;
	addc.u64 %rd31, %rd31, %rd36001;
	
	// end inline asm
	st.global.u64 	[%rd2], %rd5138;
	st.global.u64 	[%rd36011], %rd5139;
	st.global.u64 	[%rd36012], %rd5140;
	st.global.u64 	[%rd36013], %rd5141;
	st.global.u64 	[%rd36014], %rd5142;
	st.global.u64 	[%rd36015], %rd31;
	ld.global.u64 	%rd5156, [%rd2];
	ld.global.u64 	%rd5157, [%rd36011];
	ld.global.u64 	%rd5158, [%rd36012];
	ld.global.u64 	%rd5159, [%rd36013];
	ld.global.u64 	%rd5160, [%rd36014];
	// begin inline asm
	add.cc.u64 %rd5156, %rd5156, %rd35996;
	addc.cc.u64 %rd5157, %rd5157, %rd35997;
	addc.cc.u64 %rd5158, %rd5158, %rd35998;
	addc.cc.u64 %rd5159, %rd5159, %rd35999;
	addc.cc.u64 %rd5160, %rd5160, %rd36000;
	addc.u64 %rd31, %rd31, %rd36001;
	
	// end inline asm
	st.global.u64 	[%rd2], %rd5156;
	st.global.u64 	[%rd36011], %rd5157;
	st.global.u64 	[%rd36012], %rd5158;
	st.global.u64 	[%rd36013], %rd5159;
	st.global.u64 	[%rd36014], %rd5160;
	st.global.u64 	[%rd36015], %rd31;
	ld.global.u64 	%rd5174, [%rd2];
	ld.global.u64 	%rd5175, [%rd36011];
	ld.global.u64 	%rd5176, [%rd36012];
	ld.global.u64 	%rd5177, [%rd36013];
	ld.global.u64 	%rd5178, [%rd36014];
	// begin inline asm
	add.cc.u64 %rd5174, %rd5174, %rd35996;
	addc.cc.u64 %rd5175, %rd5175, %rd35997;
	addc.cc.u64 %rd5176, %rd5176, %rd35998;
	addc.cc.u64 %rd5177, %rd5177, %rd35999;
	addc.cc.u64 %rd5178, %rd5178, %rd36000;
	addc.u64 %rd31, %rd31, %rd36001;
	
	// end inline asm
	st.global.u64 	[%rd2], %rd5174;
	st.global.u64 	[%rd36011], %rd5175;
	st.global.u64 	[%rd36012], %rd5176;
	st.global.u64 	[%rd36013], %rd5177;
	st.global.u64 	[%rd36014], %rd5178;
	st.global.u64 	[%rd36015], %rd31;
	ld.global.u64 	%rd5192, [%rd2];
	ld.global.u64 	%rd5193, [%rd36011];
	ld.global.u64 	%rd5194, [%rd36012];
	ld.global.u64 	%rd5195, [%rd36013];
	ld.global.u64 	%rd5196, [%rd36014];
	// begin inline asm
	add.cc.u64 %rd5192, %rd5192, %rd35996;
	addc.cc.u64 %rd5193, %rd5193, %rd35997;
	addc.cc.u64 %rd5194, %rd5194, %rd35998;
	addc.cc.u64 %rd5195, %rd5195, %rd35999;
	addc.cc.u64 %rd5196, %rd5196, %rd36000;
	addc.u64 %rd31, %rd31, %rd36001;
	
	// end inline asm
	st.global.u64 	[%rd2], %rd5192;
	st.global.u64 	[%rd36011], %rd5193;
	st.global.u64 	[%rd36012], %rd5194;
	st.global.u64 	[%rd36013], %rd5195;
	st.global.u64 	[%rd36014], %rd5196;
	st.global.u64 	[%rd36015], %rd31;
	ld.global.u64 	%rd5210, [%rd2];
	ld.global.u64 	%rd5211, [%rd36011];
	ld.global.u64 	%rd5212, [%rd36012];
	ld.global.u64 	%rd5213, [%rd36013];
	ld.global.u64 	%rd5214, [%rd36014];
	// begin inline asm
	add.cc.u64 %rd5210, %rd5210, %rd35996;
	addc.cc.u64 %rd5211, %rd5211, %rd35997;
	addc.cc.u64 %rd5212, %rd5212, %rd35998;
	addc.cc.u64 %rd5213, %rd5213, %rd35999;
	addc.cc.u64 %rd5214, %rd5214, %rd36000;
	addc.u64 %rd31, %rd31, %rd36001;
	
	// end inline asm
	st.global.u64 	[%rd2], %rd5210;
	st.global.u64 	[%rd36011], %rd5211;
	st.global.u64 	[%rd36012], %rd5212;
	st.global.u64 	[%rd36013], %rd5213;
	st.global.u64 	[%rd36014], %rd5214;
	st.global.u64 	[%rd36015], %rd31;
	ld.global.u64 	%rd5228, [%rd2];
	ld.global.u64 	%rd5229, [%rd36011];
	ld.global.u64 	%rd5230, [%rd36012];
	ld.global.u64 	%rd5231, [%rd36013];
	ld.global.u64 	%rd5232, [%rd36014];
	// begin inline asm
	add.cc.u64 %rd5228, %rd5228, %rd35996;
	addc.cc.u64 %rd5229, %rd5229, %rd35997;
	addc.cc.u64 %rd5230, %rd5230, %rd35998;
	addc.cc.u64 %rd5231, %rd5231, %rd35999;
	addc.cc.u64 %rd5232, %rd5232, %rd36000;
	addc.u64 %rd31, %rd31, %rd36001;
	
	// end inline asm
	st.global.u64 	[%rd2], %rd5228;
	st.global.u64 	[%rd36011], %rd5229;
	st.global.u64 	[%rd36012], %rd5230;
	st.global.u64 	[%rd36013], %rd5231;
	st.global.u64 	[%rd36014], %rd5232;
	st.global.u64 	[%rd36015], %rd31;
	ld.global.u64 	%rd5246, [%rd2];
	ld.global.u64 	%rd5247, [%rd36011];
	ld.global.u64 	%rd5248, [%rd36012];
	ld.global.u64 	%rd5249, [%rd36013];
	ld.global.u64 	%rd5250, [%rd36014];
	// begin inline asm
	add.cc.u64 %rd5246, %rd5246, %rd35996;
	addc.cc.u64 %rd5247, %rd5247, %rd35997;
	addc.cc.u64 %rd5248, %rd5248, %rd35998;
	addc.cc.u64 %rd5249, %rd5249, %rd35999;
	addc.cc.u64 %rd5250, %rd5250, %rd36000;
	addc.u64 %rd31, %rd31, %rd36001;
	
	// end inline asm
	st.global.u64 	[%rd2], %rd5246;
	st.global.u64 	[%rd36011], %rd5247;
	st.global.u64 	[%rd36012], %rd5248;
	st.global.u64 	[%rd36013], %rd5249;
	st.global.u64 	[%rd36014], %rd5250;
	st.global.u64 	[%rd36015], %rd31;
	ld.global.u64 	%rd5264, [%rd2];
	ld.global.u64 	%rd5265, [%rd36011];
	ld.global.u64 	%rd5266, [%rd36012];
	ld.global.u64 	%rd5267, [%rd36013];
	ld.global.u64 	%rd5268, [%rd36014];
	// begin inline asm
	add.cc.u64 %rd5264, %rd5264, %rd35996;
	addc.cc.u64 %rd5265, %rd5265, %rd35997;
	addc.cc.u64 %rd5266, %rd5266, %rd35998;
	addc.cc.u64 %rd5267, %rd5267, %rd35999;
	addc.cc.u64 %rd5268, %rd5268, %rd36000;
	addc.u64 %rd31, %rd31, %rd36001;
	
	// end inline asm
	st.global.u64 	[%rd2], %rd5264;
	st.global.u64 	[%rd36011], %rd5265;
	st.global.u64 	[%rd36012], %rd5266;
	st.global.u64 	[%rd36013], %rd5267;
	st.global.u64 	[%rd36014], %rd5268;
	st.global.u64 	[%rd36015], %rd31;
	ld.global.u64 	%rd5282, [%rd2];
	ld.global.u64 	%rd5283, [%rd36011];
	ld.global.u64 	%rd5284, [%rd36012];
	ld.global.u64 	%rd5285, [%rd36013];
	ld.global.u64 	%rd5286, [%rd36014];
	// begin inline asm
	add.cc.u64 %rd5282, %rd5282, %rd35996;
	addc.cc.u64 %rd5283, %rd5283, %rd35997;
	addc.cc.u64 %rd5284, %rd5284, %rd35998;
	addc.cc.u64 %rd5285, %rd5285, %rd35999;
	addc.cc.u64 %rd5286, %rd5286, %rd36000;
	addc.u64 %rd31, %rd31, %rd36001;
	
	// end inline asm
	st.global.u64 	[%rd2], %rd5282;
	st.global.u64 	[%rd36011], %rd5283;
	st.global.u64 	[%rd36012], %rd5284;
	st.global.u64 	[%rd36013], %rd5285;
	st.global.u64 	[%rd36014], %rd5286;
	st.global.u64 	[%rd36015], %rd31;
	ld.global.u64 	%rd5300, [%rd2];
	ld.global.u64 	%rd5301, [%rd36011];
	ld.global.u64 	%rd5302, [%rd36012];
	ld.global.u64 	%rd5303, [%rd36013];
	ld.global.u64 	%rd5304, [%rd36014];
	// begin inline asm
	add.cc.u64 %rd5300, %rd5300, %rd35996;
	addc.cc.u64 %rd5301, %rd5301, %rd35997;
	addc.cc.u64 %rd5302, %rd5302, %rd35998;
	addc.cc.u64 %rd5303, %rd5303, %rd35999;
	addc.cc.u64 %rd5304, %rd5304, %rd36000;
	addc.u64 %rd31, %rd31, %rd36001;
	
	// end inline asm
	st.global.u64 	[%rd2], %rd5300;
	st.global.u64 	[%rd36011], %rd5301;
	st.global.u64 	[%rd36012], %rd5302;
	st.global.u64 	[%rd36013], %rd5303;
	st.global.u64 	[%rd36014], %rd5304;
	st.global.u64 	[%rd36015], %rd31;
	ld.global.u64 	%rd5318, [%rd2];
	ld.global.u64 	%rd5319, [%rd36011];
	ld.global.u64 	%rd5320, [%rd36012];
	ld.global.u64 	%rd5321, [%rd36013];
	ld.global.u64 	%rd5322, [%rd36014];
	// begin inline asm
	add.cc.u64 %rd5318, %rd5318, %rd35996;
	addc.cc.u64 %rd5319, %rd5319, %rd35997;
	addc.cc.u64 %rd5320, %rd5320, %rd35998;
	addc.cc.u64 %rd5321, %rd5321, %rd35999;
	addc.cc.u64 %rd5322, %rd5322, %rd36000;
	addc.u64 %rd31, %rd31, %rd36001;
	
	// end inline asm
	st.global.u64 	[%rd2], %rd5318;
	st.global.u64 	[%rd36011], %rd5319;
	st.global.u64 	[%rd36012], %rd5320;
	st.global.u64 	[%rd36013], %rd5321;
	st.global.u64 	[%rd36014], %rd5322;
	st.global.u64 	[%rd36015], %rd31;
	ld.global.u64 	%rd5336, [%rd2];
	ld.global.u64 	%rd5337, [%rd36011];
	ld.global.u64 	%rd5338, [%rd36012];
	ld.global.u64 	%rd5339, [%rd36013];
	ld.global.u64 	%rd5340, [%rd36014];
	// begin inline asm
	add.cc.u64 %rd5336, %rd5336, %rd35996;
	addc.cc.u64 %rd5337, %rd5337, %rd35997;
	addc.cc.u64 %rd5338, %rd5338, %rd35998;
	addc.cc.u64 %rd5339, %rd5339, %rd35999;
	addc.cc.u64 %rd5340, %rd5340, %rd36000;
	addc.u64 %rd31, %rd31, %rd36001;
	
	// end inline asm
	st.global.u64 	[%rd2], %rd5336;
	st.global.u64 	[%rd36011], %rd5337;
	st.global.u64 	[%rd36012], %rd5338;
	st.global.u64 	[%rd36013], %rd5339;
	st.global.u64 	[%rd36014], %rd5340;
	st.global.u64 	[%rd36015], %rd31;
	ld.global.u64 	%rd5354, [%rd2];
	ld.global.u64 	%rd5355, [%rd36011];
	ld.global.u64 	%rd5356, [%rd36012];
	ld.global.u64 	%rd5357, [%rd36013];
	ld.global.u64 	%rd5358, [%rd36014];
	// begin inline asm
	add.cc.u64 %rd5354, %rd5354, %rd35996;
	addc.cc.u64 %rd5355, %rd5355, %rd35997;
	addc.cc.u64 %rd5356, %rd5356, %rd35998;
	addc.cc.u64 %rd5357, %rd5357, %rd35999;
	addc.cc.u64 %rd5358, %rd5358, %rd36000;
	addc.u64 %rd31, %rd31, %rd36001;
	
	// end inline asm
	st.global.u64 	[%rd2], %rd5354;
	st.global.u64 	[%rd36011], %rd5355;
	st.global.u64 	[%rd36012], %rd5356;
	st.global.u64 	[%rd36013], %rd5357;
	st.global.u64 	[%rd36014], %rd5358;
	st.global.u64 	[%rd36015], %rd31;
	ld.global.u64 	%rd5372, [%rd2];
	ld.global.u64 	%rd5373, [%rd36011];
	ld.global.u64 	%rd5374, [%rd36012];
	ld.global.u64 	%rd5375, [%rd36013];
	ld.global.u64 	%rd5376, [%rd36014];
	// begin inline asm
	add.cc.u64 %rd5372, %rd5372, %rd35996;
	addc.cc.u64 %rd5373, %rd5373, %rd35997;
	addc.cc.u64 %rd5374, %rd5374, %rd35998;
	addc.cc.u64 %rd5375, %rd5375, %rd35999;
	addc.cc.u64 %rd5376, %rd5376, %rd36000;
	addc.u64 %rd31, %rd31, %rd36001;
	
	// end inline asm
	st.global.u64 	[%rd2], %rd5372;
	st.global.u64 	[%rd36011], %rd5373;
	st.global.u64 	[%rd36012], %rd5374;
	st.global.u64 	[%rd36013], %rd5375;
	st.global.u64 	[%rd36014], %rd5376;
	st.global.u64 	[%rd36015], %rd31;
	ld.global.u64 	%rd5390, [%rd2];
	ld.global.u64 	%rd5391, [%rd36011];
	ld.global.u64 	%rd5392, [%rd36012];
	ld.global.u64 	%rd5393, [%rd36013];
	ld.global.u64 	%rd5394, [%rd36014];
	// begin inline asm
	add.cc.u64 %rd5390, %rd5390, %rd35996;
	addc.cc.u64 %rd5391, %rd5391, %rd35997;
	addc.cc.u64 %rd5392, %rd5392, %rd35998;
	addc.cc.u64 %rd5393, %rd5393, %rd35999;
	addc.cc.u64 %rd5394, %rd5394, %rd36000;
	addc.u64 %rd31, %rd31, %rd36001;
	
	// end inline asm
	st.global.u64 	[%rd2], %rd5390;
	st.global.u64 	[%rd36011], %rd5391;
	st.global.u64 	[%rd36012], %rd5392;
	st.global.u64 	[%rd36013], %rd5393;
	st.global.u64 	[%rd36014], %rd5394;
	st.global.u64 	[%rd36015], %rd31;
	ld.global.u64 	%rd5408, [%rd2];
	ld.global.u64 	%rd5409, [%rd36011];
	ld.global.u64 	%rd5410, [%rd36012];
	ld.global.u64 	%rd5411, [%rd36013];
	ld.global.u64 	%rd5412, [%rd36014];
	// begin inline asm
	add.cc.u64 %rd5408, %rd5408, %rd35996;
	addc.cc.u64 %rd5409, %rd5409, %rd35997;
	addc.cc.u64 %rd5410, %rd5410, %rd35998;
	addc.cc.u64 %rd5411, %rd5411, %rd35999;
	addc.cc.u64 %rd5412, %rd5412, %rd36000;
	addc.u64 %rd31, %rd31, %rd36001;
	
	// end inline asm
	st.global.u64 	[%rd2], %rd5408;
	st.global.u64 	[%rd36011], %rd5409;
	st.global.u64 	[%rd36012], %rd5410;
	st.global.u64 	[%rd36013], %rd5411;
	st.global.u64 	[%rd36014], %rd5412;
	st.global.u64 	[%rd36015], %rd31;
	ld.global.u64 	%rd5426, [%rd2];
	ld.global.u64 	%rd5427, [%rd36011];
	ld.global.u64 	%rd5428, [%rd36012];
	ld.global.u64 	%rd5429, [%rd36013];
	ld.global.u64 	%rd5430, [%rd36014];
	// begin inline asm
	add.cc.u64 %rd5426, %rd5426, %rd35996;
	addc.cc.u64 %rd5427, %rd5427, %rd35997;
	addc.cc.u64 %rd5428, %rd5428, %rd35998;
	addc.cc.u64 %rd5429, %rd5429, %rd35999;
	addc.cc.u64 %rd5430, %rd5430, %rd36000;
	addc.u64 %rd31, %rd31, %rd36001;
	
	// end inline asm
	st.global.u64 	[%rd2], %rd5426;
	st.global.u64 	[%rd36011], %rd5427;
	st.global.u64 	[%rd36012], %rd5428;
	st.global.u64 	[%rd36013], %rd5429;
	st.global.u64 	[%rd36014], %rd5430;
	st.global.u64 	[%rd36015], %rd31;
	ld.global.u64 	%rd5444, [%rd2];
	ld.global.u64 	%rd5445, [%rd36011];
	ld.global.u64 	%rd5446, [%rd36012];
	ld.global.u64 	%rd5447, [%rd36013];
	ld.global.u64 	%rd5448, [%rd36014];
	// begin inline asm
	add.cc.u64 %rd5444, %rd5444, %rd35996;
	addc.cc.u64 %rd5445, %rd5445, %rd35997;
	addc.cc.u64 %rd5446, %rd5446, %rd35998;
	addc.cc.u64 %rd5447, %rd5447, %rd35999;
	addc.cc.u64 %rd5448, %rd5448, %rd36000;
	addc.u64 %rd31, %rd31, %rd36001;
	
	// end inline asm
	st.global.u64 	[%rd2], %rd5444;
	st.global.u64 	[%rd36011], %rd5445;
	st.global.u64 	[%rd36012], %rd5446;
	st.global.u64 	[%rd36013], %rd5447;
	st.global.u64 	[%rd36014], %rd5448;
	st.global.u64 	[%rd36015], %rd31;
	ld.global.u64 	%rd5462, [%rd2];
	ld.global.u64 	%rd5463, [%rd36011];
	ld.global.u64 	%rd5464, [%rd36012];
	ld.global.u64 	%rd5465, [%rd36013];
	ld.global.u64 	%rd5466, [%rd36014];
	// begin inline asm
	add.cc.u64 %rd5462, %rd5462, %rd35996;
	addc.cc.u64 %rd5463, %rd5463, %rd35997;
	addc.cc.u64 %rd5464, %rd5464, %rd35998;
	addc.cc.u64 %rd5465, %rd5465, %rd35999;
	addc.cc.u64 %rd5466, %rd5466, %rd36000;
	addc.u64 %rd31, %rd31, %rd36001;
	
	// end inline asm
	st.global.u64 	[%rd2], %rd5462;
	st.global.u64 	[%rd36011], %rd5463;
	st.global.u64 	[%rd36012], %rd5464;
	st.global.u64 	[%rd36013], %rd5465;
	st.global.u64 	[%rd36014], %rd5466;
	st.global.u64 	[%rd36015], %rd31;
	ld.global.u64 	%rd5480, [%rd2];
	ld.global.u64 	%rd5481, [%rd36011];
	ld.global.u64 	%rd5482, [%rd36012];
	ld.global.u64 	%rd5483, [%rd36013];
	ld.global.u64 	%rd5484, [%rd36014];
	// begin inline asm
	add.cc.u64 %rd5480, %rd5480, %rd35996;
	addc.cc.u64 %rd5481, %rd5481, %rd35997;
	addc.cc.u64 %rd5482, %rd5482, %rd35998;
	addc.cc.u64 %rd5483, %rd5483, %rd35999;
	addc.cc.u64 %rd5484, %rd5484, %rd36000;
	addc.u64 %rd31, %rd31, %rd36001;
	
	// end inline asm
	st.global.u64 	[%rd2], %rd5480;
	st.global.u64 	[%rd36011], %rd5481;
	st.global.u64 	[%rd36012], %rd5482;
	st.global.u64 	[%rd36013], %rd5483;
	st.global.u64 	[%rd36014], %rd5484;
	st.global.u64 	[%rd36015], %rd31;
	ld.global.u64 	%rd5498, [%rd2];
	ld.global.u64 	%rd5499, [%rd36011];
	ld.global.u64 	%rd5500, [%rd36012];
	ld.global.u64 	%rd5501, [%rd36013];
	ld.global.u64 	%rd5502, [%rd36014];
	// begin inline asm
	add.cc.u64 %rd5498, %rd5498, %rd35996;
	addc.cc.u64 %rd5499, %rd5499, %rd35997;
	addc.cc.u64 %rd5500, %rd5500, %rd35998;
	addc.cc.u64 %rd5501, %rd5501, %rd35999;
	addc.cc.u64 %rd5502, %rd5502, %rd36000;
	addc.u64 %rd31, %rd31, %rd36001;
	
	// end inline asm
	st.global.u64 	[%rd2], %rd5498;
	st.global.u64 	[%rd36011], %rd5499;
	st.global.u64 	[%rd36012], %rd5500;
	st.global.u64 	[%rd36013], %rd5501;
	st.global.u64 	[%rd36014], %rd5502;
	st.global.u64 	[%rd36015], %rd31;
	ld.global.u64 	%rd5516, [%rd2];
	ld.global.u64 	%rd5517, [%rd36011];
	ld.global.u64 	%rd5518, [%rd36012];
	ld.global.u64 	%rd5519, [%rd36013];
	ld.global.u64 	%rd5520, [%rd36014];
	// begin inline asm
	add.cc.u64 %rd5516, %rd5516, %rd35996;
	addc.cc.u64 %rd5517, %rd5517, %rd35997;
	addc.cc.u64 %rd5518, %rd5518, %rd35998;
	addc.cc.u64 %rd5519, %rd5519, %rd35999;
	addc.cc.u64 %rd5520, %rd5520, %rd36000;
	addc.u64 %rd31, %rd31, %rd36001;
	
	// end inline asm
	st.global.u64 	[%rd2], %rd5516;
	st.global.u64 	[%rd36011], %rd5517;
	st.global.u64 	[%rd36012], %rd5518;
	st.global.u64 	[%rd36013], %rd5519;
	st.global.u64 	[%rd36014], %rd5520;
	st.global.u64 	[%rd36015], %rd31;
	ld.global.u64 	%rd5534, [%rd2];
	ld.global.u64 	%rd5535, [%rd36011];
	ld.global.u64 	%rd5536, [%rd36012];
	ld.global.u64 	%rd5537, [%rd36013];
	ld.global.u64 	%rd5538, [%rd36014];
	// begin inline asm
	add.cc.u64 %rd5534, %rd5534, %rd35996;
	addc.cc.u64 %rd5535, %rd5535, %rd35997;
	addc.cc.u64 %rd5536, %rd5536, %rd35998;
	addc.cc.u64 %rd5537, %rd5537, %rd35999;
	addc.cc.u64 %rd5538, %rd5538, %rd36000;
	addc.u64 %rd31, %rd31, %rd36001;
	
	// end inline asm
	st.global.u64 	[%rd2], %rd5534;
	st.global.u64 	[%rd36011], %rd5535;
	st.global.u64 	[%rd36012], %rd5536;
	st.global.u64 	[%rd36013], %rd5537;
	st.global.u64 	[%rd36014], %rd5538;
	st.global.u64 	[%rd36015], %rd31;
	ld.global.u64 	%rd5552, [%rd2];
	ld.global.u64 	%rd5553, [%rd36011];
	ld.global.u64 	%rd5554, [%rd36012];
	ld.global.u64 	%rd5555, [%rd36013];
	ld.global.u64 	%rd5556, [%rd36014];
	// begin inline asm
	add.cc.u64 %rd5552, %rd5552, %rd35996;
	addc.cc.u64 %rd5553, %rd5553, %rd35997;
	addc.cc.u64 %rd5554, %rd5554, %rd35998;
	addc.cc.u64 %rd5555, %rd5555, %rd35999;
	addc.cc.u64 %rd5556, %rd5556, %rd36000;
	addc.u64 %rd31, %rd31, %rd36001;
	
	// end inline asm
	st.global.u64 	[%rd2], %rd5552;
	st.global.u64 	[%rd36011], %rd5553;
	st.global.u64 	[%rd36012], %rd5554;
	st.global.u64 	[%rd36013], %rd5555;
	st.global.u64 	[%rd36014], %rd5556;
	st.global.u64 	[%rd36015], %rd31;
	ld.global.u64 	%rd5570, [%rd2];
	ld.global.u64 	%rd5571, [%rd36011];
	ld.global.u64 	%rd5572, [%rd36012];
	ld.global.u64 	%rd5573, [%rd36013];
	ld.global.u64 	%rd5574, [%rd36014];
	// begin inline asm
	add.cc.u64 %rd5570, %rd5570, %rd35996;
	addc.cc.u64 %rd5571, %rd5571, %rd35997;
	addc.cc.u64 %rd5572, %rd5572, %rd35998;
	addc.cc.u64 %rd5573, %rd5573, %rd35999;
	addc.cc.u64 %rd5574, %rd5574, %rd36000;
	addc.u64 %rd31, %rd31, %rd36001;
	
	// end inline asm
	st.global.u64 	[%rd2], %rd5570;
	st.global.u64 	[%rd36011], %rd5571;
	st.global.u64 	[%rd36012], %rd5572;
	st.global.u64 	[%rd36013], %rd5573;
	st.global.u64 	[%rd36014], %rd5574;
	st.global.u64 	[%rd36015], %rd31;
	ld.global.u64 	%rd5588, [%rd2];
	ld.global.u64 	%rd5589, [%rd36011];
	ld.global.u64 	%rd5590, [%rd36012];
	ld.global.u64 	%rd5591, [%rd36013];
	ld.global.u64 	%rd5592, [%rd36014];
	// begin inline asm
	add.cc.u64 %rd5588, %rd5588, %rd35996;
	addc.cc.u64 %rd5589, %rd5589, %rd35997;
	addc.cc.u64 %rd5590, %rd5590, %rd35998;
	addc.cc.u64 %rd5591, %rd5591, %rd35999;
	addc.cc.u64 %rd5592, %rd5592, %rd36000;
	addc.u64 %rd31, %rd31, %rd36001;
	
	// end inline asm
	st.global.u64 	[%rd2], %rd5588;
	st.global.u64 	[%rd36011], %rd5589;
	st.global.u64 	[%rd36012], %rd5590;
	st.global.u64 	[%rd36013], %rd5591;
	st.global.u64 	[%rd36014], %rd5592;
	st.global.u64 	[%rd36015], %rd31;
	ld.global.u64 	%rd5606, [%rd2];
	ld.global.u64 	%rd5607, [%rd36011];
	ld.global.u64 	%rd5608, [%rd36012];
	ld.global.u64 	%rd5609, [%rd36013];
	ld.global.u64 	%rd5610, [%rd36014];
	// begin inline asm
	add.cc.u64 %rd5606, %rd5606, %rd35996;
	addc.cc.u64 %rd5607, %rd5607, %rd35997;
	addc.cc.u64 %rd5608, %rd5608, %rd35998;
	addc.cc.u64 %rd5609, %rd5609, %rd35999;
	addc.cc.u64 %rd5610, %rd5610, %rd36000;
	addc.u64 %rd31, %rd31, %rd36001;
	
	// end inline asm
	st.global.u64 	[%rd2], %rd5606;
	st.global.u64 	[%rd36011], %rd5607;
	st.global.u64 	[%rd36012], %rd5608;
	st.global.u64 	[%rd36013], %rd5609;
	st.global.u64 	[%rd36014], %rd5610;
	st.global.u64 	[%rd36015], %rd31;
	ld.global.u64 	%rd5624, [%rd2];
	ld.global.u64 	%rd5625, [%rd36011];
	ld.global.u64 	%rd5626, [%rd36012];
	ld.global.u64 	%rd5627, [%rd36013];
	ld.global.u64 	%rd5628, [%rd36014];
	// begin inline asm
	add.cc.u64 %rd5624, %rd5624, %rd35996;
	addc.cc.u64 %rd5625, %rd5625, %rd35997;
	addc.cc.u64 %rd5626, %rd5626, %rd35998;
	addc.cc.u64 %rd5627, %rd5627, %rd35999;
	addc.cc.u64 %rd5628, %rd5628, %rd36000;
	addc.u64 %rd31, %rd31, %rd36001;
	
	// end inline asm
	st.global.u64 	[%rd2], %rd5624;
	st.global.u64 	[%rd36011], %rd5625;
	st.global.u64 	[%rd36012], %rd5626;
	st.global.u64 	[%rd36013], %rd5627;
	st.global.u64 	[%rd36014], %rd5628;
	st.global.u64 	[%rd36015], %rd31;
	ld.global.u64 	%rd5642, [%rd2];
	ld.global.u64 	%rd5643, [%rd36011];
	ld.global.u64 	%rd5644, [%rd36012];
	ld.global.u64 	%rd5645, [%rd36013];
	ld.global.u64 	%rd5646, [%rd36014];
	// begin inline asm
	add.cc.u64 %rd5642, %rd5642, %rd35996;
	addc.cc.u64 %rd5643, %rd5643, %rd35997;
	addc.cc.u64 %rd5644, %rd5644, %rd35998;
	addc.cc.u64 %rd5645, %rd5645, %rd35999;
	addc.cc.u64 %rd5646, %rd5646, %rd36000;
	addc.u64 %rd31, %rd31, %rd36001;
	
	// end inline asm
	st.global.u64 	[%rd2], %rd5642;
	st.global.u64 	[%rd36011], %rd5643;
	st.global.u64 	[%rd36012], %rd5644;
	st.global.u64 	[%rd36013], %rd5645;
	st.global.u64 	[%rd36014], %rd5646;
	st.global.u64 	[%rd36015], %rd31;
	ld.global.u64 	%rd5660, [%rd2];
	ld.global.u64 	%rd5661, [%rd36011];
	ld.global.u64 	%rd5662, [%rd36012];
	ld.global.u64 	%rd5663, [%rd36013];
	ld.global.u64 	%rd5664, [%rd36014];
	// begin inline asm
	add.cc.u64 %rd5660, %rd5660, %rd35996;
	addc.cc.u64 %rd5661, %rd5661, %rd35997;
	addc.cc.u64 %rd5662, %rd5662, %rd35998;
	addc.cc.u64 %rd5663, %rd5663, %rd35999;
	addc.cc.u64 %rd5664, %rd5664, %rd36000;
	addc.u64 %rd31, %rd31, %rd36001;
	
	// end inline asm
	st.global.u64 	[%rd2], %rd5660;
	st.global.u64 	[%rd36011], %rd5661;
	st.global.u64 	[%rd36012], %rd5662;
	st.global.u64 	[%rd36013], %rd5663;
	st.global.u64 	[%rd36014], %rd5664;
	st.global.u64 	[%rd36015], %rd31;
	ld.global.u64 	%rd5678, [%rd2];
	ld.global.u64 	%rd5679, [%rd36011];
	ld.global.u64 	%rd5680, [%rd36012];
	ld.global.u64 	%rd5681, [%rd36013];
	ld.global.u64 	%rd5682, [%rd36014];
	// begin inline asm
	add.cc.u64 %rd5678, %rd5678, %rd35996;
	addc.cc.u64 %rd5679, %rd5679, %rd35997;
	addc.cc.u64 %rd5680, %rd5680, %rd35998;
	addc.cc.u64 %rd5681, %rd5681, %rd35999;
	addc.cc.u64 %rd5682, %rd5682, %rd36000;
	addc.u64 %rd31, %rd31, %rd36001;
	
	// end inline asm
	st.global.u64 	[%rd2], %rd5678;
	st.global.u64 	[%rd36011], %rd5679;
	st.global.u64 	[%rd36012], %rd5680;
	st.global.u64 	[%rd36013], %rd5681;
	st.global.u64 	[%rd36014], %rd5682;
	st.global.u64 	[%rd36015], %rd31;
	ld.global.u64 	%rd5696, [%rd2];
	ld.global.u64 	%rd5697, [%rd36011];
	ld.global.u64 	%rd5698, [%rd36012];
	ld.global.u64 	%rd5699, [%rd36013];
	ld.global.u64 	%rd5700, [%rd36014];
	// begin inline asm
	add.cc.u64 %rd5696, %rd5696, %rd35996;
	addc.cc.u64 %rd5697, %rd5697, %rd35997;
	addc.cc.u64 %rd5698, %rd5698, %rd35998;
	addc.cc.u64 %rd5699, %rd5699, %rd35999;
	addc.cc.u64 %rd5700, %rd5700, %rd36000;
	addc.u64 %rd31, %rd31, %rd36001;
	
	// end inline asm
	st.global.u64 	[%rd2], %rd5696;
	st.global.u64 	[%rd36011], %rd5697;
	st.global.u64 	[%rd36012], %rd5698;
	st.global.u64 	[%rd36013], %rd5699;
	st.global.u64 	[%rd36014], %rd5700;
	st.global.u64 	[%rd36015], %rd31;
	ld.global.u64 	%rd5714, [%rd2];
	ld.global.u64 	%rd5715, [%rd36011];
	ld.global.u64 	%rd5716, [%rd36012];
	ld.global.u64 	%rd5717, [%rd36013];
	ld.global.u64 	%rd5718, [%rd36014];
	// begin inline asm
	add.cc.u64 %rd5714, %rd5714, %rd35996;
	addc.cc.u64 %rd5715, %rd5715, %rd35997;
	addc.cc.u64 %rd5716, %rd5716, %rd35998;
	addc.cc.u64 %rd5717, %rd5717, %rd35999;
	addc.cc.u64 %rd5718, %rd5718, %rd36000;
	addc.u64 %rd31, %rd31, %rd36001;
	
	// end inline asm
	st.global.u64 	[%rd2], %rd5714;
	st.global.u64 	[%rd36011], %rd5715;
	st.global.u64 	[%rd36012], %rd5716;
	st.global.u64 	[%rd36013], %rd5717;
	st.global.u64 	[%rd36014], %rd5718;
	st.global.u64 	[%rd36015], %rd31;
	ld.global.u64 	%rd5732, [%rd2];
	ld.global.u64 	%rd5733, [%rd36011];
	ld.global.u64 	%rd5734, [%rd36012];
	ld.global.u64 	%rd5735, [%rd36013];
	ld.global.u64 	%rd5736, [%rd36014];
	// begin inline asm
	add.cc.u64 %rd5732, %rd5732, %rd35996;
	addc.cc.u64 %rd5733, %rd5733, %rd35997;
	addc.cc.u64 %rd5734, %rd5734, %rd35998;
	addc.cc.u64 %rd5735, %rd5735, %rd35999;
	addc.cc.u64 %rd5736, %rd5736, %rd36000;
	addc.u64 %rd31, %rd31, %rd36001;
	
	// end inline asm
	st.global.u64 	[%rd2], %rd5732;
	st.global.u64 	[%rd36011], %rd5733;
	st.global.u64 	[%rd36012], %rd5734;
	st.global.u64 	[%rd36013], %rd5735;
	st.global.u64 	[%rd36014], %rd5736;
	st.global.u64 	[%rd36015], %rd31;
	ld.global.u64 	%rd5750, [%rd2];
	ld.global.u64 	%rd5751, [%rd36011];
	ld.global.u64 	%rd5752, [%rd36012];
	ld.global.u64 	%rd5753, [%rd36013];
	ld.global.u64 	%rd5754, [%rd36014];
	// begin inline asm
	add.cc.u64 %rd5750, %rd5750, %rd35996;
	addc.cc.u64 %rd5751, %rd5751, %rd35997;
	addc.cc.u64 %rd5752, %rd5752, %rd35998;
	addc.cc.u64 %rd5753, %rd5753, %rd35999;
	addc.cc.u64 %rd5754, %rd5754, %rd36000;
	addc.u64 %rd31, %rd31, %rd36001;
	
	// end inline asm
	st.global.u64 	[%rd2], %rd5750;
	st.global.u64 	[%rd36011], %rd5751;
	st.global.u64 	[%rd36012], %rd5752;
	st.global.u64 	[%rd36013], %rd5753;
	st.global.u64 	[%rd36014], %rd5754;
	st.global.u64 	[%rd36015], %rd31;
	ld.global.u64 	%rd5768, [%rd2];
	ld.global.u64 	%rd5769, [%rd36011];
	ld.global.u64 	%rd5770, [%rd36012];
	ld.global.u64 	%rd5771, [%rd36013];
	ld.global.u64 	%rd5772, [%rd36014];
	// begin inline asm
	add.cc.u64 %rd5768, %rd5768, %rd35996;
	addc.cc.u64 %rd5769, %rd5769, %rd35997;
	addc.cc.u64 %rd5770, %rd5770, %rd35998;
	addc.cc.u64 %rd5771, %rd5771, %rd35999;
	addc.cc.u64 %rd5772, %rd5772, %rd36000;
	addc.u64 %rd31, %rd31, %rd36001;
	
	// end inline asm
	st.global.u64 	[%rd2], %rd5768;
	st.global.u64 	[%rd36011], %rd5769;
	st.global.u64 	[%rd36012], %rd5770;
	st.global.u64 	[%rd36013], %rd5771;
	st.global.u64 	[%rd36014], %rd5772;
	st.global.u64 	[%rd36015], %rd31;
	ld.global.u64 	%rd5786, [%rd2];
	ld.global.u64 	%rd5787, [%rd36011];
	ld.global.u64 	%rd5788, [%rd36012];
	ld.global.u64 	%rd5789, [%rd36013];
	ld.global.u64 	%rd5790, [%rd36014];
	// begin inline asm
	add.cc.u64 %rd5786, %rd5786, %rd35996;
	addc.cc.u64 %rd5787, %rd5787, %rd35997;
	addc.cc.u64 %rd5788, %rd5788, %rd35998;
	addc.cc.u64 %rd5789, %rd5789, %rd35999;
	addc.cc.u64 %rd5790, %rd5790, %rd36000;
	addc.u64 %rd31, %rd31, %rd36001;
	
	// end inline asm
	st.global.u64 	[%rd2], %rd5786;
	st.global.u64 	[%rd36011], %rd5787;
	st.global.u64 	[%rd36012], %rd5788;
	st.global.u64 	[%rd36013], %rd5789;
	st.global.u64 	[%rd36014], %rd5790;
	st.global.u64 	[%rd36015], %rd31;
	ld.global.u64 	%rd5804, [%rd2];
	ld.global.u64 	%rd5805, [%rd36011];
	ld.global.u64 	%rd5806, [%rd36012];
	ld.global.u64 	%rd5807, [%rd36013];
	ld.global.u64 	%rd5808, [%rd36014];
	// begin inline asm
	add.cc.u64 %rd5804, %rd5804, %rd35996;
	addc.cc.u64 %rd5805, %rd5805, %rd35997;
	addc.cc.u64 %rd5806, %rd5806, %rd35998;
	addc.cc.u64 %rd5807, %rd5807, %rd35999;
	addc.cc.u64 %rd5808, %rd5808, %rd36000;
	addc.u64 %rd31, %rd31, %rd36001;
	
	// end inline asm
	st.global.u64 	[%rd2], %rd5804;
	st.global.u64 	[%rd36011], %rd5805;
	st.global.u64 	[%rd36012], %rd5806;
	st.global.u64 	[%rd36013], %rd5807;
	st.global.u64 	[%rd36014], %rd5808;
	st.global.u64 	[%rd36015], %rd31;
	ld.global.u64 	%rd5822, [%rd2];
	ld.global.u64 	%rd5823, [%rd36011];
	ld.global.u64 	%rd5824, [%rd36012];
	ld.global.u64 	%rd5825, [%rd36013];
	ld.global.u64 	%rd5826, [%rd36014];
	// begin inline asm
	add.cc.u64 %rd5822, %rd5822, %rd35996;
	addc.cc.u64 %rd5823, %rd5823, %rd35997;
	addc.cc.u64 %rd5824, %rd5824, %rd35998;
	addc.cc.u64 %rd5825, %rd5825, %rd35999;
	addc.cc.u64 %rd5826, %rd5826, %rd36000;
	addc.u64 %rd31, %rd31, %rd36001;
	
	// end inline asm
	st.global.u64 	[%rd2], %rd5822;
	st.global.u64 	[%rd36011], %rd5823;
	st.global.u64 	[%rd36012], %rd5824;
	st.global.u64 	[%rd36013], %rd5825;
	st.global.u64 	[%rd36014], %rd5826;
	st.global.u64 	[%rd36015], %rd31;
	ld.global.u64 	%rd5840, [%rd2];
	ld.global.u64 	%rd5841, [%rd36011];
	ld.global.u64 	%rd5842, [%rd36012];
	ld.global.u64 	%rd5843, [%rd36013];
	ld.global.u64 	%rd5844, [%rd36014];
	// begin inline asm
	add.cc.u64 %rd5840, %rd5840, %rd35996;
	addc.cc.u64 %rd5841, %rd5841, %rd35997;
	addc.cc.u64 %rd5842, %rd5842, %rd35998;
	addc.cc.u64 %rd5843, %rd5843, %rd35999;
	addc.cc.u64 %rd5844, %rd5844, %rd36000;
	addc.u64 %rd31, %rd31, %rd36001;
	
	// end inline asm
	st.global.u64 	[%rd2], %rd5840;
	st.global.u64 	[%rd36011], %rd5841;
	st.global.u64 	[%rd36012], %rd5842;
	st.global.u64 	[%rd36013], %rd5843;
	st.global.u64 	[%rd36014], %rd5844;
	st.global.u64 	[%rd36015], %rd31;
	ld.global.u64 	%rd5858, [%rd2];
	ld.global.u64 	%rd5859, [%rd36011];
	ld.global.u64 	%rd5860, [%rd36012];
	ld.global.u64 	%rd5861, [%rd36013];
	ld.global.u64 	%rd5862, [%rd36014];
	// begin inline asm
	add.cc.u64 %rd5858, %rd5858, %rd35996;
	addc.cc.u64 %rd5859, %rd5859, %rd35997;
	addc.cc.u64 %rd5860, %rd5860, %rd35998;
	addc.cc.u64 %rd5861, %rd5861, %rd35999;
	addc.cc.u64 %rd5862, %rd5862, %rd36000;
	addc.u64 %rd31, %rd31, %rd36001;
	
	// end inline asm
	st.global.u64 	[%rd2], %rd5858;
	st.global.u64 	[%rd36011], %rd5859;
	st.global.u64 	[%rd36012], %rd5860;
	st.global.u64 	[%rd36013], %rd5861;
	st.global.u64 	[%rd36014], %rd5862;
	st.global.u64 	[%rd36015], %rd31;
	ld.global.u64 	%rd5876, [%rd2];
	ld.global.u64 	%rd5877, [%rd36011];
	ld.global.u64 	%rd5878, [%rd36012];
	ld.global.u64 	%rd5879, [%rd36013];
	ld.global.u64 	%rd5880, [%rd36014];
	// begin inline asm
	add.cc.u64 %rd5876, %rd5876, %rd35996;
	addc.cc.u64 %rd5877, %rd5877, %rd35997;
	addc.cc.u64 %rd5878, %rd5878, %rd35998;
	addc.cc.u64 %rd5879, %rd5879, %rd35999;
	addc.cc.u64 %rd5880, %rd5880, %rd36000;
	addc.u64 %rd31, %rd31, %rd36001;
	
	// end inline asm
	st.global.u64 	[%rd2], %rd5876;
	st.global.u64 	[%rd36011], %rd5877;
	st.global.u64 	[%rd36012], %rd5878;
	st.global.u64 	[%rd36013], %rd5879;
	st.global.u64 	[%rd36014], %rd5880;
	st.global.u64 	[%rd36015], %rd31;
	ld.global.u64 	%rd5894, [%rd2];
	ld.global.u64 	%rd5895, [%rd36011];
	ld.global.u64 	%rd5896, [%rd36012];
	ld.global.u64 	%rd5897, [%rd36013];
	ld.global.u64 	%rd5898, [%rd36014];
	// begin inline asm
	add.cc.u64 %rd5894, %rd5894, %rd35996;
	addc.cc.u64 %rd5895, %rd5895, %rd35997;
	addc.cc.u64 %rd5896, %rd5896, %rd35998;
	addc.cc.u64 %rd5897, %rd5897, %rd35999;
	addc.cc.u64 %rd5898, %rd5898, %rd36000;
	addc.u64 %rd31, %rd31, %rd36001;
	
	// end inline asm
	st.global.u64 	[%rd2], %rd5894;
	st.global.u64 	[%rd36011], %rd5895;
	st.global.u64 	[%rd36012], %rd5896;
	st.global.u64 	[%rd36013], %rd5897;
	st.global.u64 	[%rd36014], %rd5898;
	st.global.u64 	[%rd36015], %rd31;
	ld.global.u64 	%rd5912, [%rd2];
	ld.global.u64 	%rd5913, [%rd36011];
	ld.global.u64 	%rd5914, [%rd36012];
	ld.global.u64 	%rd5915, [%rd36013];
	ld.global.u64 	%rd5916, [%rd36014];
	// begin inline asm
	add.cc.u64 %rd5912, %rd5912, %rd35996;
	addc.cc.u64 %rd5913, %rd5913, %rd35997;
	addc.cc.u64 %rd5914, %rd5914, %rd35998;
	addc.cc.u64 %rd5915, %rd5915, %rd35999;
	addc.cc.u64 %rd5916, %rd5916, %rd36000;
	addc.u64 %rd31, %rd31, %rd36001;
	
	// end inline asm
	st.global.u64 	[%rd2], %rd5912;
	st.global.u64 	[%rd36011], %rd5913;
	st.global.u64 	[%rd36012], %rd5914;
	st.global.u64 	[%rd36013], %rd5915;
	st.global.u64 	[%rd36014], %rd5916;
	st.global.u64 	[%rd36015], %rd31;
	ld.global.u64 	%rd5930, [%rd2];
	ld.global.u64 	%rd5931, [%rd36011];
	ld.global.u64 	%rd5932, [%rd36012];
	ld.global.u64 	%rd5933, [%rd36013];
	ld.global.u64 	%rd5934, [%rd36014];
	// begin inline asm
	add.cc.u64 %rd5930, %rd5930, %rd35996;
	addc.cc.u64 %rd5931, %rd5931, %rd35997;
	addc.cc.u64 %rd5932, %rd5932, %rd35998;
	addc.cc.u64 %rd5933, %rd5933, %rd35999;
	addc.cc.u64 %rd5934, %rd5934, %rd36000;
	addc.u64 %rd31, %rd31, %rd36001;
	
	// end inline asm
	st.global.u64 	[%rd2], %rd5930;
	st.global.u64 	[%rd36011], %rd5931;
	st.global.u64 	[%rd36012], %rd5932;
	st.global.u64 	[%rd36013], %rd5933;
	st.global.u64 	[%rd36014], %rd5934;
	st.global.u64 	[%rd36015], %rd31;
	ld.global.u64 	%rd5948, [%rd2];
	ld.global.u64 	%rd5949, [%rd36011];
	ld.global.u64 	%rd5950, [%rd36012];
	ld.global.u64 	%rd5951, [%rd36013];
	ld.global.u64 	%rd5952, [%rd36014];
	// begin inline asm
	add.cc.u64 %rd5948, %rd5948, %rd35996;
	addc.cc.u64 %rd5949, %rd5949, %rd35997;
	addc.cc.u64 %rd5950, %rd5950, %rd35998;
	addc.cc.u64 %rd5951, %rd5951, %rd35999;
	addc.cc.u64 %rd5952, %rd5952, %rd36000;
	addc.u64 %rd31, %rd31, %rd36001;
	
	// end inline asm
	st.global.u64 	[%rd2], %rd5948;
	st.global.u64 	[%rd36011], %rd5949;
	st.global.u64 	[%rd36012], %rd5950;
	st.global.u64 	[%rd36013], %rd5951;
	st.global.u64 	[%rd36014], %rd5952;
	st.global.u64 	[%rd36015], %rd31;
	ld.global.u64 	%rd5966, [%rd2];
	ld.global.u64 	%rd5967, [%rd36011];
	ld.global.u64 	%rd5968, [%rd36012];
	ld.global.u64 	%rd5969, [%rd36013];
	ld.global.u64 	%rd5970, [%rd36014];
	// begin inline asm
	add.cc.u64 %rd5966, %rd5966, %rd35996;
	addc.cc.u64 %rd5967, %rd5967, %rd35997;
	addc.cc.u64 %rd5968, %rd5968, %rd35998;
	addc.cc.u64 %rd5969, %rd5969, %rd35999;
	addc.cc.u64 %rd5970, %rd5970, %rd36000;
	addc.u64 %rd31, %rd31, %rd36001;
	
	// end inline asm
	st.global.u64 	[%rd2], %rd5966;
	st.global.u64 	[%rd36011], %rd5967;
	st.global.u64 	[%rd36012], %rd5968;
	st.global.u64 	[%rd36013], %rd5969;
	st.global.u64 	[%rd36014], %rd5970;
	st.global.u64 	[%rd36015], %rd31;
	ld.global.u64 	%rd5984, [%rd2];
	ld.global.u64 	%rd5985, [%rd36011];
	ld.global.u64 	%rd5986, [%rd36012];
	ld.global.u64 	%rd5987, [%rd36013];
	ld.global.u64 	%rd5988, [%rd36014];
	// begin inline asm
	add.cc.u64 %rd5984, %rd5984, %rd35996;
	addc.cc.u64 %rd5985, %rd5985, %rd35997;
	addc.cc.u64 %rd5986, %rd5986, %rd35998;
	addc.cc.u64 %rd5987, %rd5987, %rd35999;
	addc.cc.u64 %rd5988, %rd5988, %rd36000;
	addc.u64 %rd31, %rd31, %rd36001;
	
	// end inline asm
	st.global.u64 	[%rd2], %rd5984;
	st.global.u64 	[%rd36011], %rd5985;
	st.global.u64 	[%rd36012], %rd5986;
	st.global.u64 	[%rd36013], %rd5987;
	st.global.u64 	[%rd36014], %rd5988;
	st.global.u64 	[%rd36015], %rd31;
	ld.global.u64 	%rd6002, [%rd2];
	ld.global.u64 	%rd6003, [%rd36011];
	ld.global.u64 	%rd6004, [%rd36012];
	ld.global.u64 	%rd6005, [%rd36013];
	ld.global.u64 	%rd6006, [%rd36014];
	// begin inline asm
	add.cc.u64 %rd6002, %rd6002, %rd35996;
	addc.cc.u64 %rd6003, %rd6003, %rd35997;
	addc.cc.u64 %rd6004, %rd6004, %rd35998;
	addc.cc.u64 %rd6005, %rd6005, %rd35999;
	addc.cc.u64 %rd6006, %rd6006, %rd36000;
	addc.u64 %rd31, %rd31, %rd36001;
	
	// end inline asm
	st.global.u64 	[%rd2], %rd6002;
	st.global.u64 	[%rd36011], %rd6003;
	st.global.u64 	[%rd36012], %rd6004;
	st.global.u64 	[%rd36013], %rd6005;
	st.global.u64 	[%rd36014], %rd6006;
	st.global.u64 	[%rd36015], %rd31;
	ld.global.u64 	%rd6020, [%rd2];
	ld.global.u64 	%rd6021, [%rd36011];
	ld.global.u64 	%rd6022, [%rd36012];
	ld.global.u64 	%rd6023, [%rd36013];
	ld.global.u64 	%rd6024, [%rd36014];
	// begin inline asm
	add.cc.u64 %rd6020, %rd6020, %rd35996;
	addc.cc.u64 %rd6021, %rd6021, %rd35997;
	addc.cc.u64 %rd6022, %rd6022, %rd35998;
	addc.cc.u64 %rd6023, %rd6023, %rd35999;
	addc.cc.u64 %rd6024, %rd6024, %rd36000;
	addc.u64 %rd31, %rd31, %rd36001;
	
	// end inline asm
	st.global.u64 	[%rd2], %rd6020;
	st.global.u64 	[%rd36011], %rd6021;
	st.global.u64 	[%rd36012], %rd6022;
	st.global.u64 	[%rd36013], %rd6023;
	st.global.u64 	[%rd36014], %rd6024;
	st.global.u64 	[%rd36015], %rd31;
	ld.global.u64 	%rd6038, [%rd2];
	ld.global.u64 	%rd6039, [%rd36011];
	ld.global.u64 	%rd6040, [%rd36012];
	ld.global.u64 	%rd6041, [%rd36013];
	ld.global.u64 	%rd6042, [%rd36014];
	// begin inline asm
	add.cc.u64 %rd6038, %rd6038, %rd35996;
	addc.cc.u64 %rd6039, %rd6039, %rd35997;
	addc.cc.u64 %rd6040, %rd6040, %rd35998;
	addc.cc.u64 %rd6041, %rd6041, %rd35999;
	addc.cc.u64 %rd6042, %rd6042, %rd36000;
	addc.u64 %rd31, %rd31, %rd36001;
	
	// end inline asm
	st.global.u64 	[%rd2], %rd6038;
	st.global.u64 	[%rd36011], %rd6039;
	st.global.u64 	[%rd36012], %rd6040;
	st.global.u64 	[%rd36013], %rd6041;
	st.global.u64 	[%rd36014], %rd6042;
	st.global.u64 	[%rd36015], %rd31;
	ld.global.u64 	%rd6056, [%rd2];
	ld.global.u64 	%rd6057, [%rd36011];
	ld.global.u64 	%rd6058, [%rd36012];
	ld.global.u64 	%rd6059, [%rd36013];
	ld.global.u64 	%rd6060, [%rd36014];
	// begin inline asm
	add.cc.u64 %rd6056, %rd6056, %rd35996;
	addc.cc.u64 %rd6057, %rd6057, %rd35997;
	addc.cc.u64 %rd6058, %rd6058, %rd35998;
	addc.cc.u64 %rd6059, %rd6059, %rd35999;
	addc.cc.u64 %rd6060, %rd6060, %rd36000;
	addc.u64 %rd31, %rd31, %rd36001;
	
	// end inline asm
	st.global.u64 	[%rd2], %rd6056;
	st.global.u64 	[%rd36011], %rd6057;
	st.global.u64 	[%rd36012], %rd6058;
	st.global.u64 	[%rd36013], %rd6059;
	st.global.u64 	[%rd36014], %rd6060;
	st.global.u64 	[%rd36015], %rd31;
	ld.global.u64 	%rd6074, [%rd2];
	ld.global.u64 	%rd6075, [%rd36011];
	ld.global.u64 	%rd6076, [%rd36012];
	ld.global.u64 	%rd6077, [%rd36013];
	ld.global.u64 	%rd6078, [%rd36014];
	// begin inline asm
	add.cc.u64 %rd6074, %rd6074, %rd35996;
	addc.cc.u64 %rd6075, %rd6075, %rd35997;
	addc.cc.u64 %rd6076, %rd6076, %rd35998;
	addc.cc.u64 %rd6077, %rd6077, %rd35999;
	addc.cc.u64 %rd6078, %rd6078, %rd36000;
	addc.u64 %rd31, %rd31, %rd36001;
	
	// end inline asm
	st.global.u64 	[%rd2], %rd6074;
	st.global.u64 	[%rd36011], %rd6075;
	st.global.u64 	[%rd36012], %rd6076;
	st.global.u64 	[%rd36013], %rd6077;
	st.global.u64 	[%rd36014], %rd6078;
	st.global.u64 	[%rd36015], %rd31;
	ld.global.u64 	%rd6092, [%rd2];
	ld.global.u64 	%rd6093, [%rd36011];
	ld.global.u64 	%rd6094, [%rd36012];
	ld.global.u64 	%rd6095, [%rd36013];
	ld.global.u64 	%rd6096, [%rd36014];
	// begin inline asm
	add.cc.u64 %rd6092, %rd6092, %rd35996;
	addc.cc.u64 %rd6093, %rd6093, %rd35997;
	addc.cc.u64 %rd6094, %rd6094, %rd35998;
	addc.cc.u64 %rd6095, %rd6095, %rd35999;
	addc.cc.u64 %rd6096, %rd6096, %rd36000;
	addc.u64 %rd31, %rd31, %rd36001;
	
	// end inline asm
	st.global.u64 	[%rd2], %rd6092;
	st.global.u64 	[%rd36011], %rd6093;
	st.global.u64 	[%rd36012], %rd6094;
	st.global.u64 	[%rd36013], %rd6095;
	st.global.u64 	[%rd36014], %rd6096;
	st.global.u64 	[%rd36015], %rd31;
	ld.global.u64 	%rd6110, [%rd2];
	ld.global.u64 	%rd6111, [%rd36011];
	ld.global.u64 	%rd6112, [%rd36012];
	ld.global.u64 	%rd6113, [%rd36013];
	ld.global.u64 	%rd6114, [%rd36014];
	// begin inline asm
	add.cc.u64 %rd6110, %rd6110, %rd35996;
	addc.cc.u64 %rd6111, %rd6111, %rd35997;
	addc.cc.u64 %rd6112, %rd6112, %rd35998;
	addc.cc.u64 %rd6113, %rd6113, %rd35999;
	addc.cc.u64 %rd6114, %rd6114, %rd36000;
	addc.u64 %rd31, %rd31, %rd36001;
	
	// end inline asm
	st.global.u64 	[%rd2], %rd6110;
	st.global.u64 	[%rd36011], %rd6111;
	st.global.u64 	[%rd36012], %rd6112;
	st.global.u64 	[%rd36013], %rd6113;
	st.global.u64 	[%rd36014], %rd6114;
	st.global.u64 	[%rd36015], %rd31;
	ld.global.u64 	%rd6128, [%rd2];
	ld.global.u64 	%rd6129, [%rd36011];
	ld.global.u64 	%rd6130, [%rd36012];
	ld.global.u64 	%rd6131, [%rd36013];
	ld.global.u64 	%rd6132, [%rd36014];
	// begin inline asm
	add.cc.u64 %rd6128, %rd6128, %rd35996;
	addc.cc.u64 %rd6129, %rd6129, %rd35997;
	addc.cc.u64 %rd6130, %rd6130, %rd35998;
	addc.cc.u64 %rd6131, %rd6131, %rd35999;
	addc.cc.u64 %rd6132, %rd6132, %rd36000;
	addc.u64 %rd31, %rd31, %rd36001;
	
	// end inline asm
	st.global.u64 	[%rd2], %rd6128;
	st.global.u64 	[%rd36011], %rd6129;
	st.global.u64 	[%rd36012], %rd6130;
	st.global.u64 	[%rd36013], %rd6131;
	st.global.u64 	[%rd36014], %rd6132;
	st.global.u64 	[%rd36015], %rd31;
	ld.global.u64 	%rd6146, [%rd2];
	ld.global.u64 	%rd6147, [%rd36011];
	ld.global.u64 	%rd6148, [%rd36012];
	ld.global.u64 	%rd6149, [%rd36013];
	ld.global.u64 	%rd6150, [%rd36014];
	// begin inline asm
	add.cc.u64 %rd6146, %rd6146, %rd35996;
	addc.cc.u64 %rd6147, %rd6147, %rd35997;
	addc.cc.u64 %rd6148, %rd6148, %rd35998;
	addc.cc.u64 %rd6149, %rd6149, %rd35999;
	addc.cc.u64 %rd6150, %rd6150, %rd36000;
	addc.u64 %rd31, %rd31, %rd36001;
	
	// end inline asm
	st.global.u64 	[%rd2], %rd6146;
	st.global.u64 	[%rd36011], %rd6147;
	st.global.u64 	[%rd36012], %rd6148;
	st.global.u64 	[%rd36013], %rd6149;
	st.global.u64 	[%rd36014], %rd6150;
	st.global.u64 	[%rd36015], %rd31;
	ld.global.u64 	%rd6164, [%rd2];
	ld.global.u64 	%rd6165, [%rd36011];
	ld.global.u64 	%rd6166, [%rd36012];
	ld.global.u64 	%rd6167, [%rd36013];
	ld.global.u64 	%rd6168, [%rd36014];
	// begin inline asm
	add.cc.u64 %rd6164, %rd6164, %rd35996;
	addc.cc.u64 %rd6165, %rd6165, %rd35997;
	addc.cc.u64 %rd6166, %rd6166, %rd35998;
	addc.cc.u64 %rd6167, %rd6167, %rd35999;
	addc.cc.u64 %rd6168, %rd6168, %rd36000;
	addc.u64 %rd31, %rd31, %rd36001;
	
	// end inline asm
	st.global.u64 	[%rd2], %rd6164;
	st.global.u64 	[%rd36011], %rd6165;
	st.global.u64 	[%rd36012], %rd6166;
	st.global.u64 	[%rd36013], %rd6167;
	st.global.u64 	[%rd36014], %rd6168;
	st.global.u64 	[%rd36015], %rd31;
	ld.global.u64 	%rd6182, [%rd2];
	ld.global.u64 	%rd6183, [%rd36011];
	ld.global.u64 	%rd6184, [%rd36012];
	ld.global.u64 	%rd6185, [%rd36013];
	ld.global.u64 	%rd6186, [%rd36014];
	// begin inline asm
	add.cc.u64 %rd6182, %rd6182, %rd35996;
	addc.cc.u64 %rd6183, %rd6183, %rd35997;
	addc.cc.u64 %rd6184, %rd6184, %rd35998;
	addc.cc.u64 %rd6185, %rd6185, %rd35999;
	addc.cc.u64 %rd6186, %rd6186, %rd36000;
	addc.u64 %rd31, %rd31, %rd36001;
	
	// end inline asm
	st.global.u64 	[%rd2], %rd6182;
	st.global.u64 	[%rd36011], %rd6183;
	st.global.u64 	[%rd36012], %rd6184;
	st.global.u64 	[%rd36013], %rd6185;
	st.global.u64 	[%rd36014], %rd6186;
	st.global.u64 	[%rd36015], %rd31;
	ld.global.u64 	%rd6200, [%rd2];
	ld.global.u64 	%rd6201, [%rd36011];
	ld.global.u64 	%rd6202, [%rd36012];
	ld.global.u64 	%rd6203, [%rd36013];
	ld.global.u64 	%rd6204, [%rd36014];
	// begin inline asm
	add.cc.u64 %rd6200, %rd6200, %rd35996;
	addc.cc.u64 %rd6201, %rd6201, %rd35997;
	addc.cc.u64 %rd6202, %rd6202, %rd35998;
	addc.cc.u64 %rd6203, %rd6203, %rd35999;
	addc.cc.u64 %rd6204, %rd6204, %rd36000;
	addc.u64 %rd31, %rd31, %rd36001;
	
	// end inline asm
	st.global.u64 	[%rd2], %rd6200;
	st.global.u64 	[%rd36011], %rd6201;
	st.global.u64 	[%rd36012], %rd6202;
	st.global.u64 	[%rd36013], %rd6203;
	st.global.u64 	[%rd36014], %rd6204;
	st.global.u64 	[%rd36015], %rd31;
	ld.global.u64 	%rd6218, [%rd2];
	ld.global.u64 	%rd6219, [%rd36011];
	ld.global.u64 	%rd6220, [%rd36012];
	ld.global.u64 	%rd6221, [%rd36013];
	ld.global.u64 	%rd6222, [%rd36014];
	// begin inline asm
	add.cc.u64 %rd6218, %rd6218, %rd35996;
	addc.cc.u64 %rd6219, %rd6219, %rd35997;
	addc.cc.u64 %rd6220, %rd6220, %rd35998;
	addc.cc.u64 %rd6221, %rd6221, %rd35999;
	addc.cc.u64 %rd6222, %rd6222, %rd36000;
	addc.u64 %rd31, %rd31, %rd36001;
	
	// end inline asm
	st.global.u64 	[%rd2], %rd6218;
	st.global.u64 	[%rd36011], %rd6219;
	st.global.u64 	[%rd36012], %rd6220;
	st.global.u64 	[%rd36013], %rd6221;
	st.global.u64 	[%rd36014], %rd6222;
	st.global.u64 	[%rd36015], %rd31;
	ld.global.u64 	%rd6236, [%rd2];
	ld.global.u64 	%rd6237, [%rd36011];
	ld.global.u64 	%rd6238, [%rd36012];
	ld.global.u64 	%rd6239, [%rd36013];
	ld.global.u64 	%rd6240, [%rd36014];
	// begin inline asm
	add.cc.u64 %rd6236, %rd6236, %rd35996;
	addc.cc.u64 %rd6237, %rd6237, %rd35997;
	addc.cc.u64 %rd6238, %rd6238, %rd35998;
	addc.cc.u64 %rd6239, %rd6239, %rd35999;
	addc.cc.u64 %rd6240, %rd6240, %rd36000;
	addc.u64 %rd31, %rd31, %rd36001;
	
	// end inline asm
	st.global.u64 	[%rd2], %rd6236;
	st.global.u64 	[%rd36011], %rd6237;
	st.global.u64 	[%rd36012], %rd6238;
	st.global.u64 	[%rd36013], %rd6239;
	st.global.u64 	[%rd36014], %rd6240;
	st.global.u64 	[%rd36015], %rd31;
	ld.global.u64 	%rd6254, [%rd2];
	ld.global.u64 	%rd6255, [%rd36011];
	ld.global.u64 	%rd6256, [%rd36012];
	ld.global.u64 	%rd6257, [%rd36013];
	ld.global.u64 	%rd6258, [%rd36014];
	// begin inline asm
	add.cc.u64 %rd6254, %rd6254, %rd35996;
	addc.cc.u64 %rd6255, %rd6255, %rd35997;
	addc.cc.u64 %rd6256, %rd6256, %rd35998;
	addc.cc.u64 %rd6257, %rd6257, %rd35999;
	addc.cc.u64 %rd6258, %rd6258, %rd36000;
	addc.u64 %rd31, %rd31, %rd36001;
	
	// end inline asm
	st.global.u64 	[%rd2], %rd6254;
	st.global.u64 	[%rd36011], %rd6255;
	st.global.u64 	[%rd36012], %rd6256;
	st.global.u64 	[%rd36013], %rd6257;
	st.global.u64 	[%rd36014], %rd6258;
	st.global.u64 	[%rd36015], %rd31;
	ld.global.u64 	%rd6272, [%rd2];
	ld.global.u64 	%rd6273, [%rd36011];
	ld.global.u64 	%rd6274, [%rd36012];
	ld.global.u64 	%rd6275, [%rd36013];
	ld.global.u64 	%rd6276, [%rd36014];
	// begin inline asm
	add.cc.u64 %rd6272, %rd6272, %rd35996;
	addc.cc.u64 %rd6273, %rd6273, %rd35997;
	addc.cc.u64 %rd6274, %rd6274, %rd35998;
	addc.cc.u64 %rd6275, %rd6275, %rd35999;
	addc.cc.u64 %rd6276, %rd6276, %rd36000;
	addc.u64 %rd31, %rd31, %rd36001;
	
	// end inline asm
	st.global.u64 	[%rd2], %rd6272;
	st.global.u64 	[%rd36011], %rd6273;
	st.global.u64 	[%rd36012], %rd6274;
	st.global.u64 	[%rd36013], %rd6275;
	st.global.u64 	[%rd36014], %rd6276;
	st.global.u64 	[%rd36015], %rd31;
	ld.global.u64 	%rd6290, [%rd2];
	ld.global.u64 	%rd6291, [%rd36011];
	ld.global.u64 	%rd6292, [%rd36012];
	ld.global.u64 	%rd6293, [%rd36013];
	ld.global.u64 	%rd6294, [%rd36014];
	// begin inline asm
	add.cc.u64 %rd6290, %rd6290, %rd35996;
	addc.cc.u64 %rd6291, %rd6291, %rd35997;
	addc.cc.u64 %rd6292, %rd6292, %rd35998;
	addc.cc.u64 %rd6293, %rd6293, %rd35999;
	addc.cc.u64 %rd6294, %rd6294, %rd36000;
	addc.u64 %rd31, %rd31, %rd36001;
	
	// end inline asm
	st.global.u64 	[%rd2], %rd6290;
	st.global.u64 	[%rd36011], %rd6291;
	st.global.u64 	[%rd36012], %rd6292;
	st.global.u64 	[%rd36013], %rd6293;
	st.global.u64 	[%rd36014], %rd6294;
	st.global.u64 	[%rd36015], %rd31;
	ld.global.u64 	%rd6308, [%rd2];
	ld.global.u64 	%rd6309, [%rd36011];
	ld.global.u64 	%rd6310, [%rd36012];
	ld.global.u64 	%rd6311, [%rd36013];
	ld.global.u64 	%rd6312, [%rd36014];
	// begin inline asm
	add.cc.u64 %rd6308, %rd6308, %rd35996;
	addc.cc.u64 %rd6309, %rd6309, %rd35997;
	addc.cc.u64 %rd6310, %rd6310, %rd35998;
	addc.cc.u64 %rd6311, %rd6311, %rd35999;
	addc.cc.u64 %rd6312, %rd6312, %rd36000;
	addc.u64 %rd31, %rd31, %rd36001;
	
	// end inline asm
	st.global.u64 	[%rd2], %rd6308;
	st.global.u64 	[%rd36011], %rd6309;
	st.global.u64 	[%rd36012], %rd6310;
	st.global.u64 	[%rd36013], %rd6311;
	st.global.u64 	[%rd36014], %rd6312;
	st.global.u64 	[%rd36015], %rd31;
	ld.global.u64 	%rd6326, [%rd2];
	ld.global.u64 	%rd6327, [%rd36011];
	ld.global.u64 	%rd6328, [%rd36012];
	ld.global.u64 	%rd6329, [%rd36013];
	ld.global.u64 	%rd6330, [%rd36014];
	// begin inline asm
	add.cc.u64 %rd6326, %rd6326, %rd35996;
	addc.cc.u64 %rd6327, %rd6327, %rd35997;
	addc.cc.u64 %rd6328, %rd6328, %rd35998;
	addc.cc.u64 %rd6329, %rd6329, %rd35999;
	addc.cc.u64 %rd6330, %rd6330, %rd36000;
	addc.u64 %rd31, %rd31, %rd36001;
	
	// end inline asm
	st.global.u64 	[%rd2], %rd6326;
	st.global.u64 	[%rd36011], %rd6327;
	st.global.u64 	[%rd36012], %rd6328;
	st.global.u64 	[%rd36013], %rd6329;
	st.global.u64 	[%rd36014], %rd6330;
	st.global.u64 	[%rd36015], %rd31;
	ld.global.u64 	%rd6344, [%rd2];
	ld.global.u64 	%rd6345, [%rd36011];
	ld.global.u64 	%rd6346, [%rd36012];
	ld.global.u64 	%rd6347, [%rd36013];
	ld.global.u64 	%rd6348, [%rd36014];
	// begin inline asm
	add.cc.u64 %rd6344, %rd6344, %rd35996;
	addc.cc.u64 %rd6345, %rd6345, %rd35997;
	addc.cc.u64 %rd6346, %rd6346, %rd35998;
	addc.cc.u64 %rd6347, %rd6347, %rd35999;
	addc.cc.u64 %rd6348, %rd6348, %rd36000;
	addc.u64 %rd31, %rd31, %rd36001;
	
	// end inline asm
	st.global.u64 	[%rd2], %rd6344;
	st.global.u64 	[%rd36011], %rd6345;
	st.global.u64 	[%rd36012], %rd6346;
	st.global.u64 	[%rd36013], %rd6347;
	st.global.u64 	[%rd36014], %rd6348;
	st.global.u64 	[%rd36015], %rd31;
	ld.global.u64 	%rd6362, [%rd2];
	ld.global.u64 	%rd6363, [%rd36011];
	ld.global.u64 	%rd6364, [%rd36012];
	ld.global.u64 	%rd6365, [%rd36013];
	ld.global.u64 	%rd6366, [%rd36014];
	// begin inline asm
	add.cc.u64 %rd6362, %rd6362, %rd35996;
	addc.cc.u64 %rd6363, %rd6363, %rd35997;
	addc.cc.u64 %rd6364, %rd6364, %rd35998;
	addc.cc.u64 %rd6365, %rd6365, %rd35999;
	addc.cc.u64 %rd6366, %rd6366, %rd36000;
	addc.u64 %rd31, %rd31, %rd36001;
	
	// end inline asm
	st.global.u64 	[%rd2], %rd6362;
	st.global.u64 	[%rd36011], %rd6363;
	st.global.u64 	[%rd36012], %rd6364;
	st.global.u64 	[%rd36013], %rd6365;
	st.global.u64 	[%rd36014], %rd6366;
	st.global.u64 	[%rd36015], %rd31;
	ld.global.u64 	%rd6380, [%rd2];
	ld.global.u64 	%rd6381, [%rd36011];
	ld.global.u64 	%rd6382, [%rd36012];
	ld.global.u64 	%rd6383, [%rd36013];
	ld.global.u64 	%rd6384, [%rd36014];
	// begin inline asm
	add.cc.u64 %rd6380, %rd6380, %rd35996;
	addc.cc.u64 %rd6381, %rd6381, %rd35997;
	addc.cc.u64 %rd6382, %rd6382, %rd35998;
	addc.cc.u64 %rd6383, %rd6383, %rd35999;
	addc.cc.u64 %rd6384, %rd6384, %rd36000;
	addc.u64 %rd31, %rd31, %rd36001;
	
	// end inline asm
	st.global.u64 	[%rd2], %rd6380;
	st.global.u64 	[%rd36011], %rd6381;
	st.global.u64 	[%rd36012], %rd6382;
	st.global.u64 	[%rd36013], %rd6383;
	st.global.u64 	[%rd36014], %rd6384;
	st.global.u64 	[%rd36015], %rd31;
	ld.global.u64 	%rd6398, [%rd2];
	ld.global.u64 	%rd6399, [%rd36011];
	ld.global.u64 	%rd6400, [%rd36012];
	ld.global.u64 	%rd6401, [%rd36013];
	ld.global.u64 	%rd6402, [%rd36014];
	mov.u64 	%rd6421, %rd31;
	// begin inline asm
	add.cc.u64 %rd6398, %rd6398, %rd35996;
	addc.cc.u64 %rd6399, %rd6399, %rd35997;
	addc.cc.u64 %rd6400, %rd6400, %rd35998;
	addc.cc.u64 %rd6401, %rd6401, %rd35999;
	addc.cc.u64 %rd6402, %rd6402, %rd36000;
	addc.u64 %rd6421, %rd6421, %rd36001;
	
	// end inline asm
	st.global.u64 	[%rd2], %rd6398;
	st.global.u64 	[%rd36011], %rd6399;
	st.global.u64 	[%rd36012], %rd6400;
	st.global.u64 	[%rd36013], %rd6401;
	st.global.u64 	[%rd36014], %rd6402;
	st.global.u64 	[%rd36015], %rd6421;
	ld.global.u64 	%rd6416, [%rd2];
	ld.global.u64 	%rd6417, [%rd36011];
	ld.global.u64 	%rd6418, [%rd36012];
	ld.global.u64 	%rd6419, [%rd36013];
	ld.global.u64 	%rd6420, [%rd36014];
	// begin inline asm
	add.cc.u64 %rd6416, %rd6416, %rd35996;
	addc.cc.u64 %rd6417, %rd6417, %rd35997;
	addc.cc.u64 %rd6418, %rd6418, %rd35998;
	addc.cc.u64 %rd6419, %rd6419, %rd35999;
	addc.cc.u64 %rd6420, %rd6420, %rd36000;
	addc.u64 %rd6421, %rd6421, %rd36001;
	
	// end inline asm
	st.global.u64 	[%rd2], %rd6416;
	st.global.u64 	[%rd36011], %rd6417;
	st.global.u64 	[%rd36012], %rd6418;
	st.global.u64 	[%rd36013], %rd6419;
	st.global.u64 	[%rd36014], %rd6420;
	st.global.u64 	[%rd36015], %rd6421;
	ld.global.u64 	%rd6434, [%rd2];
	ld.global.u64 	%rd6435, [%rd36011];
	ld.global.u64 	%rd6436, [%rd36012];
	ld.global.u64 	%rd6437, [%rd36013];
	ld.global.u64 	%rd6438, [%rd36014];
	// begin inline asm
	add.cc.u64 %rd6434, %rd6434, %rd35996;
	addc.cc.u64 %rd6435, %rd6435, %rd35997;
	addc.cc.u64 %rd6436, %rd6436, %rd35998;
	addc.cc.u64 %rd6437, %rd6437, %rd35999;
	addc.cc.u64 %rd6438, %rd6438, %rd36000;
	addc.u64 %rd6421, %rd6421, %rd36001;
	
	// end inline asm
	st.global.u64 	[%rd2], %rd6434;
	st.global.u64 	[%rd36011], %rd6435;
	st.global.u64 	[%rd36012], %rd6436;
	st.global.u64 	[%rd36013], %rd6437;
	st.global.u64 	[%rd36014], %rd6438;
	st.global.u64 	[%rd36015], %rd6421;
	ld.global.u64 	%rd6452, [%rd2];
	ld.global.u64 	%rd6453, [%rd36011];
	ld.global.u64 	%rd6454, [%rd36012];
	ld.global.u64 	%rd6455, [%rd36013];
	ld.global.u64 	%rd6456, [%rd36014];
	// begin inline asm
	add.cc.u64 %rd6452, %rd6452, %rd35996;
	addc.cc.u64 %rd6453, %rd6453, %rd35997;
	addc.cc.u64 %rd6454, %rd6454, %rd35998;
	addc.cc.u64 %rd6455, %rd6455, %rd35999;
	addc.cc.u64 %rd6456, %rd6456, %rd36000;
	addc.u64 %rd6421, %rd6421, %rd36001;
	
	// end inline asm
	st.global.u64 	[%rd2], %rd6452;
	st.global.u64 	[%rd36011], %rd6453;
	st.global.u64 	[%rd36012], %rd6454;
	st.global.u64 	[%rd36013], %rd6455;
	st.global.u64 	[%rd36014], %rd6456;
	st.global.u64 	[%rd36015], %rd6421;
	ld.global.u64 	%rd6470, [%rd2];
	ld.global.u64 	%rd6471, [%rd36011];
	ld.global.u64 	%rd6472, [%rd36012];
	ld.global.u64 	%rd6473, [%rd36013];
	ld.global.u64 	%rd6474, [%rd36014];
	// begin inline asm
	add.cc.u64 %rd6470, %rd6470, %rd35996;
	addc.cc.u64 %rd6471, %rd6471, %rd35997;
	addc.cc.u64 %rd6472, %rd6472, %rd35998;
	addc.cc.u64 %rd6473, %rd6473, %rd35999;
	addc.cc.u64 %rd6474, %rd6474, %rd36000;
	addc.u64 %rd6421, %rd6421, %rd36001;
	
	// end inline asm
	st.global.u64 	[%rd2], %rd6470;
	st.global.u64 	[%rd36011], %rd6471;
	st.global.u64 	[%rd36012], %rd6472;
	st.global.u64 	[%rd36013], %rd6473;
	st.global.u64 	[%rd36014], %rd6474;
	st.global.u64 	[%rd36015], %rd6421;
	ld.global.u64 	%rd6488, [%rd2];
	ld.global.u64 	%rd6489, [%rd36011];
	ld.global.u64 	%rd6490, [%rd36012];
	ld.global.u64 	%rd6491, [%rd36013];
	ld.global.u64 	%rd6492, [%rd36014];
	// begin inline asm
	add.cc.u64 %rd6488, %rd6488, %rd35996;
	addc.cc.u64 %rd6489, %rd6489, %rd35997;
	addc.cc.u64 %rd6490, %rd6490, %rd35998;
	addc.cc.u64 %rd6491, %rd6491, %rd35999;
	addc.cc.u64 %rd6492, %rd6492, %rd36000;
	addc.u64 %rd6421, %rd6421, %rd36001;
	
	// end inline asm
	st.global.u64 	[%rd2], %rd6488;
	st.global.u64 	[%rd36011], %rd6489;
	st.global.u64 	[%rd36012], %rd6490;
	st.global.u64 	[%rd36013], %rd6491;
	st.global.u64 	[%rd36014], %rd6492;
	st.global.u64 	[%rd36015], %rd6421;
	ld.global.u64 	%rd6506, [%rd2];
	ld.global.u64 	%rd6507, [%rd36011];
	ld.global.u64 	%rd6508, [%rd36012];
	ld.global.u64 	%rd6509, [%rd36013];
	ld.global.u64 	%rd6510, [%rd36014];
	// begin inline asm
	add.cc.u64 %rd6506, %rd6506, %rd35996;
	addc.cc.u64 %rd6507, %rd6507, %rd35997;
	addc.cc.u64 %rd6508, %rd6508, %rd35998;
	addc.cc.u64 %rd6509, %rd6509, %rd35999;
	addc.cc.u64 %rd6510, %rd6510, %rd36000;
	addc.u64 %rd6421, %rd6421, %rd36001;
	
	// end inline asm
	st.global.u64 	[%rd2], %rd6506;
	st.global.u64 	[%rd36011], %rd6507;
	st.global.u64 	[%rd36012], %rd6508;
	st.global.u64 	[%rd36013], %rd6509;
	st.global.u64 	[%rd36014], %rd6510;
	st.global.u64 	[%rd36015], %rd6421;
	ld.global.u64 	%rd6524, [%rd2];
	ld.global.u64 	%rd6525, [%rd36011];
	ld.global.u64 	%rd6526, [%rd36012];
	ld.global.u64 	%rd6527, [%rd36013];
	ld.global.u64 	%rd6528, [%rd36014];
	// begin inline asm
	add.cc.u64 %rd6524, %rd6524, %rd35996;
	addc.cc.u64 %rd6525, %rd6525, %rd35997;
	addc.cc.u64 %rd6526, %rd6526, %rd35998;
	addc.cc.u64 %rd6527, %rd6527, %rd35999;
	addc.cc.u64 %rd6528, %rd6528, %rd36000;
	addc.u64 %rd6421, %rd6421, %rd36001;
	
	// end inline asm
	st.global.u64 	[%rd2], %rd6524;
	st.global.u64 	[%rd36011], %rd6525;
	st.global.u64 	[%rd36012], %rd6526;
	st.global.u64 	[%rd36013], %rd6527;
	st.global.u64 	[%rd36014], %rd6528;
	st.global.u64 	[%rd36015], %rd6421;
	ld.global.u64 	%rd6542, [%rd2];
	ld.global.u64 	%rd6543, [%rd36011];
	ld.global.u64 	%rd6544, [%rd36012];
	ld.global.u64 	%rd6545, [%rd36013];
	ld.global.u64 	%rd6546, [%rd36014];
	// begin inline asm
	add.cc.u64 %rd6542, %rd6542, %rd35996;
	addc.cc.u64 %rd6543, %rd6543, %rd35997;
	addc.cc.u64 %rd6544, %rd6544, %rd35998;
	addc.cc.u64 %rd6545, %rd6545, %rd35999;
	addc.cc.u64 %rd6546, %rd6546, %rd36000;
	addc.u64 %rd6421, %rd6421, %rd36001;
	
	// end inline asm
	st.global.u64 	[%rd2], %rd6542;
	st.global.u64 	[%rd36011], %rd6543;
	st.global.u64 	[%rd36012], %rd6544;
	st.global.u64 	[%rd36013], %rd6545;
	st.global.u64 	[%rd36014], %rd6546;
	st.global.u64 	[%rd36015], %rd6421;
	ld.global.u64 	%rd6560, [%rd2];
	ld.global.u64 	%rd6561, [%rd36011];
	ld.global.u64 	%rd6562, [%rd36012];
	ld.global.u64 	%rd6563, [%rd36013];
	ld.global.u64 	%rd6564, [%rd36014];
	// begin inline asm
	add.cc.u64 %rd6560, %rd6560, %rd35996;
	addc.cc.u64 %rd6561, %rd6561, %rd35997;
	addc.cc.u64 %rd6562, %rd6562, %rd35998;
	addc.cc.u64 %rd6563, %rd6563, %rd35999;
	addc.cc.u64 %rd6564, %rd6564, %rd36000;
	addc.u64 %rd6421, %rd6421, %rd36001;
	
	// end inline asm
	st.global.u64 	[%rd2], %rd6560;
	st.global.u64 	[%rd36011], %rd6561;
	st.global.u64 	[%rd36012], %rd6562;
	st.global.u64 	[%rd36013], %rd6563;
	st.global.u64 	[%rd36014], %rd6564;
	st.global.u64 	[%rd36015], %rd6421;
	ld.global.u64 	%rd6578, [%rd2];
	ld.global.u64 	%rd6579, [%rd36011];
	ld.global.u64 	%rd6580, [%rd36012];
	ld.global.u64 	%rd6581, [%rd36013];
	ld.global.u64 	%rd6582, [%rd36014];
	// begin inline asm
	add.cc.u64 %rd6578, %rd6578, %rd35996;
	addc.cc.u64 %rd6579, %rd6579, %rd35997;
	addc.cc.u64 %rd6580, %rd6580, %rd35998;
	addc.cc.u64 %rd6581, %rd6581, %rd35999;
	addc.cc.u64 %rd6582, %rd6582, %rd36000;
	addc.u64 %rd6421, %rd6421, %rd36001;
	
	// end inline asm
	st.global.u64 	[%rd2], %rd6578;
	st.global.u64 	[%rd36011], %rd6579;
	st.global.u64 	[%rd36012], %rd6580;
	st.global.u64 	[%rd36013], %rd6581;
	st.global.u64 	[%rd36014], %rd6582;
	st.global.u64 	[%rd36015], %rd6421;
	ld.global.u64 	%rd6596, [%rd2];
	ld.global.u64 	%rd6597, [%rd36011];
	ld.global.u64 	%rd6598, [%rd36012];
	ld.global.u64 	%rd6599, [%rd36013];
	ld.global.u64 	%rd6600, [%rd36014];
	// begin inline asm
	add.cc.u64 %rd6596, %rd6596, %rd35996;
	addc.cc.u64 %rd6597, %rd6597, %rd35997;
	addc.cc.u64 %rd6598, %rd6598, %rd35998;
	addc.cc.u64 %rd6599, %rd6599, %rd35999;
	addc.cc.u64 %rd6600, %rd6600, %rd36000;
	addc.u64 %rd6421, %rd6421, %rd36001;
	
	// end inline asm
	st.global.u64 	[%rd2], %rd6596;
	st.global.u64 	[%rd36011], %rd6597;
	st.global.u64 	[%rd36012], %rd6598;
	st.global.u64 	[%rd36013], %rd6599;
	st.global.u64 	[%rd36014], %rd6600;
	st.global.u64 	[%rd36015], %rd6421;
	ld.global.u64 	%rd6614, [%rd2];
	ld.global.u64 	%rd6615, [%rd36011];
	ld.global.u64 	%rd6616, [%rd36012];
	ld.global.u64 	%rd6617, [%rd36013];
	ld.global.u64 	%rd6618, [%rd36014];
	// begin inline asm
	add.cc.u64 %rd6614, %rd6614, %rd35996;
	addc.cc.u64 %rd6615, %rd6615, %rd35997;
	addc.cc.u64 %rd6616, %rd6616, %rd35998;
	addc.cc.u64 %rd6617, %rd6617, %rd35999;
	addc.cc.u64 %rd6618, %rd6618, %rd36000;
	addc.u64 %rd6421, %rd6421, %rd36001;
	
	// end inline asm
	st.global.u64 	[%rd2], %rd6614;
	st.global.u64 	[%rd36011], %rd6615;
	st.global.u64 	[%rd36012], %rd6616;
	st.global.u64 	[%rd36013], %rd6617;
	st.global.u64 	[%rd36014], %rd6618;
	st.global.u64 	[%rd36015], %rd6421;
	ld.global.u64 	%rd6632, [%rd2];
	ld.global.u64 	%rd6633, [%rd36011];
	ld.global.u64 	%rd6634, [%rd36012];
	ld.global.u64 	%rd6635, [%rd36013];
	ld.global.u64 	%rd6636, [%rd36014];
	// begin inline asm
	add.cc.u64 %rd6632, %rd6632, %rd35996;
	addc.cc.u64 %rd6633, %rd6633, %rd35997;
	addc.cc.u64 %rd6634, %rd6634, %rd35998;
	addc.cc.u64 %rd6635, %rd6635, %rd35999;
	addc.cc.u64 %rd6636, %rd6636, %rd36000;
	addc.u64 %rd6421, %rd6421, %rd36001;
	
	// end inline asm
	st.global.u64 	[%rd2], %rd6632;
	st.global.u64 	[%rd36011], %rd6633;
	st.global.u64 	[%rd36012], %rd6634;
	st.global.u64 	[%rd36013], %rd6635;
	st.global.u64 	[%rd36014], %rd6636;
	st.global.u64 	[%rd36015], %rd6421;
	ld.global.u64 	%rd6650, [%rd2];
	ld.global.u64 	%rd6651, [%rd36011];
	ld.global.u64 	%rd6652, [%rd36012];
	ld.global.u64 	%rd6653, [%rd36013];
	ld.global.u64 	%rd6654, [%rd36014];
	// begin inline asm
	add.cc.u64 %rd6650, %rd6650, %rd35996;
	addc.cc.u64 %rd6651, %rd6651, %rd35997;
	addc.cc.u64 %rd6652, %rd6652, %rd35998;
	addc.cc.u64 %rd6653, %rd6653, %rd35999;
	addc.cc.u64 %rd6654, %rd6654, %rd36000;
	addc.u64 %rd6421, %rd6421, %rd36001;
	
	// end inline asm
	st.global.u64 	[%rd2], %rd6650;
	st.global.u64 	[%rd36011], %rd6651;
	st.global.u64 	[%rd36012], %rd6652;
	st.global.u64 	[%rd36013], %rd6653;
	st.global.u64 	[%rd36014], %rd6654;
	st.global.u64 	[%rd36015], %rd6421;
	ld.global.u64 	%rd6668, [%rd2];
	ld.global.u64 	%rd6669, [%rd36011];
	ld.global.u64 	%rd6670, [%rd36012];
	ld.global.u64 	%rd6671, [%rd36013];
	ld.global.u64 	%rd6672, [%rd36014];
	// begin inline asm
	add.cc.u64 %rd6668, %rd6668, %rd35996;
	addc.cc.u64 %rd6669, %rd6669, %rd35997;
	addc.cc.u64 %rd6670, %rd6670, %rd35998;
	addc.cc.u64 %rd6671, %rd6671, %rd35999;
	addc.cc.u64 %rd6672, %rd6672, %rd36000;
	addc.u64 %rd6421, %rd6421, %rd36001;
	
	// end inline asm
	st.global.u64 	[%rd2], %rd6668;
	st.global.u64 	[%rd36011], %rd6669;
	st.global.u64 	[%rd36012], %rd6670;
	st.global.u64 	[%rd36013], %rd6671;
	st.global.u64 	[%rd36014], %rd6672;
	st.global.u64 	[%rd36015], %rd6421;
	ld.global.u64 	%rd6686, [%rd2];
	ld.global.u64 	%rd6687, [%rd36011];
	ld.global.u64 	%rd6688, [%rd36012];
	ld.global.u64 	%rd6689, [%rd36013];
	ld.global.u64 	%rd6690, [%rd36014];
	// begin inline asm
	add.cc.u64 %rd6686, %rd6686, %rd35996;
	addc.cc.u64 %rd6687, %rd6687, %rd35997;
	addc.cc.u64 %rd6688, %rd6688, %rd35998;
	addc.cc.u64 %rd6689, %rd6689, %rd35999;
	addc.cc.u64 %rd6690, %rd6690, %rd36000;
	addc.u64 %rd6421, %rd6421, %rd36001;
	
	// end inline asm
	st.global.u64 	[%rd2], %rd6686;
	st.global.u64 	[%rd36011], %rd6687;
	st.global.u64 	[%rd36012], %rd6688;
	st.global.u64 	[%rd36013], %rd6689;
	st.global.u64 	[%rd36014], %rd6690;
	st.global.u64 	[%rd36015], %rd6421;
	ld.global.u64 	%rd6704, [%rd2];
	ld.global.u64 	%rd6705, [%rd36011];
	ld.global.u64 	%rd6706, [%rd36012];
	ld.global.u64 	%rd6707, [%rd36013];
	ld.global.u64 	%rd6708, [%rd36014];
	// begin inline asm
	add.cc.u64 %rd6704, %rd6704, %rd35996;
	addc.cc.u64 %rd6705, %rd6705, %rd35997;
	addc.cc.u64 %rd6706, %rd6706, %rd35998;
	addc.cc.u64 %rd6707, %rd6707, %rd35999;
	addc.cc.u64 %rd6708, %rd6708, %rd36000;
	addc.u64 %rd6421, %rd6421, %rd36001;
	
	// end inline asm
	st.global.u64 	[%rd2], %rd6704;
	st.global.u64 	[%rd36011], %rd6705;
	st.global.u64 	[%rd36012], %rd6706;
	st.global.u64 	[%rd36013], %rd6707;
	st.global.u64 	[%rd36014], %rd6708;
	st.global.u64 	[%rd36015], %rd6421;
	ld.global.u64 	%rd6722, [%rd2];
	ld.global.u64 	%rd6723, [%rd36011];
	ld.global.u64 	%rd6724, [%rd36012];
	ld.global.u64 	%rd6725, [%rd36013];
	ld.global.u64 	%rd6726, [%rd36014];
	// begin inline asm
	add.cc.u64 %rd6722, %rd6722, %rd35996;
	addc.cc.u64 %rd6723, %rd6723, %rd35997;
	addc.cc.u64 %rd6724, %rd6724, %rd35998;
	addc.cc.u64 %rd6725, %rd6725, %rd35999;
	addc.cc.u64 %rd6726, %rd6726, %rd36000;
	addc.u64 %rd6421, %rd6421, %rd36001;
	
	// end inline asm
	st.global.u64 	[%rd2], %rd6722;
	st.global.u64 	[%rd36011], %rd6723;
	st.global.u64 	[%rd36012], %rd6724;
	st.global.u64 	[%rd36013], %rd6725;
	st.global.u64 	[%rd36014], %rd6726;
	st.global.u64 	[%rd36015], %rd6421;
	ld.global.u64 	%rd6740, [%rd2];
	ld.global.u64 	%rd6741, [%rd36011];
	ld.global.u64 	%rd6742, [%rd36012];
	ld.global.u64 	%rd6743, [%rd36013];
	ld.global.u64 	%rd6744, [%rd36014];
	// begin inline asm
	add.cc.u64 %rd6740, %rd6740, %rd35996;
	addc.cc.u64 %rd6741, %rd6741, %rd35997;
	addc.cc.u64 %rd6742, %rd6742, %rd35998;
	addc.cc.u64 %rd6743, %rd6743, %rd35999;
	addc.cc.u64 %rd6744, %rd6744, %rd36000;
	addc.u64 %rd6421, %rd6421, %rd36001;
	
	// end inline asm
	st.global.u64 	[%rd2], %rd6740;
	st.global.u64 	[%rd36011], %rd6741;
	st.global.u64 	[%rd36012], %rd6742;
	st.global.u64 	[%rd36013], %rd6743;
	st.global.u64 	[%rd36014], %rd6744;
	st.global.u64 	[%rd36015], %rd6421;
	ld.global.u64 	%rd6758, [%rd2];
	ld.global.u64 	%rd6759, [%rd36011];
	ld.global.u64 	%rd6760, [%rd36012];
	ld.global.u64 	%rd6761, [%rd36013];
	ld.global.u64 	%rd6762, [%rd36014];
	// begin inline asm
	add.cc.u64 %rd6758, %rd6758, %rd35996;
	addc.cc.u64 %rd6759, %rd6759, %rd35997;
	addc.cc.u64 %rd6760, %rd6760, %rd35998;
	addc.cc.u64 %rd6761, %rd6761, %rd35999;
	addc.cc.u64 %rd6762, %rd6762, %rd36000;
	addc.u64 %rd6421, %rd6421, %rd36001;
	
	// end inline asm
	st.global.u64 	[%rd2], %rd6758;
	st.global.u64 	[%rd36011], %rd6759;
	st.global.u64 	[%rd36012], %rd6760;
	st.global.u64 	[%rd36013], %rd6761;
	st.global.u64 	[%rd36014], %rd6762;
	st.global.u64 	[%rd36015], %rd6421;
	ld.global.u64 	%rd6776, [%rd2];
	ld.global.u64 	%rd6777, [%rd36011];
	ld.global.u64 	%rd6778, [%rd36012];
	ld.global.u64 	%rd6779, [%rd36013];
	ld.global.u64 	%rd6780, [%rd36014];
	// begin inline asm
	add.cc.u64 %rd6776, %rd6776, %rd35996;
	addc.cc.u64 %rd6777, %rd6777, %rd35997;
	addc.cc.u64 %rd6778, %rd6778, %rd35998;
	addc.cc.u64 %rd6779, %rd6779, %rd35999;
	addc.cc.u64 %rd6780, %rd6780, %rd36000;
	addc.u64 %rd6421, %rd6421, %rd36001;
	
	// end inline asm
	st.global.u64 	[%rd2], %rd6776;
	st.global.u64 	[%rd36011], %rd6777;
	st.global.u64 	[%rd36012], %rd6778;
	st.global.u64 	[%rd36013], %rd6779;
	st.global.u64 	[%rd36014], %rd6780;
	st.global.u64 	[%rd36015], %rd6421;
	ld.global.u64 	%rd6794, [%rd2];
	ld.global.u64 	%rd6795, [%rd36011];
	ld.global.u64 	%rd6796, [%rd36012];
	ld.global.u64 	%rd6797, [%rd36013];
	ld.global.u64 	%rd6798, [%rd36014];
	// begin inline asm
	add.cc.u64 %rd6794, %rd6794, %rd35996;
	addc.cc.u64 %rd6795, %rd6795, %rd35997;
	addc.cc.u64 %rd6796, %rd6796, %rd35998;
	addc.cc.u64 %rd6797, %rd6797, %rd35999;
	addc.cc.u64 %rd6798, %rd6798, %rd36000;
	addc.u64 %rd6421, %rd6421, %rd36001;
	
	// end inline asm
	st.global.u64 	[%rd2], %rd6794;
	st.global.u64 	[%rd36011], %rd6795;
	st.global.u64 	[%rd36012], %rd6796;
	st.global.u64 	[%rd36013], %rd6797;
	st.global.u64 	[%rd36014], %rd6798;
	st.global.u64 	[%rd36015], %rd6421;
	ld.global.u64 	%rd6812, [%rd2];
	ld.global.u64 	%rd6813, [%rd36011];
	ld.global.u64 	%rd6814, [%rd36012];
	ld.global.u64 	%rd6815, [%rd36013];
	ld.global.u64 	%rd6816, [%rd36014];
	// begin inline asm
	add.cc.u64 %rd6812, %rd6812, %rd35996;
	addc.cc.u64 %rd6813, %rd6813, %rd35997;
	addc.cc.u64 %rd6814, %rd6814, %rd35998;
	addc.cc.u64 %rd6815, %rd6815, %rd35999;
	addc.cc.u64 %rd6816, %rd6816, %rd36000;
	addc.u64 %rd6421, %rd6421, %rd36001;
	
	// end inline asm
	st.global.u64 	[%rd2], %rd6812;
	st.global.u64 	[%rd36011], %rd6813;
	st.global.u64 	[%rd36012], %rd6814;
	st.global.u64 	[%rd36013], %rd6815;
	st.global.u64 	[%rd36014], %rd6816;
	st.global.u64 	[%rd36015], %rd6421;
	ld.global.u64 	%rd6830, [%rd2];
	ld.global.u64 	%rd6831, [%rd36011];
	ld.global.u64 	%rd6832, [%rd36012];
	ld.global.u64 	%rd6833, [%rd36013];
	ld.global.u64 	%rd6834, [%rd36014];
	// begin inline asm
	add.cc.u64 %rd6830, %rd6830, %rd35996;
	addc.cc.u64 %rd6831, %rd6831, %rd35997;
	addc.cc.u64 %rd6832, %rd6832, %rd35998;
	addc.cc.u64 %rd6833, %rd6833, %rd35999;
	addc.cc.u64 %rd6834, %rd6834, %rd36000;
	addc.u64 %rd6421, %rd6421, %rd36001;
	
	// end inline asm
	st.global.u64 	[%rd2], %rd6830;
	st.global.u64 	[%rd36011], %rd6831;
	st.global.u64 	[%rd36012], %rd6832;
	st.global.u64 	[%rd36013], %rd6833;
	st.global.u64 	[%rd36014], %rd6834;
	st.global.u64 	[%rd36015], %rd6421;
	ld.global.u64 	%rd6848, [%rd2];
	ld.global.u64 	%rd6849, [%rd36011];
	ld.global.u64 	%rd6850, [%rd36012];
	ld.global.u64 	%rd6851, [%rd36013];
	ld.global.u64 	%rd6852, [%rd36014];
	// begin inline asm
	add.cc.u64 %rd6848, %rd6848, %rd35996;
	addc.cc.u64 %rd6849, %rd6849, %rd35997;
	addc.cc.u64 %rd6850, %rd6850, %rd35998;
	addc.cc.u64 %rd6851, %rd6851, %rd35999;
	addc.cc.u64 %rd6852, %rd6852, %rd36000;
	addc.u64 %rd6421, %rd6421, %rd36001;
	
	// end inline asm
	st.global.u64 	[%rd2], %rd6848;
	st.global.u64 	[%rd36011], %rd6849;
	st.global.u64 	[%rd36012], %rd6850;
	st.global.u64 	[%rd36013], %rd6851;
	st.global.u64 	[%rd36014], %rd6852;
	st.global.u64 	[%rd36015], %rd6421;
	ld.global.u64 	%rd6866, [%rd2];
	ld.global.u64 	%rd6867, [%rd36011];
	ld.global.u64 	%rd6868, [%rd36012];
	ld.global.u64 	%rd6869, [%rd36013];
	ld.global.u64 	%rd6870, [%rd36014];
	// begin inline asm
	add.cc.u64 %rd6866, %rd6866, %rd35996;
	addc.cc.u64 %rd6867, %rd6867, %rd35997;
	addc.cc.u64 %rd6868, %rd6868, %rd35998;
	addc.cc.u64 %rd6869, %rd6869, %rd35999;
	addc.cc.u64 %rd6870, %rd6870, %rd36000;
	addc.u64 %rd6421, %rd6421, %rd36001;
	
	// end inline asm
	st.global.u64 	[%rd2], %rd6866;
	st.global.u64 	[%rd36011], %rd6867;
	st.global.u64 	[%rd36012], %rd6868;
	st.global.u64 	[%rd36013], %rd6869;
	st.global.u64 	[%rd36014], %rd6870;
	st.global.u64 	[%rd36015], %rd6421;
	ld.global.u64 	%rd6884, [%rd2];
	ld.global.u64 	%rd6885, [%rd36011];
	ld.global.u64 	%rd6886, [%rd36012];
	ld.global.u64 	%rd6887, [%rd36013];
	ld.global.u64 	%rd6888, [%rd36014];
	// begin inline asm
	add.cc.u64 %rd6884, %rd6884, %rd35996;
	addc.cc.u64 %rd6885, %rd6885, %rd35997;
	addc.cc.u64 %rd6886, %rd6886, %rd35998;
	addc.cc.u64 %rd6887, %rd6887, %rd35999;
	addc.cc.u64 %rd6888, %rd6888, %rd36000;
	addc.u64 %rd6421, %rd6421, %rd36001;
	
	// end inline asm
	st.global.u64 	[%rd2], %rd6884;
	st.global.u64 	[%rd36011], %rd6885;
	st.global.u64 	[%rd36012], %rd6886;
	st.global.u64 	[%rd36013], %rd6887;
	st.global.u64 	[%rd36014], %rd6888;
	st.global.u64 	[%rd36015], %rd6421;
	ld.global.u64 	%rd6902, [%rd2];
	ld.global.u64 	%rd6903, [%rd36011];
	ld.global.u64 	%rd6904, [%rd36012];
	ld.global.u64 	%rd6905, [%rd36013];
	ld.global.u64 	%rd6906, [%rd36014];
	// begin inline asm
	add.cc.u64 %rd6902, %rd6902, %rd35996;
	addc.cc.u64 %rd6903, %rd6903, %rd35997;
	addc.cc.u64 %rd6904, %rd6904, %rd35998;
	addc.cc.u64 %rd6905, %rd6905, %rd35999;
	addc.cc.u64 %rd6906, %rd6906, %rd36000;
	addc.u64 %rd6421, %rd6421, %rd36001;
	
	// end inline asm
	st.global.u64 	[%rd2], %rd6902;
	st.global.u64 	[%rd36011], %rd6903;
	st.global.u64 	[%rd36012], %rd6904;
	st.global.u64 	[%rd36013], %rd6905;
	st.global.u64 	[%rd36014], %rd6906;
	st.global.u64 	[%rd36015], %rd6421;
	ld.global.u64 	%rd6920, [%rd2];
	ld.global.u64 	%rd6921, [%rd36011];
	ld.global.u64 	%rd6922, [%rd36012];
	ld.global.u64 	%rd6923, [%rd36013];
	ld.global.u64 	%rd6924, [%rd36014];
	// begin inline asm
	add.cc.u64 %rd6920, %rd6920, %rd35996;
	addc.cc.u64 %rd6921, %rd6921, %rd35997;
	addc.cc.u64 %rd6922, %rd6922, %rd35998;
	addc.cc.u64 %rd6923, %rd6923, %rd35999;
	addc.cc.u64 %rd6924, %rd6924, %rd36000;
	addc.u64 %rd6421, %rd6421, %rd36001;
	
	// end inline asm
	st.global.u64 	[%rd2], %rd6920;
	st.global.u64 	[%rd36011], %rd6921;
	st.global.u64 	[%rd36012], %rd6922;
	st.global.u64 	[%rd36013], %rd6923;
	st.global.u64 	[%rd36014], %rd6924;
	st.global.u64 	[%rd36015], %rd6421;
	ld.global.u64 	%rd6938, [%rd2];
	ld.global.u64 	%rd6939, [%rd36011];
	ld.global.u64 	%rd6940, [%rd36012];
	ld.global.u64 	%rd6941, [%rd36013];
	ld.global.u64 	%rd6942, [%rd36014];
	// begin inline asm
	add.cc.u64 %rd6938, %rd6938, %rd35996;
	addc.cc.u64 %rd6939, %rd6939, %rd35997;
	addc.cc.u64 %rd6940, %rd6940, %rd35998;
	addc.cc.u64 %rd6941, %rd6941, %rd35999;
	addc.cc.u64 %rd6942, %rd6942, %rd36000;
	addc.u64 %rd6421, %rd6421, %rd36001;
	
	// end inline asm
	st.global.u64 	[%rd2], %rd6938;
	st.global.u64 	[%rd36011], %rd6939;
	st.global.u64 	[%rd36012], %rd6940;
	st.global.u64 	[%rd36013], %rd6941;
	st.global.u64 	[%rd36014], %rd6942;
	st.global.u64 	[%rd36015], %rd6421;
	ld.global.u64 	%rd6956, [%rd2];
	ld.global.u64 	%rd6957, [%rd36011];
	ld.global.u64 	%rd6958, [%rd36012];
	ld.global.u64 	%rd6959, [%rd36013];
	ld.global.u64 	%rd6960, [%rd36014];
	// begin inline asm
	add.cc.u64 %rd6956, %rd6956, %rd35996;
	addc.cc.u64 %rd6957, %rd6957, %rd35997;
	addc.cc.u64 %rd6958, %rd6958, %rd35998;
	addc.cc.u64 %rd6959, %rd6959, %rd35999;
	addc.cc.u64 %rd6960, %rd6960, %rd36000;
	addc.u64 %rd6421, %rd6421, %rd36001;
	
	// end inline asm
	st.global.u64 	[%rd2], %rd6956;
	st.global.u64 	[%rd36011], %rd6957;
	st.global.u64 	[%rd36012], %rd6958;
	st.global.u64 	[%rd36013], %rd6959;
	st.global.u64 	[%rd36014], %rd6960;
	st.global.u64 	[%rd36015], %rd6421;
	ld.global.u64 	%rd6974, [%rd2];
	ld.global.u64 	%rd6975, [%rd36011];
	ld.global.u64 	%rd6976, [%rd36012];
	ld.global.u64 	%rd6977, [%rd36013];
	ld.global.u64 	%rd6978, [%rd36014];
	// begin inline asm
	add.cc.u64 %rd6974, %rd6974, %rd35996;
	addc.cc.u64 %rd6975, %rd6975, %rd35997;
	addc.cc.u64 %rd6976, %rd6976, %rd35998;
	addc.cc.u64 %rd6977, %rd6977, %rd35999;
	addc.cc.u64 %rd6978, %rd6978, %rd36000;
	addc.u64 %rd6421, %rd6421, %rd36001;
	
	// end inline asm
	st.global.u64 	[%rd2], %rd6974;
	st.global.u64 	[%rd36011], %rd6975;
	st.global.u64 	[%rd36012], %rd6976;
	st.global.u64 	[%rd36013], %rd6977;
	st.global.u64 	[%rd36014], %rd6978;
	st.global.u64 	[%rd36015], %rd6421;
	ld.global.u64 	%rd6992, [%rd2];
	ld.global.u64 	%rd6993, [%rd36011];
	ld.global.u64 	%rd6994, [%rd36012];
	ld.global.u64 	%rd6995, [%rd36013];
	ld.global.u64 	%rd6996, [%rd36014];
	// begin inline asm
	add.cc.u64 %rd6992, %rd6992, %rd35996;
	addc.cc.u64 %rd6993, %rd6993, %rd35997;
	addc.cc.u64 %rd6994, %rd6994, %rd35998;
	addc.cc.u64 %rd6995, %rd6995, %rd35999;
	addc.cc.u64 %rd6996, %rd6996, %rd36000;
	addc.u64 %rd6421, %rd6421, %rd36001;
	
	// end inline asm
	st.global.u64 	[%rd2], %rd6992;
	st.global.u64 	[%rd36011], %rd6993;
	st.global.u64 	[%rd36012], %rd6994;
	st.global.u64 	[%rd36013], %rd6995;
	st.global.u64 	[%rd36014], %rd6996;
	st.global.u64 	[%rd36015], %rd6421;
	ld.global.u64 	%rd7010, [%rd2];
	ld.global.u64 	%rd7011, [%rd36011];
	ld.global.u64 	%rd7012, [%rd36012];
	ld.global.u64 	%rd7013, [%rd36013];
	ld.global.u64 	%rd7014, [%rd36014];
	// begin inline asm
	add.cc.u64 %rd7010, %rd7010, %rd35996;
	addc.cc.u64 %rd7011, %rd7011, %rd35997;
	addc.cc.u64 %rd7012, %rd7012, %rd35998;
	addc.cc.u64 %rd7013, %rd7013, %rd35999;
	addc.cc.u64 %rd7014, %rd7014, %rd36000;
	addc.u64 %rd6421, %rd6421, %rd36001;
	
	// end inline asm
	st.global.u64 	[%rd2], %rd7010;
	st.global.u64 	[%rd36011], %rd7011;
	st.global.u64 	[%rd36012], %rd7012;
	st.global.u64 	[%rd36013], %rd7013;
	st.global.u64 	[%rd36014], %rd7014;
	st.global.u64 	[%rd36015], %rd6421;
	ld.global.u64 	%rd7028, [%rd2];
	ld.global.u64 	%rd7029, [%rd36011];
	ld.global.u64 	%rd7030, [%rd36012];
	ld.global.u64 	%rd7031, [%rd36013];
	ld.global.u64 	%rd7032, [%rd36014];
	// begin inline asm
	add.cc.u64 %rd7028, %rd7028, %rd35996;
	addc.cc.u64 %rd7029, %rd7029, %rd35997;
	addc.cc.u64 %rd7030, %rd7030, %rd35998;
	addc.cc.u64 %rd7031, %rd7031, %rd35999;
	addc.cc.u64 %rd7032, %rd7032, %rd36000;
	addc.u64 %rd6421, %rd6421, %rd36001;
	
	// end inline asm
	st.global.u64 	[%rd2], %rd7028;
	st.global.u64 	[%rd36011], %rd7029;
	st.global.u64 	[%rd36012], %rd7030;
	st.global.u64 	[%rd36013], %rd7031;
	st.global.u64 	[%rd36014], %rd7032;
	st.global.u64 	[%rd36015], %rd6421;
	ld.global.u64 	%rd7046, [%rd2];
	ld.global.u64 	%rd7047, [%rd36011];
	ld.global.u64 	%rd7048, [%rd36012];
	ld.global.u64 	%rd7049, [%rd36013];
	ld.global.u64 	%rd7050, [%rd36014];
	// begin inline asm
	add.cc.u64 %rd7046, %rd7046, %rd35996;
	addc.cc.u64 %rd7047, %rd7047, %rd35997;
	addc.cc.u64 %rd7048, %rd7048, %rd35998;
	addc.cc.u64 %rd7049, %rd7049, %rd35999;
	addc.cc.u64 %rd7050, %rd7050, %rd36000;
	addc.u64 %rd6421, %rd6421, %rd36001;
	
	// end inline asm
	st.global.u64 	[%rd2], %rd7046;
	st.global.u64 	[%rd36011], %rd7047;
	st.global.u64 	[%rd36012], %rd7048;
	st.global.u64 	[%rd36013], %rd7049;
	st.global.u64 	[%rd36014], %rd7050;
	st.global.u64 	[%rd36015], %rd6421;
	ld.global.u64 	%rd7064, [%rd2];
	ld.global.u64 	%rd7065, [%rd36011];
	ld.global.u64 	%rd7066, [%rd36012];
	ld.global.u64 	%rd7067, [%rd36013];
	ld.global.u64 	%rd7068, [%rd36014];
	// begin inline asm
	add.cc.u64 %rd7064, %rd7064, %rd35996;
	addc.cc.u64 %rd7065, %rd7065, %rd35997;
	addc.cc.u64 %rd7066, %rd7066, %rd35998;
	addc.cc.u64 %rd7067, %rd7067, %rd35999;
	addc.cc.u64 %rd7068, %rd7068, %rd36000;
	addc.u64 %rd6421, %rd6421, %rd36001;
	
	// end inline asm
	st.global.u64 	[%rd2], %rd7064;
	st.global.u64 	[%rd36011], %rd7065;
	st.global.u64 	[%rd36012], %rd7066;
	st.global.u64 	[%rd36013], %rd7067;
	st.global.u64 	[%rd36014], %rd7068;
	st.global.u64 	[%rd36015], %rd6421;
	ld.global.u64 	%rd7082, [%rd2];
	ld.global.u64 	%rd7083, [%rd36011];
	ld.global.u64 	%rd7084, [%rd36012];
	ld.global.u64 	%rd7085, [%rd36013];
	ld.global.u64 	%rd7086, [%rd36014];
	// begin inline asm
	add.cc.u64 %rd7082, %rd7082, %rd35996;
	addc.cc.u64 %rd7083, %rd7083, %rd35997;
	addc.cc.u64 %rd7084, %rd7084, %rd35998;
	addc.cc.u64 %rd7085, %rd7085, %rd35999;
	addc.cc.u64 %rd7086, %rd7086, %rd36000;
	addc.u64 %rd6421, %rd6421, %rd36001;
	
	// end inline asm
	st.global.u64 	[%rd2], %rd7082;
	st.global.u64 	[%rd36011], %rd7083;
	st.global.u64 	[%rd36012], %rd7084;
	st.global.u64 	[%rd36013], %rd7085;
	st.global.u64 	[%rd36014], %rd7086;
	st.global.u64 	[%rd36015], %rd6421;
	ld.global.u64 	%rd7100, [%rd2];
	ld.global.u64 	%rd7101, [%rd36011];
	ld.global.u64 	%rd7102, [%rd36012];
	ld.global.u64 	%rd7103, [%rd36013];
	ld.global.u64 	%rd7104, [%rd36014];
	// begin inline asm
	add.cc.u64 %rd7100, %rd7100, %rd35996;
	addc.cc.u64 %rd7101, %rd7101, %rd35997;
	addc.cc.u64 %rd7102, %rd7102, %rd35998;
	addc.cc.u64 %rd7103, %rd7103, %rd35999;
	addc.cc.u64 %rd7104, %rd7104, %rd36000;
	addc.u64 %rd6421, %rd6421, %rd36001;
	
	// end inline asm
	st.global.u64 	[%rd2], %rd7100;
	st.global.u64 	[%rd36011], %rd7101;
	st.global.u64 	[%rd36012], %rd7102;
	st.global.u64 	[%rd36013], %rd7103;
	st.global.u64 	[%rd36014], %rd7104;
	st.global.u64 	[%rd36015], %rd6421;
	ld.global.u64 	%rd7118, [%rd2];
	ld.global.u64 	%rd7119, [%rd36011];
	ld.global.u64 	%rd7120, [%rd36012];
	ld.global.u64 	%rd7121, [%rd36013];
	ld.global.u64 	%rd7122, [%rd36014];
	// begin inline asm
	add.cc.u64 %rd7118, %rd7118, %rd35996;
	addc.cc.u64 %rd7119, %rd7119, %rd35997;
	addc.cc.u64 %rd7120, %rd7120, %rd35998;
	addc.cc.u64 %rd7121, %rd7121, %rd35999;
	addc.cc.u64 %rd7122, %rd7122, %rd36000;
	addc.u64 %rd6421, %rd6421, %rd36001;
	
	// end inline asm
	st.global.u64 	[%rd2], %rd7118;
	st.global.u64 	[%rd36011], %rd7119;
	st.global.u64 	[%rd36012], %rd7120;
	st.global.u64 	[%rd36013], %rd7121;
	st.global.u64 	[%rd36014], %rd7122;
	st.global.u64 	[%rd36015], %rd6421;
	ld.global.u64 	%rd7136, [%rd2];
	ld.global.u64 	%rd7137, [%rd36011];
	ld.global.u64 	%rd7138, [%rd36012];
	ld.global.u64 	%rd7139, [%rd36013];
	ld.global.u64 	%rd7140, [%rd36014];
	// begin inline asm
	add.cc.u64 %rd7136, %rd7136, %rd35996;
	addc.cc.u64 %rd7137, %rd7137, %rd35997;
	addc.cc.u64 %rd7138, %rd7138, %rd35998;
	addc.cc.u64 %rd7139, %rd7139, %rd35999;
	addc.cc.u64 %rd7140, %rd7140, %rd36000;
	addc.u64 %rd6421, %rd6421, %rd36001;
	
	// end inline asm
	st.global.u64 	[%rd2], %rd7136;
	st.global.u64 	[%rd36011], %rd7137;
	st.global.u64 	[%rd36012], %rd7138;
	st.global.u64 	[%rd36013], %rd7139;
	st.global.u64 	[%rd36014], %rd7140;
	st.global.u64 	[%rd36015], %rd6421;
	ld.global.u64 	%rd7154, [%rd2];
	ld.global.u64 	%rd7155, [%rd36011];
	ld.global.u64 	%rd7156, [%rd36012];
	ld.global.u64 	%rd7157, [%rd36013];
	ld.global.u64 	%rd7158, [%rd36014];
	// begin inline asm
	add.cc.u64 %rd7154, %rd7154, %rd35996;
	addc.cc.u64 %rd7155, %rd7155, %rd35997;
	addc.cc.u64 %rd7156, %rd7156, %rd35998;
	addc.cc.u64 %rd7157, %rd7157, %rd35999;
	addc.cc.u64 %rd7158, %rd7158, %rd36000;
	addc.u64 %rd6421, %rd6421, %rd36001;
	
	// end inline asm
	st.global.u64 	[%rd2], %rd7154;
	st.global.u64 	[%rd36011], %rd7155;
	st.global.u64 	[%rd36012], %rd7156;
	st.global.u64 	[%rd36013], %rd7157;
	st.global.u64 	[%rd36014], %rd7158;
	st.global.u64 	[%rd36015], %rd6421;
	ld.global.u64 	%rd7172, [%rd2];
	ld.global.u64 	%rd7173, [%rd36011];
	ld.global.u64 	%rd7174, [%rd36012];
	ld.global.u64 	%rd7175, [%rd36013];
	ld.global.u64 	%rd7176, [%rd36014];
	// begin inline asm
	add.cc.u64 %rd7172, %rd7172, %rd35996;
	addc.cc.u64 %rd7173, %rd7173, %rd35997;
	addc.cc.u64 %rd7174, %rd7174, %rd35998;
	addc.cc.u64 %rd7175, %rd7175, %rd35999;
	addc.cc.u64 %rd7176, %rd7176, %rd36000;
	addc.u64 %rd6421, %rd6421, %rd36001;
	
	// end inline asm
	st.global.u64 	[%rd2], %rd7172;
	st.global.u64 	[%rd36011], %rd7173;
	st.global.u64 	[%rd36012], %rd7174;
	st.global.u64 	[%rd36013], %rd7175;
	st.global.u64 	[%rd36014], %rd7176;
	st.global.u64 	[%rd36015], %rd6421;
	ld.global.u64 	%rd7190, [%rd2];
	ld.global.u64 	%rd7191, [%rd36011];
	ld.global.u64 	%rd7192, [%rd36012];
	ld.global.u64 	%rd7193, [%rd36013];
	ld.global.u64 	%rd7194, [%rd36014];
	// begin inline asm
	add.cc.u64 %rd7190, %rd7190, %rd35996;
	addc.cc.u64 %rd7191, %rd7191, %rd35997;
	addc.cc.u64 %rd7192, %rd7192, %rd35998;
	addc.cc.u64 %rd7193, %rd7193, %rd35999;
	addc.cc.u64 %rd7194, %rd7194, %rd36000;
	addc.u64 %rd6421, %rd6421, %rd36001;
	
	// end inline asm
	st.global.u64 	[%rd2], %rd7190;
	st.global.u64 	[%rd36011], %rd7191;
	st.global.u64 	[%rd36012], %rd7192;
	st.global.u64 	[%rd36013], %rd7193;
	st.global.u64 	[%rd36014], %rd7194;
	st.global.u64 	[%rd36015], %rd6421;
	ld.global.u64 	%rd7208, [%rd2];
	ld.global.u64 	%rd7209, [%rd36011];
	ld.global.u64 	%rd7210, [%rd36012];
	ld.global.u64 	%rd7211, [%rd36013];
	ld.global.u64 	%rd7212, [%rd36014];
	// begin inline asm
	add.cc.u64 %rd7208, %rd7208, %rd35996;
	addc.cc.u64 %rd7209, %rd7209, %rd35997;
	addc.cc.u64 %rd7210, %rd7210, %rd35998;
	addc.cc.u64 %rd7211, %rd7211, %rd35999;
	addc.cc.u64 %rd7212, %rd7212, %rd36000;
	addc.u64 %rd6421, %rd6421, %rd36001;
	
	// end inline asm
	st.global.u64 	[%rd2], %rd7208;
	st.global.u64 	[%rd36011], %rd7209;
	st.global.u64 	[%rd36012], %rd7210;
	st.global.u64 	[%rd36013], %rd7211;
	st.global.u64 	[%rd36014], %rd7212;
	st.global.u64 	[%rd36015], %rd6421;
	ld.global.u64 	%rd7226, [%rd2];
	ld.global.u64 	%rd7227, [%rd36011];
	ld.global.u64 	%rd7228, [%rd36012];
	ld.global.u64 	%rd7229, [%rd36013];
	ld.global.u64 	%rd7230, [%rd36014];
	// begin inline asm
	add.cc.u64 %rd7226, %rd7226, %rd35996;
	addc.cc.u64 %rd7227, %rd7227, %rd35997;
	addc.cc.u64 %rd7228, %rd7228, %rd35998;
	addc.cc.u64 %rd7229, %rd7229, %rd35999;
	addc.cc.u64 %rd7230, %rd7230, %rd36000;
	addc.u64 %rd6421, %rd6421, %rd36001;
	
	// end inline asm
	st.global.u64 	[%rd2], %rd7226;
	st.global.u64 	[%rd36011], %rd7227;
	st.global.u64 	[%rd36012], %rd7228;
	st.global.u64 	[%rd36013], %rd7229;
	st.global.u64 	[%rd36014], %rd7230;
	st.global.u64 	[%rd36015], %rd6421;
	ld.global.u64 	%rd7244, [%rd2];
	ld.global.u64 	%rd7245, [%rd36011];
	ld.global.u64 	%rd7246, [%rd36012];
	ld.global.u64 	%rd7247, [%rd36013];
	ld.global.u64 	%rd7248, [%rd36014];
	// begin inline asm
	add.cc.u64 %rd7244, %rd7244, %rd35996;
	addc.cc.u64 %rd7245, %rd7245, %rd35997;
	addc.cc.u64 %rd7246, %rd7246, %rd35998;
	addc.cc.u64 %rd7247, %rd7247, %rd35999;
	addc.cc.u64 %rd7248, %rd7248, %rd36000;
	addc.u64 %rd6421, %rd6421, %rd36001;
	
	// end inline asm
	st.global.u64 	[%rd2], %rd7244;
	st.global.u64 	[%rd36011], %rd7245;
	st.global.u64 	[%rd36012], %rd7246;
	st.global.u64 	[%rd36013], %rd7247;
	st.global.u64 	[%rd36014], %rd7248;
	st.global.u64 	[%rd36015], %rd6421;
	ld.global.u64 	%rd7262, [%rd2];
	ld.global.u64 	%rd7263, [%rd36011];
	ld.global.u64 	%rd7264, [%rd36012];
	ld.global.u64 	%rd7265, [%rd36013];
	ld.global.u64 	%rd7266, [%rd36014];
	// begin inline asm
	add.cc.u64 %rd7262, %rd7262, %rd35996;
	addc.cc.u64 %rd7263, %rd7263, %rd35997;
	addc.cc.u64 %rd7264, %rd7264, %rd35998;
	addc.cc.u64 %rd7265, %rd7265, %rd35999;
	addc.cc.u64 %rd7266, %rd7266, %rd36000;
	addc.u64 %rd6421, %rd6421, %rd36001;
	
	// end inline asm
	st.global.u64 	[%rd2], %rd7262;
	st.global.u64 	[%rd36011], %rd7263;
	st.global.u64 	[%rd36012], %rd7264;
	st.global.u64 	[%rd36013], %rd7265;
	st.global.u64 	[%rd36014], %rd7266;
	st.global.u64 	[%rd36015], %rd6421;
	ld.global.u64 	%rd7280, [%rd2];
	ld.global.u64 	%rd7281, [%rd36011];
	ld.global.u64 	%rd7282, [%rd36012];
	ld.global.u64 	%rd7283, [%rd36013];
	ld.global.u64 	%rd7284, [%rd36014];
	// begin inline asm
	add.cc.u64 %rd7280, %rd7280, %rd35996;
	addc.cc.u64 %rd7281, %rd7281, %rd35997;
	addc.cc.u64 %rd7282, %rd7282, %rd35998;
	addc.cc.u64 %rd7283, %rd7283, %rd35999;
	addc.cc.u64 %rd7284, %rd7284, %rd36000;
	addc.u64 %rd6421, %rd6421, %rd36001;
	
	// end inline asm
	st.global.u64 	[%rd2], %rd7280;
	st.global.u64 	[%rd36011], %rd7281;
	st.global.u64 	[%rd36012], %rd7282;
	st.global.u64 	[%rd36013], %rd7283;
	st.global.u64 	[%rd36014], %rd7284;
	st.global.u64 	[%rd36015], %rd6421;
	ld.global.u64 	%rd7298, [%rd2];
	ld.global.u64 	%rd7299, [%rd36011];
	ld.global.u64 	%rd7300, [%rd36012];
	ld.global.u64 	%rd7301, [%rd36013];
	ld.global.u64 	%rd7302, [%rd36014];
	// begin inline asm
	add.cc.u64 %rd7298, %rd7298, %rd35996;
	addc.cc.u64 %rd7299, %rd7299, %rd35997;
	addc.cc.u64 %rd7300, %rd7300, %rd35998;
	addc.cc.u64 %rd7301, %rd7301, %rd35999;
	addc.cc.u64 %rd7302, %rd7302, %rd36000;
	addc.u64 %rd6421, %rd6421, %rd36001;
	
	// end inline asm
	st.global.u64 	[%rd2], %rd7298;
	st.global.u64 	[%rd36011], %rd7299;
	st.global.u64 	[%rd36012], %rd7300;
	st.global.u64 	[%rd36013], %rd7301;
	st.global.u64 	[%rd36014], %rd7302;
	st.global.u64 	[%rd36015], %rd6421;
	ld.global.u64 	%rd7316, [%rd2];
	ld.global.u64 	%rd7317, [%rd36011];
	ld.global.u64 	%rd7318, [%rd36012];
	ld.global.u64 	%rd7319, [%rd36013];
	ld.global.u64 	%rd7320, [%rd36014];
	// begin inline asm
	add.cc.u64 %rd7316, %rd7316, %rd35996;
	addc.cc.u64 %rd7317, %rd7317, %rd35997;
	addc.cc.u64 %rd7318, %rd7318, %rd35998;
	addc.cc.u64 %rd7319, %rd7319, %rd35999;
	addc.cc.u64 %rd7320, %rd7320, %rd36000;
	addc.u64 %rd6421, %rd6421, %rd36001;
	
	// end inline asm
	st.global.u64 	[%rd2], %rd7316;
	st.global.u64 	[%rd36011], %rd7317;
	st.global.u64 	[%rd36012], %rd7318;
	st.global.u64 	[%rd36013], %rd7319;
	st.global.u64 	[%rd36014], %rd7320;
	st.global.u64 	[%rd36015], %rd6421;
	ld.global.u64 	%rd7334, [%rd2];
	ld.global.u64 	%rd7335, [%rd36011];
	ld.global.u64 	%rd7336, [%rd36012];
	ld.global.u64 	%rd7337, [%rd36013];
	ld.global.u64 	%rd7338, [%rd36014];
	// begin inline asm
	add.cc.u64 %rd7334, %rd7334, %rd35996;
	addc.cc.u64 %rd7335, %rd7335, %rd35997;
	addc.cc.u64 %rd7336, %rd7336, %rd35998;
	addc.cc.u64 %rd7337, %rd7337, %rd35999;
	addc.cc.u64 %rd7338, %rd7338, %rd36000;
	addc.u64 %rd6421, %rd6421, %rd36001;
	
	// end inline asm
	st.global.u64 	[%rd2], %rd7334;
	st.global.u64 	[%rd36011], %rd7335;
	st.global.u64 	[%rd36012], %rd7336;
	st.global.u64 	[%rd36013], %rd7337;
	st.global.u64 	[%rd36014], %rd7338;
	st.global.u64 	[%rd36015], %rd6421;
	ld.global.u64 	%rd7352, [%rd2];
	ld.global.u64 	%rd7353, [%rd36011];
	ld.global.u64 	%rd7354, [%rd36012];
	ld.global.u64 	%rd7355, [%rd36013];
	ld.global.u64 	%rd7356, [%rd36014];
	// begin inline asm
	add.cc.u64 %rd7352, %rd7352, %rd35996;
	addc.cc.u64 %rd7353, %rd7353, %rd35997;
	addc.cc.u64 %rd7354, %rd7354, %rd35998;
	addc.cc.u64 %rd7355, %rd7355, %rd35999;
	addc.cc.u64 %rd7356, %rd7356, %rd36000;
	addc.u64 %rd6421, %rd6421, %rd36001;
	
	// end inline asm
	st.global.u64 	[%rd2], %rd7352;
	st.global.u64 	[%rd36011], %rd7353;
	st.global.u64 	[%rd36012], %rd7354;
	st.global.u64 	[%rd36013], %rd7355;
	st.global.u64 	[%rd36014], %rd7356;
	st.global.u64 	[%rd36015], %rd6421;
	ld.global.u64 	%rd7370, [%rd2];
	ld.global.u64 	%rd7371, [%rd36011];
	ld.global.u64 	%rd7372, [%rd36012];
	ld.global.u64 	%rd7373, [%rd36013];
	ld.global.u64 	%rd7374, [%rd36014];
	// begin inline asm
	add.cc.u64 %rd7370, %rd7370, %rd35996;
	addc.cc.u64 %rd7371, %rd7371, %rd35997;
	addc.cc.u64 %rd7372, %rd7372, %rd35998;
	addc.cc.u64 %rd7373, %rd7373, %rd35999;
	addc.cc.u64 %rd7374, %rd7374, %rd36000;
	addc.u64 %rd6421, %rd6421, %rd36001;
	
	// end inline asm
	st.global.u64 	[%rd2], %rd7370;
	st.global.u64 	[%rd36011], %rd7371;
	st.global.u64 	[%rd36012], %rd7372;
	st.global.u64 	[%rd36013], %rd7373;
	st.global.u64 	[%rd36014], %rd7374;
	st.global.u64 	[%rd36015], %rd6421;
	ld.global.u64 	%rd7388, [%rd2];
	ld.global.u64 	%rd7389, [%rd36011];
	ld.global.u64 	%rd7390, [%rd36012];
	ld.global.u64 	%rd7391, [%rd36013];
	ld.global.u64 	%rd7392, [%rd36014];
	// begin inline asm
	add.cc.u64 %rd7388, %rd7388, %rd35996;
	addc.cc.u64 %rd7389, %rd7389, %rd35997;
	addc.cc.u64 %rd7390, %rd7390, %rd35998;
	addc.cc.u64 %rd7391, %rd7391, %rd35999;
	addc.cc.u64 %rd7392, %rd7392, %rd36000;
	addc.u64 %rd6421, %rd6421, %rd36001;
	
	// end inline asm
	st.global.u64 	[%rd2], %rd7388;
	st.global.u64 	[%rd36011], %rd7389;
	st.global.u64 	[%rd36012], %rd7390;
	st.global.u64 	[%rd36013], %rd7391;
	st.global.u64 	[%rd36014], %rd7392;
	st.global.u64 	[%rd36015], %rd6421;
	ld.global.u64 	%rd7406, [%rd2];
	ld.global.u64 	%rd7407, [%rd36011];
	ld.global.u64 	%rd7408, [%rd36012];
	ld.global.u64 	%rd7409, [%rd36013];
	ld.global.u64 	%rd7410, [%rd36014];
	// begin inline asm
	add.cc.u64 %rd7406, %rd7406, %rd35996;
	addc.cc.u64 %rd7407, %rd7407, %rd35997;
	addc.cc.u64 %rd7408, %rd7408, %rd35998;
	addc.cc.u64 %rd7409, %rd7409, %rd35999;
	addc.cc.u64 %rd7410, %rd7410, %rd36000;
	addc.u64 %rd6421, %rd6421, %rd36001;
	
	// end inline asm
	st.global.u64 	[%rd2], %rd7406;
	st.global.u64 	[%rd36011], %rd7407;
	st.global.u64 	[%rd36012], %rd7408;
	st.global.u64 	[%rd36013], %rd7409;
	st.global.u64 	[%rd36014], %rd7410;
	st.global.u64 	[%rd36015], %rd6421;
	ld.global.u64 	%rd7424, [%rd2];
	ld.global.u64 	%rd7425, [%rd36011];
	ld.global.u64 	%rd7426, [%rd36012];
	ld.global.u64 	%rd7427, [%rd36013];
	ld.global.u64 	%rd7428, [%rd36014];
	// begin inline asm
	add.cc.u64 %rd7424, %rd7424, %rd35996;
	addc.cc.u64 %rd7425, %rd7425, %rd35997;
	addc.cc.u64 %rd7426, %rd7426, %rd35998;
	addc.cc.u64 %rd7427, %rd7427, %rd35999;
	addc.cc.u64 %rd7428, %rd7428, %rd36000;
	addc.u64 %rd6421, %rd6421, %rd36001;
	
	// end inline asm
	st.global.u64 	[%rd2], %rd7424;
	st.global.u64 	[%rd36011], %rd7425;
	st.global.u64 	[%rd36012], %rd7426;
	st.global.u64 	[%rd36013], %rd7427;
	st.global.u64 	[%rd36014], %rd7428;
	st.global.u64 	[%rd36015], %rd6421;
	ld.global.u64 	%rd7442, [%rd2];
	ld.global.u64 	%rd7443, [%rd36011];
	ld.global.u64 	%rd7444, [%rd36012];
	ld.global.u64 	%rd7445, [%rd36013];
	ld.global.u64 	%rd7446, [%rd36014];
	// begin inline asm
	add.cc.u64 %rd7442, %rd7442, %rd35996;
	addc.cc.u64 %rd7443, %rd7443, %rd35997;
	addc.cc.u64 %rd7444, %rd7444, %rd35998;
	addc.cc.u64 %rd7445, %rd7445, %rd35999;
	addc.cc.u64 %rd7446, %rd7446, %rd36000;
	addc.u64 %rd6421, %rd6421, %rd36001;
	
	// end inline asm
	st.global.u64 	[%rd2], %rd7442;
	st.global.u64 	[%rd36011], %rd7443;
	st.global.u64 	[%rd36012], %rd7444;
	st.global.u64 	[%rd36013], %rd7445;
	st.global.u64 	[%rd36014], %rd7446;
	st.global.u64 	[%rd36015], %rd6421;
	ld.global.u64 	%rd7460, [%rd2];
	ld.global.u64 	%rd7461, [%rd36011];
	ld.global.u64 	%rd7462, [%rd36012];
	ld.global.u64 	%rd7463, [%rd36013];
	ld.global.u64 	%rd7464, [%rd36014];
	// begin inline asm
	add.cc.u64 %rd7460, %rd7460, %rd35996;
	addc.cc.u64 %rd7461, %rd7461, %rd35997;
	addc.cc.u64 %rd7462, %rd7462, %rd35998;
	addc.cc.u64 %rd7463, %rd7463, %rd35999;
	addc.cc.u64 %rd7464, %rd7464, %rd36000;
	addc.u64 %rd6421, %rd6421, %rd36001;
	
	// end inline asm
	st.global.u64 	[%rd2], %rd7460;
	st.global.u64 	[%rd36011], %rd7461;
	st.global.u64 	[%rd36012], %rd7462;
	st.global.u64 	[%rd36013], %rd7463;
	st.global.u64 	[%rd36014], %rd7464;
	st.global.u64 	[%rd36015], %rd6421;
	ld.global.u64 	%rd7478, [%rd2];
	ld.global.u64 	%rd7479, [%rd36011];
	ld.global.u64 	%rd7480, [%rd36012];
	ld.global.u64 	%rd7481, [%rd36013];
	ld.global.u64 	%rd7482, [%rd36014];
	// begin inline asm
	add.cc.u64 %rd7478, %rd7478, %rd35996;
	addc.cc.u64 %rd7479, %rd7479, %rd35997;
	addc.cc.u64 %rd7480, %rd7480, %rd35998;
	addc.cc.u64 %rd7481, %rd7481, %rd35999;
	addc.cc.u64 %rd7482, %rd7482, %rd36000;
	addc.u64 %rd6421, %rd6421, %rd36001;
	
	// end inline asm
	st.global.u64 	[%rd2], %rd7478;
	st.global.u64 	[%rd36011], %rd7479;
	st.global.u64 	[%rd36012], %rd7480;
	st.global.u64 	[%rd36013], %rd7481;
	st.global.u64 	[%rd36014], %rd7482;
	st.global.u64 	[%rd36015], %rd6421;
	ld.global.u64 	%rd7496, [%rd2];
	ld.global.u64 	%rd7497, [%rd36011];
	ld.global.u64 	%rd7498, [%rd36012];
	ld.global.u64 	%rd7499, [%rd36013];
	ld.global.u64 	%rd7500, [%rd36014];
	// begin inline asm
	add.cc.u64 %rd7496, %rd7496, %rd35996;
	addc.cc.u64 %rd7497, %rd7497, %rd35997;
	addc.cc.u64 %rd7498, %rd7498, %rd35998;
	addc.cc.u64 %rd7499, %rd7499, %rd35999;
	addc.cc.u64 %rd7500, %rd7500, %rd36000;
	addc.u64 %rd6421, %rd6421, %rd36001;
	
	// end inline asm
	st.global.u64 	[%rd2], %rd7496;
	st.global.u64 	[%rd36011], %rd7497;
	st.global.u64 	[%rd36012], %rd7498;
	st.global.u64 	[%rd36013], %rd7499;
	st.global.u64 	[%rd36014], %rd7500;
	st.global.u64 	[%rd36015], %rd6421;
	ld.global.u64 	%rd7514, [%rd2];
	ld.global.u64 	%rd7515, [%rd36011];
	ld.global.u64 	%rd7516, [%rd36012];
	ld.global.u64 	%rd7517, [%rd36013];
	ld.global.u64 	%rd7518, [%rd36014];
	// begin inline asm
	add.cc.u64 %rd7514, %rd7514, %rd35996;
	addc.cc.u64 %rd7515, %rd7515, %rd35997;
	addc.cc.u64 %rd7516, %rd7516, %rd35998;
	addc.cc.u64 %rd7517, %rd7517, %rd35999;
	addc.cc.u64 %rd7518, %rd7518, %rd36000;
	addc.u64 %rd6421, %rd6421, %rd36001;
	
	// end inline asm
	st.global.u64 	[%rd2], %rd7514;
	st.global.u64 	[%rd36011], %rd7515;
	st.global.u64 	[%rd36012], %rd7516;
	st.global.u64 	[%rd36013], %rd7517;
	st.global.u64 	[%rd36014], %rd7518;
	st.global.u64 	[%rd36015], %rd6421;
	ld.global.u64 	%rd7532, [%rd2];
	ld.global.u64 	%rd7533, [%rd36011];
	ld.global.u64 	%rd7534, [%rd36012];
	ld.global.u64 	%rd7535, [%rd36013];
	ld.global.u64 	%rd7536, [%rd36014];
	// begin inline asm
	add.cc.u64 %rd7532, %rd7532, %rd35996;
	addc.cc.u64 %rd7533, %rd7533, %rd35997;
	addc.cc.u64 %rd7534, %rd7534, %rd35998;
	addc.cc.u64 %rd7535, %rd7535, %rd35999;
	addc.cc.u64 %rd7536, %rd7536, %rd36000;
	addc.u64 %rd6421, %rd6421, %rd36001;
	
	// end inline asm
	st.global.u64 	[%rd2], %rd7532;
	st.global.u64 	[%rd36011], %rd7533;
	st.global.u64 	[%rd36012], %rd7534;
	st.global.u64 	[%rd36013], %rd7535;
	st.global.u64 	[%rd36014], %rd7536;
	st.global.u64 	[%rd36015], %rd6421;
	ld.global.u64 	%rd7550, [%rd2];
	ld.global.u64 	%rd7551, [%rd36011];
	ld.global.u64 	%rd7552, [%rd36012];
	ld.global.u64 	%rd7553, [%rd36013];
	ld.global.u64 	%rd7554, [%rd36014];
	// begin inline asm
	add.cc.u64 %rd7550, %rd7550, %rd35996;
	addc.cc.u64 %rd7551, %rd7551, %rd35997;
	addc.cc.u64 %rd7552, %rd7552, %rd35998;
	addc.cc.u64 %rd7553, %rd7553, %rd35999;
	addc.cc.u64 %rd7554, %rd7554, %rd36000;
	addc.u64 %rd6421, %rd6421, %rd36001;
	
	// end inline asm
	st.global.u64 	[%rd2], %rd7550;
	st.global.u64 	[%rd36011], %rd7551;
	st.global.u64 	[%rd36012], %rd7552;
	st.global.u64 	[%rd36013], %rd7553;
	st.global.u64 	[%rd36014], %rd7554;
	st.global.u64 	[%rd36015], %rd6421;
	ld.global.u64 	%rd7568, [%rd2];
	ld.global.u64 	%rd7569, [%rd36011];
	ld.global.u64 	%rd7570, [%rd36012];
	ld.global.u64 	%rd7571, [%rd36013];
	ld.global.u64 	%rd7572, [%rd36014];
	// begin inline asm
	add.cc.u64 %rd7568, %rd7568, %rd35996;
	addc.cc.u64 %rd7569, %rd7569, %rd35997;
	addc.cc.u64 %rd7570, %rd7570, %rd35998;
	addc.cc.u64 %rd7571, %rd7571, %rd35999;
	addc.cc.u64 %rd7572, %rd7572, %rd36000;
	addc.u64 %rd6421, %rd6421, %rd36001;
	
	// end inline asm
	st.global.u64 	[%rd2], %rd7568;
	st.global.u64 	[%rd36011], %rd7569;
	st.global.u64 	[%rd36012], %rd7570;
	st.global.u64 	[%rd36013], %rd7571;
	st.global.u64 	[%rd36014], %rd7572;
	st.global.u64 	[%rd36015], %rd6421;
	ld.global.u64 	%rd7586, [%rd2];
	ld.global.u64 	%rd7587, [%rd36011];
	ld.global.u64 	%rd7588, [%rd36012];
	ld.global.u64 	%rd7589, [%rd36013];
	ld.global.u64 	%rd7590, [%rd36014];
	// begin inline asm
	add.cc.u64 %rd7586, %rd7586, %rd35996;
	addc.cc.u64 %rd7587, %rd7587, %rd35997;
	addc.cc.u64 %rd7588, %rd7588, %rd35998;
	addc.cc.u64 %rd7589, %rd7589, %rd35999;
	addc.cc.u64 %rd7590, %rd7590, %rd36000;
	addc.u64 %rd6421, %rd6421, %rd36001;
	
	// end inline asm
	st.global.u64 	[%rd2], %rd7586;
	st.global.u64 	[%rd36011], %rd7587;
	st.global.u64 	[%rd36012], %rd7588;
	st.global.u64 	[%rd36013], %rd7589;
	st.global.u64 	[%rd36014], %rd7590;
	st.global.u64 	[%rd36015], %rd6421;
	ld.global.u64 	%rd7604, [%rd2];
	ld.global.u64 	%rd7605, [%rd36011];
	ld.global.u64 	%rd7606, [%rd36012];
	ld.global.u64 	%rd7607, [%rd36013];
	ld.global.u64 	%rd7608, [%rd36014];
	// begin inline asm
	add.cc.u64 %rd7604, %rd7604, %rd35996;
	addc.cc.u64 %rd7605, %rd7605, %rd35997;
	addc.cc.u64 %rd7606, %rd7606, %rd35998;
	addc.cc.u64 %rd7607, %rd7607, %rd35999;
	addc.cc.u64 %rd7608, %rd7608, %rd36000;
	addc.u64 %rd6421, %rd6421, %rd36001;
	
	// end inline asm
	st.global.u64 	[%rd2], %rd7604;
	st.global.u64 	[%rd36011], %rd7605;
	st.global.u64 	[%rd36012], %rd7606;
	st.global.u64 	[%rd36013], %rd7607;
	st.global.u64 	[%rd36014], %rd7608;
	st.global.u64 	[%rd36015], %rd6421;
	ld.global.u64 	%rd7622, [%rd2];
	ld.global.u64 	%rd7623, [%rd36011];
	ld.global.u64 	%rd7624, [%rd36012];
	ld.global.u64 	%rd7625, [%rd36013];
	ld.global.u64 	%rd7626, [%rd36014];
	// begin inline asm
	add.cc.u64 %rd7622, %rd7622, %rd35996;
	addc.cc.u64 %rd7623, %rd7623, %rd35997;
	addc.cc.u64 %rd7624, %rd7624, %rd35998;
	addc.cc.u64 %rd7625, %rd7625, %rd35999;
	addc.cc.u64 %rd7626, %rd7626, %rd36000;
	addc.u64 %rd6421, %rd6421, %rd36001;
	
	// end inline asm
	st.global.u64 	[%rd2], %rd7622;
	st.global.u64 	[%rd36011], %rd7623;
	st.global.u64 	[%rd36012], %rd7624;
	st.global.u64 	[%rd36013], %rd7625;
	st.global.u64 	[%rd36014], %rd7626;
	st.global.u64 	[%rd36015], %rd6421;
	ld.global.u64 	%rd7640, [%rd2];
	ld.global.u64 	%rd7641, [%rd36011];
	ld.global.u64 	%rd7642, [%rd36012];
	ld.global.u64 	%rd7643, [%rd36013];
	ld.global.u64 	%rd7644, [%rd36014];
	// begin inline asm
	add.cc.u64 %rd7640, %rd7640, %rd35996;
	addc.cc.u64 %rd7641, %rd7641, %rd35997;
	addc.cc.u64 %rd7642, %rd7642, %rd35998;
	addc.cc.u64 %rd7643, %rd7643, %rd35999;
	addc.cc.u64 %rd7644, %rd7644, %rd36000;
	addc.u64 %rd6421, %rd6421, %rd36001;
	
	// end inline asm
	st.global.u64 	[%rd2], %rd7640;
	st.global.u64 	[%rd36011], %rd7641;
	st.global.u64 	[%rd36012], %rd7642;
	st.global.u64 	[%rd36013], %rd7643;
	st.global.u64 	[%rd36014], %rd7644;
	st.global.u64 	[%rd36015], %rd6421;
	ld.global.u64 	%rd7658, [%rd2];
	ld.global.u64 	%rd7659, [%rd36011];
	ld.global.u64 	%rd7660, [%rd36012];
	ld.global.u64 	%rd7661, [%rd36013];
	ld.global.u64 	%rd7662, [%rd36014];
	// begin inline asm
	add.cc.u64 %rd7658, %rd7658, %rd35996;
	addc.cc.u64 %rd7659, %rd7659, %rd35997;
	addc.cc.u64 %rd7660, %rd7660, %rd35998;
	addc.cc.u64 %rd7661, %rd7661, %rd35999;
	addc.cc.u64 %rd7662, %rd7662, %rd36000;
	addc.u64 %rd6421, %rd6421, %rd36001;
	
	// end inline asm
	st.global.u64 	[%rd2], %rd7658;
	st.global.u64 	[%rd36011], %rd7659;
	st.global.u64 	[%rd36012], %rd7660;
	st.global.u64 	[%rd36013], %rd7661;
	st.global.u64 	[%rd36014], %rd7662;
	st.global.u64 	[%rd36015], %rd6421;
	ld.global.u64 	%rd7676, [%rd2];
	ld.global.u64 	%rd7677, [%rd36011];
	ld.global.u64 	%rd7678, [%rd36012];
	ld.global.u64 	%rd7679, [%rd36013];
	ld.global.u64 	%rd7680, [%rd36014];
	// begin inline asm
	add.cc.u64 %rd7676, %rd7676, %rd35996;
	addc.cc.u64 %rd7677, %rd7677, %rd35997;
	addc.cc.u64 %rd7678, %rd7678, %rd35998;
	addc.cc.u64 %rd7679, %rd7679, %rd35999;
	addc.cc.u64 %rd7680, %rd7680, %rd36000;
	addc.u64 %rd6421, %rd6421, %rd36001;
	
	// end inline asm
	st.global.u64 	[%rd2], %rd7676;
	st.global.u64 	[%rd36011], %rd7677;
	st.global.u64 	[%rd36012], %rd7678;
	st.global.u64 	[%rd36013], %rd7679;
	st.global.u64 	[%rd36014], %rd7680;
	st.global.u64 	[%rd36015], %rd6421;
	ld.global.u64 	%rd7694, [%rd2];
	ld.global.u64 	%rd7695, [%rd36011];
	ld.global.u64 	%rd7696, [%rd36012];
	ld.global.u64 	%rd7697, [%rd36013];
	ld.global.u64 	%rd7698, [%rd36014];
	// begin inline asm
	add.cc.u64 %rd7694, %rd7694, %rd35996;
	addc.cc.u64 %rd7695, %rd7695, %rd35997;
	addc.cc.u64 %rd7696, %rd7696, %rd35998;
	addc.cc.u64 %rd7697, %rd7697, %rd35999;
	addc.cc.u64 %rd7698, %rd7698, %rd36000;
	addc.u64 %rd6421, %rd6421, %rd36001;
	
	// end inline asm
	st.global.u64 	[%rd2], %rd7694;
	st.global.u64 	[%rd36011], %rd7695;
	st.global.u64 	[%rd36012], %rd7696;
	st.global.u64 	[%rd36013], %rd7697;
	st.global.u64 	[%rd36014], %rd7698;
	st.global.u64 	[%rd36015], %rd6421;
	ld.global.u64 	%rd7712, [%rd2];
	ld.global.u64 	%rd7713, [%rd36011];
	ld.global.u64 	%rd7714, [%rd36012];
	ld.global.u64 	%rd7715, [%rd36013];
	ld.global.u64 	%rd7716, [%rd36014];
	// begin inline asm
	add.cc.u64 %rd7712, %rd7712, %rd35996;
	addc.cc.u64 %rd7713, %rd7713, %rd35997;
	addc.cc.u64 %rd7714, %rd7714, %rd35998;
	addc.cc.u64 %rd7715, %rd7715, %rd35999;
	addc.cc.u64 %rd7716, %rd7716, %rd36000;
	addc.u64 %rd6421, %rd6421, %rd36001;
	
	// end inline asm
	st.global.u64 	[%rd2], %rd7712;
	st.global.u64 	[%rd36011], %rd7713;
	st.global.u64 	[%rd36012], %rd7714;
	st.global.u64 	[%rd36013], %rd7715;
	st.global.u64 	[%rd36014], %rd7716;
	st.global.u64 	[%rd36015], %rd6421;
	ld.global.u64 	%rd7730, [%rd2];
	ld.global.u64 	%rd7731, [%rd36011];
	ld.global.u64 	%rd7732, [%rd36012];
	ld.global.u64 	%rd7733, [%rd36013];
	ld.global.u64 	%rd7734, [%rd36014];
	// begin inline asm
	add.cc.u64 %rd7730, %rd7730, %rd35996;
	addc.cc.u64 %rd7731, %rd7731, %rd35997;
	addc.cc.u64 %rd7732, %rd7732, %rd35998;
	addc.cc.u64 %rd7733, %rd7733, %rd35999;
	addc.cc.u64 %rd7734, %rd7734, %rd36000;
	addc.u64 %rd6421, %rd6421, %rd36001;
	
	// end inline asm
	st.global.u64 	[%rd2], %rd7730;
	st.global.u64 	[%rd36011], %rd7731;
	st.global.u64 	[%rd36012], %rd7732;
	st.global.u64 	[%rd36013], %rd7733;
	st.global.u64 	[%rd36014], %rd7734;
	st.global.u64 	[%rd36015], %rd6421;
	ld.global.u64 	%rd7748, [%rd2];
	ld.global.u64 	%rd7749, [%rd36011];
	ld.global.u64 	%rd7750, [%rd36012];
	ld.global.u64 	%rd7751, [%rd36013];
	ld.global.u64 	%rd7752, [%rd36014];
	// begin inline asm
	add.cc.u64 %rd7748, %rd7748, %rd35996;
	addc.cc.u64 %rd7749, %rd7749, %rd35997;
	addc.cc.u64 %rd7750, %rd7750, %rd35998;
	addc.cc.u64 %rd7751, %rd7751, %rd35999;
	addc.cc.u64 %rd7752, %rd7752, %rd36000;
	addc.u64 %rd6421, %rd6421, %rd36001;
	
	// end inline asm
	st.global.u64 	[%rd2], %rd7748;
	st.global.u64 	[%rd36011], %rd7749;
	st.global.u64 	[%rd36012], %rd7750;
	st.global.u64 	[%rd36013], %rd7751;
	st.global.u64 	[%rd36014], %rd7752;
	st.global.u64 	[%rd36015], %rd6421;
	ld.global.u64 	%rd7766, [%rd2];
	ld.global.u64 	%rd7767, [%rd36011];
	ld.global.u64 	%rd7768, [%rd36012];
	ld.global.u64 	%rd7769, [%rd36013];
	ld.global.u64 	%rd7770, [%rd36014];
	// begin inline asm
	add.cc.u64 %rd7766, %rd7766, %rd35996;
	addc.cc.u64 %rd7767, %rd7767, %rd35997;
	addc.cc.u64 %rd7768, %rd7768, %rd35998;
	addc.cc.u64 %rd7769, %rd7769, %rd35999;
	addc.cc.u64 %rd7770, %rd7770, %rd36000;
	addc.u64 %rd6421, %rd6421, %rd36001;
	
	// end inline asm
	st.global.u64 	[%rd2], %rd7766;
	st.global.u64 	[%rd36011], %rd7767;
	st.global.u64 	[%rd36012], %rd7768;
	st.global.u64 	[%rd36013], %rd7769;
	st.global.u64 	[%rd36014], %rd7770;
	st.global.u64 	[%rd36015], %rd6421;
	ld.global.u64 	%rd7784, [%rd2];
	ld.global.u64 	%rd7785, [%rd36011];
	ld.global.u64 	%rd7786, [%rd36012];
	ld.global.u64 	%rd7787, [%rd36013];
	ld.global.u64 	%rd7788, [%rd36014];
	// begin inline asm
	add.cc.u64 %rd7784, %rd7784, %rd35996;
	addc.cc.u64 %rd7785, %rd7785, %rd35997;
	addc.cc.u64 %rd7786, %rd7786, %rd35998;
	addc.cc.u64 %rd7787, %rd7787, %rd35999;
	addc.cc.u64 %rd7788, %rd7788, %rd36000;
	addc.u64 %rd6421, %rd6421, %rd36001;
	
	// end inline asm
	st.global.u64 	[%rd2], %rd7784;
	st.global.u64 	[%rd36011], %rd7785;
	st.global.u64 	[%rd36012], %rd7786;
	st.global.u64 	[%rd36013], %rd7787;
	st.global.u64 	[%rd36014], %rd7788;
	st.global.u64 	[%rd36015], %rd6421;
	ld.global.u64 	%rd7802, [%rd2];
	ld.global.u64 	%rd7803, [%rd36011];
	ld.global.u64 	%rd7804, [%rd36012];
	ld.global.u64 	%rd7805, [%rd36013];
	ld.global.u64 	%rd7806, [%rd36014];
	// begin inline asm
	add.cc.u64 %rd7802, %rd7802, %rd35996;
	addc.cc.u64 %rd7803, %rd7803, %rd35997;
	addc.cc.u64 %rd7804, %rd7804, %rd35998;
	addc.cc.u64 %rd7805, %rd7805, %rd35999;
	addc.cc.u64 %rd7806, %rd7806, %rd36000;
	addc.u64 %rd6421, %rd6421, %rd36001;
	
	// end inline asm
	st.global.u64 	[%rd2], %rd7802;
	st.global.u64 	[%rd36011], %rd7803;
	st.global.u64 	[%rd36012], %rd7804;
	st.global.u64 	[%rd36013], %rd7805;
	st.global.u64 	[%rd36014], %rd7806;
	st.global.u64 	[%rd36015], %rd6421;
	ld.global.u64 	%rd7820, [%rd2];
	ld.global.u64 	%rd7821, [%rd36011];
	ld.global.u64 	%rd7822, [%rd36012];
	ld.global.u64 	%rd7823, [%rd36013];
	ld.global.u64 	%rd7824, [%rd36014];
	// begin inline asm
	add.cc.u64 %rd7820, %rd7820, %rd35996;
	addc.cc.u64 %rd7821, %rd7821, %rd35997;
	addc.cc.u64 %rd7822, %rd7822, %rd35998;
	addc.cc.u64 %rd7823, %rd7823, %rd35999;
	addc.cc.u64 %rd7824, %rd7824, %rd36000;
	addc.u64 %rd6421, %rd6421, %rd36001;
	
	// end inline asm
	st.global.u64 	[%rd2], %rd7820;
	st.global.u64 	[%rd36011], %rd7821;
	st.global.u64 	[%rd36012], %rd7822;
	st.global.u64 	[%rd36013], %rd7823;
	st.global.u64 	[%rd36014], %rd7824;
	st.global.u64 	[%rd36015], %rd6421;
	ld.global.u64 	%rd7838, [%rd2];
	ld.global.u64 	%rd7839, [%rd36011];
	ld.global.u64 	%rd7840, [%rd36012];
	ld.global.u64 	%rd7841, [%rd36013];
	ld.global.u64 	%rd7842, [%rd36014];
	// begin inline asm
	add.cc.u64 %rd7838, %rd7838, %rd35996;
	addc.cc.u64 %rd7839, %rd7839, %rd35997;
	addc.cc.u64 %rd7840, %rd7840, %rd35998;
	addc.cc.u64 %rd7841, %rd7841, %rd35999;
	addc.cc.u64 %rd7842, %rd7842, %rd36000;
	addc.u64 %rd6421, %rd6421, %rd36001;
	
	// end inline asm
	st.global.u64 	[%rd2], %rd7838;
	st.global.u64 	[%rd36011], %rd7839;
	st.global.u64 	[%rd36012], %rd7840;
	st.global.u64 	[%rd36013], %rd7841;
	st.global.u64 	[%rd36014], %rd7842;
	st.global.u64 	[%rd36015], %rd6421;
	ld.global.u64 	%rd7856, [%rd2];
	ld.global.u64 	%rd7857, [%rd36011];
	ld.global.u64 	%rd7858, [%rd36012];
	ld.global.u64 	%rd7859, [%rd36013];
	ld.global.u64 	%rd7860, [%rd36014];
	// begin inline asm
	add.cc.u64 %rd7856, %rd7856, %rd35996;
	addc.cc.u64 %rd7857, %rd7857, %rd35997;
	addc.cc.u64 %rd7858, %rd7858, %rd35998;
	addc.cc.u64 %rd7859, %rd7859, %rd35999;
	addc.cc.u64 %rd7860, %rd7860, %rd36000;
	addc.u64 %rd6421, %rd6421, %rd36001;
	
	// end inline asm
	st.global.u64 	[%rd2], %rd7856;
	st.global.u64 	[%rd36011], %rd7857;
	st.global.u64 	[%rd36012], %rd7858;
	st.global.u64 	[%rd36013], %rd7859;
	st.global.u64 	[%rd36014], %rd7860;
	st.global.u64 	[%rd36015], %rd6421;
	ld.global.u64 	%rd7874, [%rd2];
	ld.global.u64 	%rd7875, [%rd36011];
	ld.global.u64 	%rd7876, [%rd36012];
	ld.global.u64 	%rd7877, [%rd36013];
	ld.global.u64 	%rd7878, [%rd36014];
	// begin inline asm
	add.cc.u64 %rd7874, %rd7874, %rd35996;
	addc.cc.u64 %rd7875, %rd7875, %rd35997;
	addc.cc.u64 %rd7876, %rd7876, %rd35998;
	addc.cc.u64 %rd7877, %rd7877, %rd35999;
	addc.cc.u64 %rd7878, %rd7878, %rd36000;
	addc.u64 %rd6421, %rd6421, %rd36001;
	
	// end inline asm
	st.global.u64 	[%rd2], %rd7874;
	st.global.u64 	[%rd36011], %rd7875;
	st.global.u64 	[%rd36012], %rd7876;
	st.global.u64 	[%rd36013], %rd7877;
	st.global.u64 	[%rd36014], %rd7878;
	st.global.u64 	[%rd36015], %rd6421;
	ld.global.u64 	%rd7892, [%rd2];
	ld.global.u64 	%rd7893, [%rd36011];
	ld.global.u64 	%rd7894, [%rd36012];
	ld.global.u64 	%rd7895, [%rd36013];
	ld.global.u64 	%rd7896, [%rd36014];
	// begin inline asm
	add.cc.u64 %rd7892, %rd7892, %rd35996;
	addc.cc.u64 %rd7893, %rd7893, %rd35997;
	addc.cc.u64 %rd7894, %rd7894, %rd35998;
	addc.cc.u64 %rd7895, %rd7895, %rd35999;
	addc.cc.u64 %rd7896, %rd7896, %rd36000;
	addc.u64 %rd6421, %rd6421, %rd36001;
	
	// end inline asm
	st.global.u64 	[%rd2], %rd7892;
	st.global.u64 	[%rd36011], %rd7893;
	st.global.u64 	[%rd36012], %rd7894;
	st.global.u64 	[%rd36013], %rd7895;
	st.global.u64 	[%rd36014], %rd7896;
	st.global.u64 	[%rd36015], %rd6421;
	ld.global.u64 	%rd7910, [%rd2];
	ld.global.u64 	%rd7911, [%rd36011];
	ld.global.u64 	%rd7912, [%rd36012];
	ld.global.u64 	%rd7913, [%rd36013];
	ld.global.u64 	%rd7914, [%rd36014];
	// begin inline asm
	add.cc.u64 %rd7910, %rd7910, %rd35996;
	addc.cc.u64 %rd7911, %rd7911, %rd35997;
	addc.cc.u64 %rd7912, %rd7912, %rd35998;
	addc.cc.u64 %rd7913, %rd7913, %rd35999;
	addc.cc.u64 %rd7914, %rd7914, %rd36000;
	addc.u64 %rd6421, %rd6421, %rd36001;
	
	// end inline asm
	st.global.u64 	[%rd2], %rd7910;
	st.global.u64 	[%rd36011], %rd7911;
	st.global.u64 	[%rd36012], %rd7912;
	st.global.u64 	[%rd36013], %rd7913;
	st.global.u64 	[%rd36014], %rd7914;
	st.global.u64 	[%rd36015], %rd6421;
	ld.global.u64 	%rd7928, [%rd2];
	ld.global.u64 	%rd7929, [%rd36011];
	ld.global.u64 	%rd7930, [%rd36012];
	ld.global.u64 	%rd7931, [%rd36013];
	ld.global.u64 	%rd7932, [%rd36014];
	// begin inline asm
	add.cc.u64 %rd7928, %rd7928, %rd35996;
	addc.cc.u64 %rd7929, %rd7929, %rd35997;
	addc.cc.u64 %rd7930, %rd7930, %rd35998;
	addc.cc.u64 %rd7931, %rd7931, %rd35999;
	addc.cc.u64 %rd7932, %rd7932, %rd36000;
	addc.u64 %rd6421, %rd6421, %rd36001;
	
	// end inline asm
	st.global.u64 	[%rd2], %rd7928;
	st.global.u64 	[%rd36011], %rd7929;
	st.global.u64 	[%rd36012], %rd7930;
	st.global.u64 	[%rd36013], %rd7931;
	st.global.u64 	[%rd36014], %rd7932;
	st.global.u64 	[%rd36015], %rd6421;
	ld.global.u64 	%rd7946, [%rd2];
	ld.global.u64 	%rd7947, [%rd36011];
	ld.global.u64 	%rd7948, [%rd36012];
	ld.global.u64 	%rd7949, [%rd36013];
	ld.global.u64 	%rd7950, [%rd36014];
	// begin inline asm
	add.cc.u64 %rd7946, %rd7946, %rd35996;
	addc.cc.u64 %rd7947, %rd7947, %rd35997;
	addc.cc.u64 %rd7948, %rd7948, %rd35998;
	addc.cc.u64 %rd7949, %rd7949, %rd35999;
	addc.cc.u64 %rd7950, %rd7950, %rd36000;
	addc.u64 %rd6421, %rd6421, %rd36001;
	
	// end inline asm
	st.global.u64 	[%rd2], %rd7946;
	st.global.u64 	[%rd36011], %rd7947;
	st.global.u64 	[%rd36012], %rd7948;
	st.global.u64 	[%rd36013], %rd7949;
	st.global.u64 	[%rd36014], %rd7950;
	st.global.u64 	[%rd36015], %rd6421;
	ld.global.u64 	%rd7964, [%rd2];
	ld.global.u64 	%rd7965, [%rd36011];
	ld.global.u64 	%rd7966, [%rd36012];
	ld.global.u64 	%rd7967, [%rd36013];
	ld.global.u64 	%rd7968, [%rd36014];
	// begin inline asm
	add.cc.u64 %rd7964, %rd7964, %rd35996;
	addc.cc.u64 %rd7965, %rd7965, %rd35997;
	addc.cc.u64 %rd7966, %rd7966, %rd35998;
	addc.cc.u64 %rd7967, %rd7967, %rd35999;
	addc.cc.u64 %rd7968, %rd7968, %rd36000;
	addc.u64 %rd6421, %rd6421, %rd36001;
	
	// end inline asm
	st.global.u64 	[%rd2], %rd7964;
	st.global.u64 	[%rd36011], %rd7965;
	st.global.u64 	[%rd36012], %rd7966;
	st.global.u64 	[%rd36013], %rd7967;
	st.global.u64 	[%rd36014], %rd7968;
	st.global.u64 	[%rd36015], %rd6421;
	ld.global.u64 	%rd7982, [%rd2];
	ld.global.u64 	%rd7983, [%rd36011];
	ld.global.u64 	%rd7984, [%rd36012];
	ld.global.u64 	%rd7985, [%rd36013];
	ld.global.u64 	%rd7986, [%rd36014];
	// begin inline asm
	add.cc.u64 %rd7982, %rd7982, %rd35996;
	addc.cc.u64 %rd7983, %rd7983, %rd35997;
	addc.cc.u64 %rd7984, %rd7984, %rd35998;
	addc.cc.u64 %rd7985, %rd7985, %rd35999;
	addc.cc.u64 %rd7986, %rd7986, %rd36000;
	addc.u64 %rd6421, %rd6421, %rd36001;
	
	// end inline asm
	st.global.u64 	[%rd2], %rd7982;
	st.global.u64 	[%rd36011], %rd7983;
	st.global.u64 	[%rd36012], %rd7984;
	st.global.u64 	[%rd36013], %rd7985;
	st.global.u64 	[%rd36014], %rd7986;
	st.global.u64 	[%rd36015], %rd6421;
	ld.global.u64 	%rd8000, [%rd2];
	ld.global.u64 	%rd8001, [%rd36011];
	ld.global.u64 	%rd8002, [%rd36012];
	ld.global.u64 	%rd8003, [%rd36013];
	ld.global.u64 	%rd8004, [%rd36014];
	// begin inline asm
	add.cc.u64 %rd8000, %rd8000, %rd35996;
	addc.cc.u64 %rd8001, %rd8001, %rd35997;
	addc.cc.u64 %rd8002, %rd8002, %rd35998;
	addc.cc.u64 %rd8003, %rd8003, %rd35999;
	addc.cc.u64 %rd8004, %rd8004, %rd36000;
	addc.u64 %rd6421, %rd6421, %rd36001;
	
	// end inline asm
	st.global.u64 	[%rd2], %rd8000;
	st.global.u64 	[%rd36011], %rd8001;
	st.global.u64 	[%rd36012], %rd8002;
	st.global.u64 	[%rd36013], %rd8003;
	st.global.u64 	[%rd36014], %rd8004;
	st.global.u64 	[%rd36015], %rd6421;
	ld.global.u64 	%rd8018, [%rd2];
	ld.global.u64 	%rd8019, [%rd36011];
	ld.global.u64 	%rd8020, [%rd36012];
	ld.global.u64 	%rd8021, [%rd36013];
	ld.global.u64 	%rd8022, [%rd36014];
	// begin inline asm
	add.cc.u64 %rd8018, %rd8018, %rd35996;
	addc.cc.u64 %rd8019, %rd8019, %rd35997;
	addc.cc.u64 %rd8020, %rd8020, %rd35998;
	addc.cc.u64 %rd8021, %rd8021, %rd35999;
	addc.cc.u64 %rd8022, %rd8022, %rd36000;
	addc.u64 %rd6421, %rd6421, %rd36001;
	
	// end inline asm
	st.global.u64 	[%rd2], %rd8018;
	st.global.u64 	[%rd36011], %rd8019;
	st.global.u64 	[%rd36012], %rd8020;
	st.global.u64 	[%rd36013], %rd8021;
	st.global.u64 	[%rd36014], %rd8022;
	st.global.u64 	[%rd36015], %rd6421;
	ld.global.u64 	%rd8036, [%rd2];
	ld.global.u64 	%rd8037, [%rd36011];
	ld.global.u64 	%rd8038, [%rd36012];
	ld.global.u64 	%rd8039, [%rd36013];
	ld.global.u64 	%rd8040, [%rd36014];
	// begin inline asm
	add.cc.u64 %rd8036, %rd8036, %rd35996;
	addc.cc.u64 %rd8037, %rd8037, %rd35997;
	addc.cc.u64 %rd8038, %rd8038, %rd35998;
	addc.cc.u64 %rd8039, %rd8039, %rd35999;
	addc.cc.u64 %rd8040, %rd8040, %rd36000;
	addc.u64 %rd6421, %rd6421, %rd36001;
	
	// end inline asm
	st.global.u64 	[%rd2], %rd8036;
	st.global.u64 	[%rd36011], %rd8037;
	st.global.u64 	[%rd36012], %rd8038;
	st.global.u64 	[%rd36013], %rd8039;
	st.global.u64 	[%rd36014], %rd8040;
	st.global.u64 	[%rd36015], %rd6421;
	ld.global.u64 	%rd8054, [%rd2];
	ld.global.u64 	%rd8055, [%rd36011];
	ld.global.u64 	%rd8056, [%rd36012];
	ld.global.u64 	%rd8057, [%rd36013];
	ld.global.u64 	%rd8058, [%rd36014];
	// begin inline asm
	add.cc.u64 %rd8054, %rd8054, %rd35996;
	addc.cc.u64 %rd8055, %rd8055, %rd35997;
	addc.cc.u64 %rd8056, %rd8056, %rd35998;
	addc.cc.u64 %rd8057, %rd8057, %rd35999;
	addc.cc.u64 %rd8058, %rd8058, %rd36000;
	addc.u64 %rd6421, %rd6421, %rd36001;
	
	// end inline asm
	st.global.u64 	[%rd2], %rd8054;
	st.global.u64 	[%rd36011], %rd8055;
	st.global.u64 	[%rd36012], %rd8056;
	st.global.u64 	[%rd36013], %rd8057;
	st.global.u64 	[%rd36014], %rd8058;
	st.global.u64 	[%rd36015], %rd6421;
	ld.global.u64 	%rd8072, [%rd2];
	ld.global.u64 	%rd8073, [%rd36011];
	ld.global.u64 	%rd8074, [%rd36012];
	ld.global.u64 	%rd8075, [%rd36013];
	ld.global.u64 	%rd8076, [%rd36014];
	// begin inline asm
	add.cc.u64 %rd8072, %rd8072, %rd35996;
	addc.cc.u64 %rd8073, %rd8073, %rd35997;
	addc.cc.u64 %rd8074, %rd8074, %rd35998;
	addc.cc.u64 %rd8075, %rd8075, %rd35999;
	addc.cc.u64 %rd8076, %rd8076, %rd36000;
	addc.u64 %rd6421, %rd6421, %rd36001;
	
	// end inline asm
	st.global.u64 	[%rd2], %rd8072;
	st.global.u64 	[%rd36011], %rd8073;
	st.global.u64 	[%rd36012], %rd8074;
	st.global.u64 	[%rd36013], %rd8075;
	st.global.u64 	[%rd36014], %rd8076;
	st.global.u64 	[%rd36015], %rd6421;
	ld.global.u64 	%rd8090, [%rd2];
	ld.global.u64 	%rd8091, [%rd36011];
	ld.global.u64 	%rd8092, [%rd36012];
	ld.global.u64 	%rd8093, [%rd36013];
	ld.global.u64 	%rd8094, [%rd36014];
	// begin inline asm
	add.cc.u64 %rd8090, %rd8090, %rd35996;
	addc.cc.u64 %rd8091, %rd8091, %rd35997;
	addc.cc.u64 %rd8092, %rd8092, %rd35998;
	addc.cc.u64 %rd8093, %rd8093, %rd35999;
	addc.cc.u64 %rd8094, %rd8094, %rd36000;
	addc.u64 %rd6421, %rd6421, %rd36001;
	
	// end inline asm
	st.global.u64 	[%rd2], %rd8090;
	st.global.u64 	[%rd36011], %rd8091;
	st.global.u64 	[%rd36012], %rd8092;
	st.global.u64 	[%rd36013], %rd8093;
	st.global.u64 	[%rd36014], %rd8094;
	st.global.u64 	[%rd36015], %rd6421;
	ld.global.u64 	%rd8108, [%rd2];
	ld.global.u64 	%rd8109, [%rd36011];
	ld.global.u64 	%rd8110, [%rd36012];
	ld.global.u64 	%rd8111, [%rd36013];
	ld.global.u64 	%rd8112, [%rd36014];
	// begin inline asm
	add.cc.u64 %rd8108, %rd8108, %rd35996;
	addc.cc.u64 %rd8109, %rd8109, %rd35997;
	addc.cc.u64 %rd8110, %rd8110, %rd35998;
	addc.cc.u64 %rd8111, %rd8111, %rd35999;
	addc.cc.u64 %rd8112, %rd8112, %rd36000;
	addc.u64 %rd6421, %rd6421, %rd36001;
	
	// end inline asm
	st.global.u64 	[%rd2], %rd8108;
	st.global.u64 	[%rd36011], %rd8109;
	st.global.u64 	[%rd36012], %rd8110;
	st.global.u64 	[%rd36013], %rd8111;
	st.global.u64 	[%rd36014], %rd8112;
	st.global.u64 	[%rd36015], %rd6421;
	ld.global.u64 	%rd8126, [%rd2];
	ld.global.u64 	%rd8127, [%rd36011];
	ld.global.u64 	%rd8128, [%rd36012];
	ld.global.u64 	%rd8129, [%rd36013];
	ld.global.u64 	%rd8130, [%rd36014];
	// begin inline asm
	add.cc.u64 %rd8126, %rd8126, %rd35996;
	addc.cc.u64 %rd8127, %rd8127, %rd35997;
	addc.cc.u64 %rd8128, %rd8128, %rd35998;
	addc.cc.u64 %rd8129, %rd8129, %rd35999;
	addc.cc.u64 %rd8130, %rd8130, %rd36000;
	addc.u64 %rd6421, %rd6421, %rd36001;
	
	// end inline asm
	st.global.u64 	[%rd2], %rd8126;
	st.global.u64 	[%rd36011], %rd8127;
	st.global.u64 	[%rd36012], %rd8128;
	st.global.u64 	[%rd36013], %rd8129;
	st.global.u64 	[%rd36014], %rd8130;
	st.global.u64 	[%rd36015], %rd6421;
	ld.global.u64 	%rd8144, [%rd2];
	ld.global.u64 	%rd8145, [%rd36011];
	ld.global.u64 	%rd8146, [%rd36012];
	ld.global.u64 	%rd8147, [%rd36013];
	ld.global.u64 	%rd8148, [%rd36014];
	// begin inline asm
	add.cc.u64 %rd8144, %rd8144, %rd35996;
	addc.cc.u64 %rd8145, %rd8145, %rd35997;
	addc.cc.u64 %rd8146, %rd8146, %rd35998;
	addc.cc.u64 %rd8147, %rd8147, %rd35999;
	addc.cc.u64 %rd8148, %rd8148, %rd36000;
	addc.u64 %rd6421, %rd6421, %rd36001;
	
	// end inline asm
	st.global.u64 	[%rd2], %rd8144;
	st.global.u64 	[%rd36011], %rd8145;
	st.global.u64 	[%rd36012], %rd8146;
	st.global.u64 	[%rd36013], %rd8147;
	st.global.u64 	[%rd36014], %rd8148;
	st.global.u64 	[%rd36015], %rd6421;
	ld.global.u64 	%rd8162, [%rd2];
	ld.global.u64 	%rd8163, [%rd36011];
	ld.global.u64 	%rd8164, [%rd36012];
	ld.global.u64 	%rd8165, [%rd36013];
	ld.global.u64 	%rd8166, [%rd36014];
	// begin inline asm
	add.cc.u64 %rd8162, %rd8162, %rd35996;
	addc.cc.u64 %rd8163, %rd8163, %rd35997;
	addc.cc.u64 %rd8164, %rd8164, %rd35998;
	addc.cc.u64 %rd8165, %rd8165, %rd35999;
	addc.cc.u64 %rd8166, %rd8166, %rd36000;
	addc.u64 %rd6421, %rd6421, %rd36001;
	
	// end inline asm
	st.global.u64 	[%rd2], %rd8162;
	st.global.u64 	[%rd36011], %rd8163;
	st.global.u64 	[%rd36012], %rd8164;
	st.global.u64 	[%rd36013], %rd8165;
	st.global.u64 	[%rd36014], %rd8166;
	st.global.u64 	[%rd36015], %rd6421;
	ld.global.u64 	%rd8180, [%rd2];
	ld.global.u64 	%rd8181, [%rd36011];
	ld.global.u64 	%rd8182, [%rd36012];
	ld.global.u64 	%rd8183, [%rd36013];
	ld.global.u64 	%rd8184, [%rd36014];
	// begin inline asm
	add.cc.u64 %rd8180, %rd8180, %rd35996;
	addc.cc.u64 %rd8181, %rd8181, %rd35997;
	addc.cc.u64 %rd8182, %rd8182, %rd35998;
	addc.cc.u64 %rd8183, %rd8183, %rd35999;
	addc.cc.u64 %rd8184, %rd8184, %rd36000;
	addc.u64 %rd6421, %rd6421, %rd36001;
	
	// end inline asm
	st.global.u64 	[%rd2], %rd8180;
	st.global.u64 	[%rd36011], %rd8181;
	st.global.u64 	[%rd36012], %rd8182;
	st.global.u64 	[%rd36013], %rd8183;
	st.global.u64 	[%rd36014], %rd8184;
	st.global.u64 	[%rd36015], %rd6421;
	ld.global.u64 	%rd8198, [%rd2];
	ld.global.u64 	%rd8199, [%rd36011];
	ld.global.u64 	%rd8200, [%rd36012];
	ld.global.u64 	%rd8201, [%rd36013];
	ld.global.u64 	%rd8202, [%rd36014];
	// begin inline asm
	add.cc.u64 %rd8198, %rd8198, %rd35996;
	addc.cc.u64 %rd8199, %rd8199, %rd35997;
	addc.cc.u64 %rd8200, %rd8200, %rd35998;
	addc.cc.u64 %rd8201, %rd8201, %rd35999;
	addc.cc.u64 %rd8202, %rd8202, %rd36000;
	addc.u64 %rd6421, %rd6421, %rd36001;
	
	// end inline asm
	st.global.u64 	[%rd2], %rd8198;
	st.global.u64 	[%rd36011], %rd8199;
	st.global.u64 	[%rd36012], %rd8200;
	st.global.u64 	[%rd36013], %rd8201;
	st.global.u64 	[%rd36014], %rd8202;
	st.global.u64 	[%rd36015], %rd6421;
	ld.global.u64 	%rd8216, [%rd2];
	ld.global.u64 	%rd8217, [%rd36011];
	ld.global.u64 	%rd8218, [%rd36012];
	ld.global.u64 	%rd8219, [%rd36013];
	ld.global.u64 	%rd8220, [%rd36014];
	// begin inline asm
	add.cc.u64 %rd8216, %rd8216, %rd35996;
	addc.cc.u64 %rd8217, %rd8217, %rd35997;
	addc.cc.u64 %rd8218, %rd8218, %rd35998;
	addc.cc.u64 %rd8219, %rd8219, %rd35999;
	addc.cc.u64 %rd8220, %rd8220, %rd36000;
	addc.u64 %rd6421, %rd6421, %rd36001;
	
	// end inline asm
	st.global.u64 	[%rd2], %rd8216;
	st.global.u64 	[%rd36011], %rd8217;
	st.global.u64 	[%rd36012], %rd8218;
	st.global.u64 	[%rd36013], %rd8219;
	st.global.u64 	[%rd36014], %rd8220;
	st.global.u64 	[%rd36015], %rd6421;
	ld.global.u64 	%rd8234, [%rd2];
	ld.global.u64 	%rd8235, [%rd36011];
	ld.global.u64 	%rd8236, [%rd36012];
	ld.global.u64 	%rd8237, [%rd36013];
	ld.global.u64 	%rd8238, [%rd36014];
	// begin inline asm
	add.cc.u64 %rd8234, %rd8234, %rd35996;
	addc.cc.u64 %rd8235, %rd8235, %rd35997;
	addc.cc.u64 %rd8236, %rd8236, %rd35998;
	addc.cc.u64 %rd8237, %rd8237, %rd35999;
	addc.cc.u64 %rd8238, %rd8238, %rd36000;
	addc.u64 %rd6421, %rd6421, %rd36001;
	
	// end inline asm
	st.global.u64 	[%rd2], %rd8234;
	st.global.u64 	[%rd36011], %rd8235;
	st.global.u64 	[%rd36012], %rd8236;
	st.global.u64 	[%rd36013], %rd8237;
	st.global.u64 	[%rd36014], %rd8238;
	st.global.u64 	[%rd36015], %rd6421;
	ld.global.u64 	%rd8252, [%rd2];
	ld.global.u64 	%rd8253, [%rd36011];
	ld.global.u64 	%rd8254, [%rd36012];
	ld.global.u64 	%rd8255, [%rd36013];
	ld.global.u64 	%rd8256, [%rd36014];
	// begin inline asm
	add.cc.u64 %rd8252, %rd8252, %rd35996;
	addc.cc.u64 %rd8253, %rd8253, %rd35997;
	addc.cc.u64 %rd8254, %rd8254, %rd35998;
	addc.cc.u64 %rd8255, %rd8255, %rd35999;
	addc.cc.u64 %rd8256, %rd8256, %rd36000;
	addc.u64 %rd6421, %rd6421, %rd36001;
	
	// end inline asm
	st.global.u64 	[%rd2], %rd8252;
	st.global.u64 	[%rd36011], %rd8253;
	st.global.u64 	[%rd36012], %rd8254;
	st.global.u64 	[%rd36013], %rd8255;
	st.global.u64 	[%rd36014], %rd8256;
	st.global.u64 	[%rd36015], %rd6421;
	ld.global.u64 	%rd8270, [%rd2];
	ld.global.u64 	%rd8271, [%rd36011];
	ld.global.u64 	%rd8272, [%rd36012];
	ld.global.u64 	%rd8273, [%rd36013];
	ld.global.u64 	%rd8274, [%rd36014];
	// begin inline asm
	add.cc.u64 %rd8270, %rd8270, %rd35996;
	addc.cc.u64 %rd8271, %rd8271, %rd35997;
	addc.cc.u64 %rd8272, %rd8272, %rd35998;
	addc.cc.u64 %rd8273, %rd8273, %rd35999;
	addc.cc.u64 %rd8274, %rd8274, %rd36000;
	addc.u64 %rd6421, %rd6421, %rd36001;
	
	// end inline asm
	st.global.u64 	[%rd2], %rd8270;
	st.global.u64 	[%rd36011], %rd8271;
	st.global.u64 	[%rd36012], %rd8272;
	st.global.u64 	[%rd36013], %rd8273;
	st.global.u64 	[%rd36014], %rd8274;
	st.global.u64 	[%rd36015], %rd6421;
	ld.global.u64 	%rd8288, [%rd2];
	ld.global.u64 	%rd8289, [%rd36011];
	ld.global.u64 	%rd8290, [%rd36012];
	ld.global.u64 	%rd8291, [%rd36013];
	ld.global.u64 	%rd8292, [%rd36014];
	// begin inline asm
	add.cc.u64 %rd8288, %rd8288, %rd35996;
	addc.cc.u64 %rd8289, %rd8289, %rd35997;
	addc.cc.u64 %rd8290, %rd8290, %rd35998;
	addc.cc.u64 %rd8291, %rd8291, %rd35999;
	addc.cc.u64 %rd8292, %rd8292, %rd36000;
	addc.u64 %rd6421, %rd6421, %rd36001;
	
	// end inline asm
	st.global.u64 	[%rd2], %rd8288;
	st.global.u64 	[%rd36011], %rd8289;
	st.global.u64 	[%rd36012], %rd8290;
	st.global.u64 	[%rd36013], %rd8291;
	st.global.u64 	[%rd36014], %rd8292;
	st.global.u64 	[%rd36015], %rd6421;
	ld.global.u64 	%rd8306, [%rd2];
	ld.global.u64 	%rd8307, [%rd36011];
	ld.global.u64 	%rd8308, [%rd36012];
	ld.global.u64 	%rd8309, [%rd36013];
	ld.global.u64 	%rd8310, [%rd36014];
	// begin inline asm
	add.cc.u64 %rd8306, %rd8306, %rd35996;
	addc.cc.u64 %rd8307, %rd8307, %rd35997;
	addc.cc.u64 %rd8308, %rd8308, %rd35998;
	addc.cc.u64 %rd8309, %rd8309, %rd35999;
	addc.cc.u64 %rd8310, %rd8310, %rd36000;
	addc.u64 %rd6421, %rd6421, %rd36001;
	
	// end inline asm
	st.global.u64 	[%rd2], %rd8306;
	st.global.u64 	[%rd36011], %rd8307;
	st.global.u64 	[%rd36012], %rd8308;
	st.global.u64 	[%rd36013], %rd8309;
	st.global.u64 	[%rd36014], %rd8310;
	st.global.u64 	[%rd36015], %rd6421;
	ld.global.u64 	%rd8324, [%rd2];
	ld.global.u64 	%rd8325, [%rd36011];
	ld.global.u64 	%rd8326, [%rd36012];
	ld.global.u64 	%rd8327, [%rd36013];
	ld.global.u64 	%rd8328, [%rd36014];
	// begin inline asm
	add.cc.u64 %rd8324, %rd8324, %rd35996;
	addc.cc.u64 %rd8325, %rd8325, %rd35997;
	addc.cc.u64 %rd8326, %rd8326, %rd35998;
	addc.cc.u64 %rd8327, %rd8327, %rd35999;
	addc.cc.u64 %rd8328, %rd8328, %rd36000;
	addc.u64 %rd6421, %rd6421, %rd36001;
	
	// end inline asm
	st.global.u64 	[%rd2], %rd8324;
	st.global.u64 	[%rd36011], %rd8325;
	st.global.u64 	[%rd36012], %rd8326;
	st.global.u64 	[%rd36013], %rd8327;
	st.global.u64 	[%rd36014], %rd8328;
	st.global.u64 	[%rd36015], %rd6421;
	ld.global.u64 	%rd8342, [%rd2];
	ld.global.u64 	%rd8343, [%rd36011];
	ld.global.u64 	%rd8344, [%rd36012];
	ld.global.u64 	%rd8345, [%rd36013];
	ld.global.u64 	%rd8346, [%rd36014];
	// begin inline asm
	add.cc.u64 %rd8342, %rd8342, %rd35996;
	addc.cc.u64 %rd8343, %rd8343, %rd35997;
	addc.cc.u64 %rd8344, %rd8344, %rd35998;
	addc.cc.u64 %rd8345, %rd8345, %rd35999;
	addc.cc.u64 %rd8346, %rd8346, %rd36000;
	addc.u64 %rd6421, %rd6421, %rd36001;
	
	// end inline asm
	st.global.u64 	[%rd2], %rd8342;
	st.global.u64 	[%rd36011], %rd8343;
	st.global.u64 	[%rd36012], %rd8344;
	st.global.u64 	[%rd36013], %rd8345;
	st.global.u64 	[%rd36014], %rd8346;
	st.global.u64 	[%rd36015], %rd6421;
	ld.global.u64 	%rd8360, [%rd2];
	ld.global.u64 	%rd8361, [%rd36011];
	ld.global.u64 	%rd8362, [%rd36012];
	ld.global.u64 	%rd8363, [%rd36013];
	ld.global.u64 	%rd8364, [%rd36014];
	// begin inline asm
	add.cc.u64 %rd8360, %rd8360, %rd35996;
	addc.cc.u64 %rd8361, %rd8361, %rd35997;
	addc.cc.u64 %rd8362, %rd8362, %rd35998;
	addc.cc.u64 %rd8363, %rd8363, %rd35999;
	addc.cc.u64 %rd8364, %rd8364, %rd36000;
	addc.u64 %rd6421, %rd6421, %rd36001;
	
	// end inline asm
	st.global.u64 	[%rd2], %rd8360;
	st.global.u64 	[%rd36011], %rd8361;
	st.global.u64 	[%rd36012], %rd8362;
	st.global.u64 	[%rd36013], %rd8363;
	st.global.u64 	[%rd36014], %rd8364;
	st.global.u64 	[%rd36015], %rd6421;
	ld.global.u64 	%rd8378, [%rd2];
	ld.global.u64 	%rd8379, [%rd36011];
	ld.global.u64 	%rd8380, [%rd36012];
	ld.global.u64 	%rd8381, [%rd36013];
	ld.global.u64 	%rd8382, [%rd36014];
	// begin inline asm
	add.cc.u64 %rd8378, %rd8378, %rd35996;
	addc.cc.u64 %rd8379, %rd8379, %rd35997;
	addc.cc.u64 %rd8380, %rd8380, %rd35998;
	addc.cc.u64 %rd8381, %rd8381, %rd35999;
	addc.cc.u64 %rd8382, %rd8382, %rd36000;
	addc.u64 %rd6421, %rd6421, %rd36001;
	
	// end inline asm
	st.global.u64 	[%rd2], %rd8378;
	st.global.u64 	[%rd36011], %rd8379;
	st.global.u64 	[%rd36012], %rd8380;
	st.global.u64 	[%rd36013], %rd8381;
	st.global.u64 	[%rd36014], %rd8382;
	st.global.u64 	[%rd36015], %rd6421;
	ld.global.u64 	%rd8396, [%rd2];
	ld.global.u64 	%rd8397, [%rd36011];
	ld.global.u64 	%rd8398, [%rd36012];
	ld.global.u64 	%rd8399, [%rd36013];
	ld.global.u64 	%rd8400, [%rd36014];
	// begin inline asm
	add.cc.u64 %rd8396, %rd8396, %rd35996;
	addc.cc.u64 %rd8397, %rd8397, %rd35997;
	addc.cc.u64 %rd8398, %rd8398, %rd35998;
	addc.cc.u64 %rd8399, %rd8399, %rd35999;
	addc.cc.u64 %rd8400, %rd8400, %rd36000;
	addc.u64 %rd6421, %rd6421, %rd36001;
	
	// end inline asm
	st.global.u64 	[%rd2], %rd8396;
	st.global.u64 	[%rd36011], %rd8397;
	st.global.u64 	[%rd36012], %rd8398;
	st.global.u64 	[%rd36013], %rd8399;
	st.global.u64 	[%rd36014], %rd8400;
	st.global.u64 	[%rd36015], %rd6421;
	ld.global.u64 	%rd8414, [%rd2];
	ld.global.u64 	%rd8415, [%rd36011];
	ld.global.u64 	%rd8416, [%rd36012];
	ld.global.u64 	%rd8417, [%rd36013];
	ld.global.u64 	%rd8418, [%rd36014];
	// begin inline asm
	add.cc.u64 %rd8414, %rd8414, %rd35996;
	addc.cc.u64 %rd8415, %rd8415, %rd35997;
	addc.cc.u64 %rd8416, %rd8416, %rd35998;
	addc.cc.u64 %rd8417, %rd8417, %rd35999;
	addc.cc.u64 %rd8418, %rd8418, %rd36000;
	addc.u64 %rd6421, %rd6421, %rd36001;
	
	// end inline asm
	st.global.u64 	[%rd2], %rd8414;
	st.global.u64 	[%rd36011], %rd8415;
	st.global.u64 	[%rd36012], %rd8416;
	st.global.u64 	[%rd36013], %rd8417;
	st.global.u64 	[%rd36014], %rd8418;
	st.global.u64 	[%rd36015], %rd6421;
	ld.global.u64 	%rd8432, [%rd2];
	ld.global.u64 	%rd8433, [%rd36011];
	ld.global.u64 	%rd8434, [%rd36012];
	ld.global.u64 	%rd8435, [%rd36013];
	ld.global.u64 	%rd8436, [%rd36014];
	// begin inline asm
	add.cc.u64 %rd8432, %rd8432, %rd35996;
	addc.cc.u64 %rd8433, %rd8433, %rd35997;
	addc.cc.u64 %rd8434, %rd8434, %rd35998;
	addc.cc.u64 %rd8435, %rd8435, %rd35999;
	addc.cc.u64 %rd8436, %rd8436, %rd36000;
	addc.u64 %rd6421, %rd6421, %rd36001;
	
	// end inline asm
	st.global.u64 	[%rd2], %rd8432;
	st.global.u64 	[%rd36011], %rd8433;
	st.global.u64 	[%rd36012], %rd8434;
	st.global.u64 	[%rd36013], %rd8435;
	st.global.u64 	[%rd36014], %rd8436;
	st.global.u64 	[%rd36015], %rd6421;
	ld.global.u64 	%rd8450, [%rd2];
	ld.global.u64 	%rd8451, [%rd36011];
	ld.global.u64 	%rd8452, [%rd36012];
	ld.global.u64 	%rd8453, [%rd36013];
	ld.global.u64 	%rd8454, [%rd36014];
	// begin inline asm
	add.cc.u64 %rd8450, %rd8450, %rd35996;
	addc.cc.u64 %rd8451, %rd8451, %rd35997;
	addc.cc.u64 %rd8452, %rd8452, %rd35998;
	addc.cc.u64 %rd8453, %rd8453, %rd35999;
	addc.cc.u64 %rd8454, %rd8454, %rd36000;
	addc.u64 %rd6421, %rd6421, %rd36001;
	
	// end inline asm
	st.global.u64 	[%rd2], %rd8450;
	st.global.u64 	[%rd36011], %rd8451;
	st.global.u64 	[%rd36012], %rd8452;
	st.global.u64 	[%rd36013], %rd8453;
	st.global.u64 	[%rd36014], %rd8454;
	st.global.u64 	[%rd36015], %rd6421;
	ld.global.u64 	%rd8468, [%rd2];
	ld.global.u64 	%rd8469, [%rd36011];
	ld.global.u64 	%rd8470, [%rd36012];
	ld.global.u64 	%rd8471, [%rd36013];
	ld.global.u64 	%rd8472, [%rd36014];
	// begin inline asm
	add.cc.u64 %rd8468, %rd8468, %rd35996;
	addc.cc.u64 %rd8469, %rd8469, %rd35997;
	addc.cc.u64 %rd8470, %rd8470, %rd35998;
	addc.cc.u64 %rd8471, %rd8471, %rd35999;
	addc.cc.u64 %rd8472, %rd8472, %rd36000;
	addc.u64 %rd6421, %rd6421, %rd36001;
	
	// end inline asm
	st.global.u64 	[%rd2], %rd8468;
	st.global.u64 	[%rd36011], %rd8469;
	st.global.u64 	[%rd36012], %rd8470;
	st.global.u64 	[%rd36013], %rd8471;
	st.global.u64 	[%rd36014], %rd8472;
	st.global.u64 	[%rd36015], %rd6421;
	ld.global.u64 	%rd8486, [%rd2];
	ld.global.u64 	%rd8487, [%rd36011];
	ld.global.u64 	%rd8488, [%rd36012];
	ld.global.u64 	%rd8489, [%rd36013];
	ld.global.u64 	%rd8490, [%rd36014];
	// begin inline asm
	add.cc.u64 %rd8486, %rd8486, %rd35996;
	addc.cc.u64 %rd8487, %rd8487, %rd35997;
	addc.cc.u64 %rd8488, %rd8488, %rd35998;
	addc.cc.u64 %rd8489, %rd8489, %rd35999;
	addc.cc.u64 %rd8490, %rd8490, %rd36000;
	addc.u64 %rd6421, %rd6421, %rd36001;
	
	// end inline asm
	st.global.u64 	[%rd2], %rd8486;
	st.global.u64 	[%rd36011], %rd8487;
	st.global.u64 	[%rd36012], %rd8488;
	st.global.u64 	[%rd36013], %rd8489;
	st.global.u64 	[%rd36014], %rd8490;
	st.global.u64 	[%rd36015], %rd6421;
	ld.global.u64 	%rd8504, [%rd2];
	ld.global.u64 	%rd8505, [%rd36011];
	ld.global.u64 	%rd8506, [%rd36012];
	ld.global.u64 	%rd8507, [%rd36013];
	ld.global.u64 	%rd8508, [%rd36014];
	// begin inline asm
	add.cc.u64 %rd8504, %rd8504, %rd35996;
	addc.cc.u64 %rd8505, %rd8505, %rd35997;
	addc.cc.u64 %rd8506, %rd8506, %rd35998;
	addc.cc.u64 %rd8507, %rd8507, %rd35999;
	addc.cc.u64 %rd8508, %rd8508, %rd36000;
	addc.u64 %rd6421, %rd6421, %rd36001;
	
	// end inline asm
	st.global.u64 	[%rd2], %rd8504;
	st.global.u64 	[%rd36011], %rd8505;
	st.global.u64 	[%rd36012], %rd8506;
	st.global.u64 	[%rd36013], %rd8507;
	st.global.u64 	[%rd36014], %rd8508;
	st.global.u64 	[%rd36015], %rd6421;
	ld.global.u64 	%rd8522, [%rd2];
	ld.global.u64 	%rd8523, [%rd36011];
	ld.global.u64 	%rd8524, [%rd36012];
	ld.global.u64 	%rd8525, [%rd36013];
	ld.global.u64 	%rd8526, [%rd36014];
	// begin inline asm
	add.cc.u64 %rd8522, %rd8522, %rd35996;
	addc.cc.u64 %rd8523, %rd8523, %rd35997;
	addc.cc.u64 %rd8524, %rd8524, %rd35998;
	addc.cc.u64 %rd8525, %rd8525, %rd35999;
	addc.cc.u64 %rd8526, %rd8526, %rd36000;
	addc.u64 %rd6421, %rd6421, %rd36001;
	
	// end inline asm
	st.global.u64 	[%rd2], %rd8522;
	st.global.u64 	[%rd36011], %rd8523;
	st.global.u64 	[%rd36012], %rd8524;
	st.global.u64 	[%rd36013], %rd8525;
	st.global.u64 	[%rd36014], %rd8526;
	st.global.u64 	[%rd36015], %rd6421;
	ld.global.u64 	%rd8540, [%rd2];
	ld.global.u64 	%rd8541, [%rd36011];
	ld.global.u64 	%rd8542, [%rd36012];
	ld.global.u64 	%rd8543, [%rd36013];
	ld.global.u64 	%rd8544, [%rd36014];
	// begin inline asm
	add.cc.u64 %rd8540, %rd8540, %rd35996;
	addc.cc.u64 %rd8541, %rd8541, %rd35997;
	addc.cc.u64 %rd8542, %rd8542, %rd35998;
	addc.cc.u64 %rd8543, %rd8543, %rd35999;
	addc.cc.u64 %rd8544, %rd8544, %rd36000;
	addc.u64 %rd6421, %rd6421, %rd36001;
	
	// end inline asm
	st.global.u64 	[%rd2], %rd8540;
	st.global.u64 	[%rd36011], %rd8541;
	st.global.u64 	[%rd36012], %rd8542;
	st.global.u64 	[%rd36013], %rd8543;
	st.global.u64 	[%rd36014], %rd8544;
	st.global.u64 	[%rd36015], %rd6421;
	ld.global.u64 	%rd8558, [%rd2];
	ld.global.u64 	%rd8559, [%rd36011];
	ld.global.u64 	%rd8560, [%rd36012];
	ld.global.u64 	%rd8561, [%rd36013];
	ld.global.u64 	%rd8562, [%rd36014];
	// begin inline asm
	add.cc.u64 %rd8558, %rd8558, %rd35996;
	addc.cc.u64 %rd8559, %rd8559, %rd35997;
	addc.cc.u64 %rd8560, %rd8560, %rd35998;
	addc.cc.u64 %rd8561, %rd8561, %rd35999;
	addc.cc.u64 %rd8562, %rd8562, %rd36000;
	addc.u64 %rd6421, %rd6421, %rd36001;
	
	// end inline asm
	st.global.u64 	[%rd2], %rd8558;
	st.global.u64 	[%rd36011], %rd8559;
	st.global.u64 	[%rd36012], %rd8560;
	st.global.u64 	[%rd36013], %rd8561;
	st.global.u64 	[%rd36014], %rd8562;
	st.global.u64 	[%rd36015], %rd6421;
	ld.global.u64 	%rd8576, [%rd2];
	ld.global.u64 	%rd8577, [%rd36011];
	ld.global.u64 	%rd8578, [%rd36012];
	ld.global.u64 	%rd8579, [%rd36013];
	ld.global.u64 	%rd8580, [%rd36014];
	// begin inline asm
	add.cc.u64 %rd8576, %rd8576, %rd35996;
	addc.cc.u64 %rd8577, %rd8577, %rd35997;
	addc.cc.u64 %rd8578, %rd8578, %rd35998;
	addc.cc.u64 %rd8579, %rd8579, %rd35999;
	addc.cc.u64 %rd8580, %rd8580, %rd36000;
	addc.u64 %rd6421, %rd6421, %rd36001;
	
	// end inline asm
	st.global.u64 	[%rd2], %rd8576;
	st.global.u64 	[%rd36011], %rd8577;
	st.global.u64 	[%rd36012], %rd8578;
	st.global.u64 	[%rd36013], %rd8579;
	st.global.u64 	[%rd36014], %rd8580;
	st.global.u64 	[%rd36015], %rd6421;
	ld.global.u64 	%rd8594, [%rd2];
	ld.global.u64 	%rd8595, [%rd36011];
	ld.global.u64 	%rd8596, [%rd36012];
	ld.global.u64 	%rd8597, [%rd36013];
	ld.global.u64 	%rd8598, [%rd36014];
	// begin inline asm
	add.cc.u64 %rd8594, %rd8594, %rd35996;
	addc.cc.u64 %rd8595, %rd8595, %rd35997;
	addc.cc.u64 %rd8596, %rd8596, %rd35998;
	addc.cc.u64 %rd8597, %rd8597, %rd35999;
	addc.cc.u64 %rd8598, %rd8598, %rd36000;
	addc.u64 %rd6421, %rd6421, %rd36001;
	
	// end inline asm
	st.global.u64 	[%rd2], %rd8594;
	st.global.u64 	[%rd36011], %rd8595;
	st.global.u64 	[%rd36012], %rd8596;
	st.global.u64 	[%rd36013], %rd8597;
	st.global.u64 	[%rd36014], %rd8598;
	st.global.u64 	[%rd36015], %rd6421;
	ld.global.u64 	%rd8612, [%rd2];
	ld.global.u64 	%rd8613, [%rd36011];
	ld.global.u64 	%rd8614, [%rd36012];
	ld.global.u64 	%rd8615, [%rd36013];
	ld.global.u64 	%rd8616, [%rd36014];
	// begin inline asm
	add.cc.u64 %rd8612, %rd8612, %rd35996;
	addc.cc.u64 %rd8613, %rd8613, %rd35997;
	addc.cc.u64 %rd8614, %rd8614, %rd35998;
	addc.cc.u64 %rd8615, %rd8615, %rd35999;
	addc.cc.u64 %rd8616, %rd8616, %rd36000;
	addc.u64 %rd6421, %rd6421, %rd36001;
	
	// end inline asm
	st.global.u64 	[%rd2], %rd8612;
	st.global.u64 	[%rd36011], %rd8613;
	st.global.u64 	[%rd36012], %rd8614;
	st.global.u64 	[%rd36013], %rd8615;
	st.global.u64 	[%rd36014], %rd8616;
	st.global.u64 	[%rd36015], %rd6421;
	ld.global.u64 	%rd8630, [%rd2];
	ld.global.u64 	%rd8631, [%rd36011];
	ld.global.u64 	%rd8632, [%rd36012];
	ld.global.u64 	%rd8633, [%rd36013];
	ld.global.u64 	%rd8634, [%rd36014];
	// begin inline asm
	add.cc.u64 %rd8630, %rd8630, %rd35996;
	addc.cc.u64 %rd8631, %rd8631, %rd35997;
	addc.cc.u64 %rd8632, %rd8632, %rd35998;
	addc.cc.u64 %rd8633, %rd8633, %rd35999;
	addc.cc.u64 %rd8634, %rd8634, %rd36000;
	addc.u64 %rd6421, %rd6421, %rd36001;
	
	// end inline asm
	st.global.u64 	[%rd2], %rd8630;
	st.global.u64 	[%rd36011], %rd8631;
	st.global.u64 	[%rd36012], %rd8632;
	st.global.u64 	[%rd36013], %rd8633;
	st.global.u64 	[%rd36014], %rd8634;
	st.global.u64 	[%rd36015], %rd6421;
	ld.global.u64 	%rd8648, [%rd2];
	ld.global.u64 	%rd8649, [%rd36011];
	ld.global.u64 	%rd8650, [%rd36012];
	ld.global.u64 	%rd8651, [%rd36013];
	ld.global.u64 	%rd8652, [%rd36014];
	// begin inline asm
	add.cc.u64 %rd8648, %rd8648, %rd35996;
	addc.cc.u64 %rd8649, %rd8649, %rd35997;
	addc.cc.u64 %rd8650, %rd8650, %rd35998;
	addc.cc.u64 %rd8651, %rd8651, %rd35999;
	addc.cc.u64 %rd8652, %rd8652, %rd36000;
	addc.u64 %rd6421, %rd6421, %rd36001;
	
	// end inline asm
	st.global.u64 	[%rd2], %rd8648;
	st.global.u64 	[%rd36011], %rd8649;
	st.global.u64 	[%rd36012], %rd8650;
	st.global.u64 	[%rd36013], %rd8651;
	st.global.u64 	[%rd36014], %rd8652;
	st.global.u64 	[%rd36015], %rd6421;
	ld.global.u64 	%rd8666, [%rd2];
	ld.global.u64 	%rd8667, [%rd36011];
	ld.global.u64 	%rd8668, [%rd36012];
	ld.global.u64 	%rd8669, [%rd36013];
	ld.global.u64 	%rd8670, [%rd36014];
	// begin inline asm
	add.cc.u64 %rd8666, %rd8666, %rd35996;
	addc.cc.u64 %rd8667, %rd8667, %rd35997;
	addc.cc.u64 %rd8668, %rd8668, %rd35998;
	addc.cc.u64 %rd8669, %rd8669, %rd35999;
	addc.cc.u64 %rd8670, %rd8670, %rd36000;
	addc.u64 %rd6421, %rd6421, %rd36001;
	
	// end inline asm
	st.global.u64 	[%rd2], %rd8666;
	st.global.u64 	[%rd36011], %rd8667;
	st.global.u64 	[%rd36012], %rd8668;
	st.global.u64 	[%rd36013], %rd8669;
	st.global.u64 	[%rd36014], %rd8670;
	st.global.u64 	[%rd36015], %rd6421;
	ld.global.u64 	%rd8684, [%rd2];
	ld.global.u64 	%rd8685, [%rd36011];
	ld.global.u64 	%rd8686, [%rd36012];
	ld.global.u64 	%rd8687, [%rd36013];
	ld.global.u64 	%rd8688, [%rd36014];
	// begin inline asm
	add.cc.u64 %rd8684, %rd8684, %rd35996;
	addc.cc.u64 %rd8685, %rd8685, %rd35997;
	addc.cc.u64 %rd8686, %rd8686, %rd35998;
	addc.cc.u64 %rd8687, %rd8687, %rd35999;
	addc.cc.u64 %rd8688, %rd8688, %rd36000;
	addc.u64 %rd6421, %rd6421, %rd36001;
	
	// end inline asm
	st.global.u64 	[%rd2], %rd8684;
	st.global.u64 	[%rd36011], %rd8685;
	st.global.u64 	[%rd36012], %rd8686;
	st.global.u64 	[%rd36013], %rd8687;
	st.global.u64 	[%rd36014], %rd8688;
	st.global.u64 	[%rd36015], %rd6421;
	ld.global.u64 	%rd8702, [%rd2];
	ld.global.u64 	%rd8703, [%rd36011];
	ld.global.u64 	%rd8704, [%rd36012];
	ld.global.u64 	%rd8705, [%rd36013];
	ld.global.u64 	%rd8706, [%rd36014];
	// begin inline asm
	add.cc.u64 %rd8702, %rd8702, %rd35996;
	addc.cc.u64 %rd8703, %rd8703, %rd35997;
	addc.cc.u64 %rd8704, %rd8704, %rd35998;
	addc.cc.u64 %rd8705, %rd8705, %rd35999;
	addc.cc.u64 %rd8706, %rd8706, %rd36000;
	addc.u64 %rd6421, %rd6421, %rd36001;
	
	// end inline asm
	st.global.u64 	[%rd2], %rd8702;
	st.global.u64 	[%rd36011], %rd8703;
	st.global.u64 	[%rd36012], %rd8704;
	st.global.u64 	[%rd36013], %rd8705;
	st.global.u64 	[%rd36014], %rd8706;
	st.global.u64 	[%rd36015], %rd6421;
	ld.global.u64 	%rd8720, [%rd2];
	ld.global.u64 	%rd8721, [%rd36011];
	ld.global.u64 	%rd8722, [%rd36012];
	ld.global.u64 	%rd8723, [%rd36013];
	ld.global.u64 	%rd8724, [%rd36014];
	// begin inline asm
	add.cc.u64 %rd8720, %rd8720, %rd35996;
	addc.cc.u64 %rd8721, %rd8721, %rd35997;
	addc.cc.u64 %rd8722, %rd8722, %rd35998;
	addc.cc.u64 %rd8723, %rd8723, %rd35999;
	addc.cc.u64 %rd8724, %rd8724, %rd36000;
	addc.u64 %rd6421, %rd6421, %rd36001;
	
	// end inline asm
	st.global.u64 	[%rd2], %rd8720;
	st.global.u64 	[%rd36011], %rd8721;
	st.global.u64 	[%rd36012], %rd8722;
	st.global.u64 	[%rd36013], %rd8723;
	st.global.u64 	[%rd36014], %rd8724;
	st.global.u64 	[%rd36015], %rd6421;
	ld.global.u64 	%rd8738, [%rd2];
	ld.global.u64 	%rd8739, [%rd36011];
	ld.global.u64 	%rd8740, [%rd36012];
	ld.global.u64 	%rd8741, [%rd36013];
	ld.global.u64 	%rd8742, [%rd36014];
	// begin inline asm
	add.cc.u64 %rd8738, %rd8738, %rd35996;
	addc.cc.u64 %rd8739, %rd8739, %rd35997;
	addc.cc.u64 %rd8740, %rd8740, %rd35998;
	addc.cc.u64 %rd8741, %rd8741, %rd35999;
	addc.cc.u64 %rd8742, %rd8742, %rd36000;
	addc.u64 %rd6421, %rd6421, %rd36001;
	
	// end inline asm
	st.global.u64 	[%rd2], %rd8738;
	st.global.u64 	[%rd36011], %rd8739;
	st.global.u64 	[%rd36012], %rd8740;
	st.global.u64 	[%rd36013], %rd8741;
	st.global.u64 	[%rd36014], %rd8742;
	st.global.u64 	[%rd36015], %rd6421;
	ld.global.u64 	%rd8756, [%rd2];
	ld.global.u64 	%rd8757, [%rd36011];
	ld.global.u64 	%rd8758, [%rd36012];
	ld.global.u64 	%rd8759, [%rd36013];
	ld.global.u64 	%rd8760, [%rd36014];
	// begin inline asm
	add.cc.u64 %rd8756, %rd8756, %rd35996;
	addc.cc.u64 %rd8757, %rd8757, %rd35997;
	addc.cc.u64 %rd8758, %rd8758, %rd35998;
	addc.cc.u64 %rd8759, %rd8759, %rd35999;
	addc.cc.u64 %rd8760, %rd8760, %rd36000;
	addc.u64 %rd6421, %rd6421, %rd36001;
	
	// end inline asm
	st.global.u64 	[%rd2], %rd8756;
	st.global.u64 	[%rd36011], %rd8757;
	st.global.u64 	[%rd36012], %rd8758;
	st.global.u64 	[%rd36013], %rd8759;
	st.global.u64 	[%rd36014], %rd8760;
	st.global.u64 	[%rd36015], %rd6421;
	ld.global.u64 	%rd8774, [%rd2];
	ld.global.u64 	%rd8775, [%rd36011];
	ld.global.u64 	%rd8776, [%rd36012];
	ld.global.u64 	%rd8777, [%rd36013];
	ld.global.u64 	%rd8778, [%rd36014];
	// begin inline asm
	add.cc.u64 %rd8774, %rd8774, %rd35996;
	addc.cc.u64 %rd8775, %rd8775, %rd35997;
	addc.cc.u64 %rd8776, %rd8776, %rd35998;
	addc.cc.u64 %rd8777, %rd8777, %rd35999;
	addc.cc.u64 %rd8778, %rd8778, %rd36000;
	addc.u64 %rd6421, %rd6421, %rd36001;
	
	// end inline asm
	st.global.u64 	[%rd2], %rd8774;
	st.global.u64 	[%rd36011], %rd8775;
	st.global.u64 	[%rd36012], %rd8776;
	st.global.u64 	[%rd36013], %rd8777;
	st.global.u64 	[%rd36014], %rd8778;
	st.global.u64 	[%rd36015], %rd6421;
	ld.global.u64 	%rd8792, [%rd2];
	ld.global.u64 	%rd8793, [%rd36011];
	ld.global.u64 	%rd8794, [%rd36012];
	ld.global.u64 	%rd8795, [%rd36013];
	ld.global.u64 	%rd8796, [%rd36014];
	// begin inline asm
	add.cc.u64 %rd8792, %rd8792, %rd35996;
	addc.cc.u64 %rd8793, %rd8793, %rd35997;
	addc.cc.u64 %rd8794, %rd8794, %rd35998;
	addc.cc.u64 %rd8795, %rd8795, %rd35999;
	addc.cc.u64 %rd8796, %rd8796, %rd36000;
	addc.u64 %rd6421, %rd6421, %rd36001;
	
	// end inline asm
	st.global.u64 	[%rd2], %rd8792;
	st.global.u64 	[%rd36011], %rd8793;
	st.global.u64 	[%rd36012], %rd8794;
	st.global.u64 	[%rd36013], %rd8795;
	st.global.u64 	[%rd36014], %rd8796;
	st.global.u64 	[%rd36015], %rd6421;
	ld.global.u64 	%rd8810, [%rd2];
	ld.global.u64 	%rd8811, [%rd36011];
	ld.global.u64 	%rd8812, [%rd36012];
	ld.global.u64 	%rd8813, [%rd36013];
	ld.global.u64 	%rd8814, [%rd36014];
	// begin inline asm
	add.cc.u64 %rd8810, %rd8810, %rd35996;
	addc.cc.u64 %rd8811, %rd8811, %rd35997;
	addc.cc.u64 %rd8812, %rd8812, %rd35998;
	addc.cc.u64 %rd8813, %rd8813, %rd35999;
	addc.cc.u64 %rd8814, %rd8814, %rd36000;
	addc.u64 %rd6421, %rd6421, %rd36001;
	
	// end inline asm
	st.global.u64 	[%rd2], %rd8810;
	st.global.u64 	[%rd36011], %rd8811;
	st.global.u64 	[%rd36012], %rd8812;
	st.global.u64 	[%rd36013], %rd8813;
	st.global.u64 	[%rd36014], %rd8814;
	st.global.u64 	[%rd36015], %rd6421;
	ld.global.u64 	%rd8828, [%rd2];
	ld.global.u64 	%rd8829, [%rd36011];
	ld.global.u64 	%rd8830, [%rd36012];
	ld.global.u64 	%rd8831, [%rd36013];
	ld.global.u64 	%rd8832, [%rd36014];
	// begin inline asm
	add.cc.u64 %rd8828, %rd8828, %rd35996;
	addc.cc.u64 %rd8829, %rd8829, %rd35997;
	addc.cc.u64 %rd8830, %rd8830, %rd35998;
	addc.cc.u64 %rd8831, %rd8831, %rd35999;
	addc.cc.u64 %rd8832, %rd8832, %rd36000;
	addc.u64 %rd6421, %rd6421, %rd36001;
	
	// end inline asm
	st.global.u64 	[%rd2], %rd8828;
	st.global.u64 	[%rd36011], %rd8829;
	st.global.u64 	[%rd36012], %rd8830;
	st.global.u64 	[%rd36013], %rd8831;
	st.global.u64 	[%rd36014], %rd8832;
	st.global.u64 	[%rd36015], %rd6421;
	ld.global.u64 	%rd8846, [%rd2];
	ld.global.u64 	%rd8847, [%rd36011];
	ld.global.u64 	%rd8848, [%rd36012];
	ld.global.u64 	%rd8849, [%rd36013];
	ld.global.u64 	%rd8850, [%rd36014];
	// begin inline asm
	add.cc.u64 %rd8846, %rd8846, %rd35996;
	addc.cc.u64 %rd8847, %rd8847, %rd35997;
	addc.cc.u64 %rd8848, %rd8848, %rd35998;
	addc.cc.u64 %rd8849, %rd8849, %rd35999;
	addc.cc.u64 %rd8850, %rd8850, %rd36000;
	addc.u64 %rd6421, %rd6421, %rd36001;
	
	// end inline asm
	st.global.u64 	[%rd2], %rd8846;
	st.global.u64 	[%rd36011], %rd8847;
	st.global.u64 	[%rd36012], %rd8848;
	st.global.u64 	[%rd36013], %rd8849;
	st.global.u64 	[%rd36014], %rd8850;
	st.global.u64 	[%rd36015], %rd6421;
	ld.global.u64 	%rd8864, [%rd2];
	ld.global.u64 	%rd8865, [%rd36011];
	ld.global.u64 	%rd8866, [%rd36012];
	ld.global.u64 	%rd8867, [%rd36013];
	ld.global.u64 	%rd8868, [%rd36014];
	// begin inline asm
	add.cc.u64 %rd8864, %rd8864, %rd35996;
	addc.cc.u64 %rd8865, %rd8865, %rd35997;
	addc.cc.u64 %rd8866, %rd8866, %rd35998;
	addc.cc.u64 %rd8867, %rd8867, %rd35999;
	addc.cc.u64 %rd8868, %rd8868, %rd36000;
	addc.u64 %rd6421, %rd6421, %rd36001;
	
	// end inline asm
	st.global.u64 	[%rd2], %rd8864;
	st.global.u64 	[%rd36011], %rd8865;
	st.global.u64 	[%rd36012], %rd8866;
	st.global.u64 	[%rd36013], %rd8867;
	st.global.u64 	[%rd36014], %rd8868;
	st.global.u64 	[%rd36015], %rd6421;
	ld.global.u64 	%rd8882, [%rd2];
	ld.global.u64 	%rd8883, [%rd36011];
	ld.global.u64 	%rd8884, [%rd36012];
	ld.global.u64 	%rd8885, [%rd36013];
	ld.global.u64 	%rd8886, [%rd36014];
	// begin inline asm
	add.cc.u64 %rd8882, %rd8882, %rd35996;
	addc.cc.u64 %rd8883, %rd8883, %rd35997;
	addc.cc.u64 %rd8884, %rd8884, %rd35998;
	addc.cc.u64 %rd8885, %rd8885, %rd35999;
	addc.cc.u64 %rd8886, %rd8886, %rd36000;
	addc.u64 %rd6421, %rd6421, %rd36001;
	
	// end inline asm
	st.global.u64 	[%rd2], %rd8882;
	st.global.u64 	[%rd36011], %rd8883;
	st.global.u64 	[%rd36012], %rd8884;
	st.global.u64 	[%rd36013], %rd8885;
	st.global.u64 	[%rd36014], %rd8886;
	st.global.u64 	[%rd36015], %rd6421;
	ld.global.u64 	%rd8900, [%rd2];
	ld.global.u64 	%rd8901, [%rd36011];
	ld.global.u64 	%rd8902, [%rd36012];
	ld.global.u64 	%rd8903, [%rd36013];
	ld.global.u64 	%rd8904, [%rd36014];
	// begin inline asm
	add.cc.u64 %rd8900, %rd8900, %rd35996;
	addc.cc.u64 %rd8901, %rd8901, %rd35997;
	addc.cc.u64 %rd8902, %rd8902, %rd35998;
	addc.cc.u64 %rd8903, %rd8903, %rd35999;
	addc.cc.u64 %rd8904, %rd8904, %rd36000;
	addc.u64 %rd6421, %rd6421, %rd36001;
	
	// end inline asm
	st.global.u64 	[%rd2], %rd8900;
	st.global.u64 	[%rd36011], %rd8901;
	st.global.u64 	[%rd36012], %rd8902;
	st.global.u64 	[%rd36013], %rd8903;
	st.global.u64 	[%rd36014], %rd8904;
	st.global.u64 	[%rd36015], %rd6421;
	ld.global.u64 	%rd8918, [%rd2];
	ld.global.u64 	%rd8919, [%rd36011];
	ld.global.u64 	%rd8920, [%rd36012];
	ld.global.u64 	%rd8921, [%rd36013];
	ld.global.u64 	%rd8922, [%rd36014];
	// begin inline asm
	add.cc.u64 %rd8918, %rd8918, %rd35996;
	addc.cc.u64 %rd8919, %rd8919, %rd35997;
	addc.cc.u64 %rd8920, %rd8920, %rd35998;
	addc.cc.u64 %rd8921, %rd8921, %rd35999;
	addc.cc.u64 %rd8922, %rd8922, %rd36000;
	addc.u64 %rd6421, %rd6421, %rd36001;
	
	// end inline asm
	st.global.u64 	[%rd2], %rd8918;
	st.global.u64 	[%rd36011], %rd8919;
	st.global.u64 	[%rd36012], %rd8920;
	st.global.u64 	[%rd36013], %rd8921;
	st.global.u64 	[%rd36014], %rd8922;
	st.global.u64 	[%rd36015], %rd6421;
	ld.global.u64 	%rd8936, [%rd2];
	ld.global.u64 	%rd8937, [%rd36011];
	ld.global.u64 	%rd8938, [%rd36012];
	ld.global.u64 	%rd8939, [%rd36013];
	ld.global.u64 	%rd8940, [%rd36014];
	// begin inline asm
	add.cc.u64 %rd8936, %rd8936, %rd35996;
	addc.cc.u64 %rd8937, %rd8937, %rd35997;
	addc.cc.u64 %rd8938, %rd8938, %rd35998;
	addc.cc.u64 %rd8939, %rd8939, %rd35999;
	addc.cc.u64 %rd8940, %rd8940, %rd36000;
	addc.u64 %rd6421, %rd6421, %rd36001;
	
	// end inline asm
	st.global.u64 	[%rd2], %rd8936;
	st.global.u64 	[%rd36011], %rd8937;
	st.global.u64 	[%rd36012], %rd8938;
	st.global.u64 	[%rd36013], %rd8939;
	st.global.u64 	[%rd36014], %rd8940;
	st.global.u64 	[%rd36015], %rd6421;
	ld.global.u64 	%rd8954, [%rd2];
	ld.global.u64 	%rd8955, [%rd36011];
	ld.global.u64 	%rd8956, [%rd36012];
	ld.global.u64 	%rd8957, [%rd36013];
	ld.global.u64 	%rd8958, [%rd36014];
	// begin inline asm
	add.cc.u64 %rd8954, %rd8954, %rd35996;
	addc.cc.u64 %rd8955, %rd8955, %rd35997;
	addc.cc.u64 %rd8956, %rd8956, %rd35998;
	addc.cc.u64 %rd8957, %rd8957, %rd35999;
	addc.cc.u64 %rd8958, %rd8958, %rd36000;
	addc.u64 %rd6421, %rd6421, %rd36001;
	
	// end inline asm
	st.global.u64 	[%rd2], %rd8954;
	st.global.u64 	[%rd36011], %rd8955;
	st.global.u64 	[%rd36012], %rd8956;
	st.global.u64 	[%rd36013], %rd8957;
	st.global.u64 	[%rd36014], %rd8958;
	st.global.u64 	[%rd36015], %rd6421;
	ld.global.u64 	%rd8972, [%rd2];
	ld.global.u64 	%rd8973, [%rd36011];
	ld.global.u64 	%rd8974, [%rd36012];
	ld.global.u64 	%rd8975, [%rd36013];
	ld.global.u64 	%rd8976, [%rd36014];
	// begin inline asm
	add.cc.u64 %rd8972, %rd8972, %rd35996;
	addc.cc.u64 %rd8973, %rd8973, %rd35997;
	addc.cc.u64 %rd8974, %rd8974, %rd35998;
	addc.cc.u64 %rd8975, %rd8975, %rd35999;
	addc.cc.u64 %rd8976, %rd8976, %rd36000;
	addc.u64 %rd6421, %rd6421, %rd36001;
	
	// end inline asm
	st.global.u64 	[%rd2], %rd8972;
	st.global.u64 	[%rd36011], %rd8973;
	st.global.u64 	[%rd36012], %rd8974;
	st.global.u64 	[%rd36013], %rd8975;
	st.global.u64 	[%rd36014], %rd8976;
	st.global.u64 	[%rd36015], %rd6421;
	ld.global.u64 	%rd8990, [%rd2];
	ld.global.u64 	%rd8991, [%rd36011];
	ld.global.u64 	%rd8992, [%rd36012];
	ld.global.u64 	%rd8993, [%rd36013];
	ld.global.u64 	%rd8994, [%rd36014];
	// begin inline asm
	add.cc.u64 %rd8990, %rd8990, %rd35996;
	addc.cc.u64 %rd8991, %rd8991, %rd35997;
	addc.cc.u64 %rd8992, %rd8992, %rd35998;
	addc.cc.u64 %rd8993, %rd8993, %rd35999;
	addc.cc.u64 %rd8994, %rd8994, %rd36000;
	addc.u64 %rd6421, %rd6421, %rd36001;
	
	// end inline asm
	st.global.u64 	[%rd2], %rd8990;
	st.global.u64 	[%rd36011], %rd8991;
	st.global.u64 	[%rd36012], %rd8992;
	st.global.u64 	[%rd36013], %rd8993;
	st.global.u64 	[%rd36014], %rd8994;
	st.global.u64 	[%rd36015], %rd6421;
	ld.global.u64 	%rd9008, [%rd2];
	ld.global.u64 	%rd9009, [%rd36011];
	ld.global.u64 	%rd9010, [%rd36012];
	ld.global.u64 	%rd9011, [%rd36013];
	ld.global.u64 	%rd9012, [%rd36014];
	// begin inline asm
	add.cc.u64 %rd9008, %rd9008, %rd35996;
	addc.cc.u64 %rd9009, %rd9009, %rd35997;
	addc.cc.u64 %rd9010, %rd9010, %rd35998;
	addc.cc.u64 %rd9011, %rd9011, %rd35999;
	addc.cc.u64 %rd9012, %rd9012, %rd36000;
	addc.u64 %rd6421, %rd6421, %rd36001;
	
	// end inline asm
	st.global.u64 	[%rd2], %rd9008;
	st.global.u64 	[%rd36011], %rd9009;
	st.global.u64 	[%rd36012], %rd9010;
	st.global.u64 	[%rd36013], %rd9011;
	st.global.u64 	[%rd36014], %rd9012;
	st.global.u64 	[%rd36015], %rd6421;
	ld.global.u64 	%rd9026, [%rd2];
	ld.global.u64 	%rd9027, [%rd36011];
	ld.global.u64 	%rd9028, [%rd36012];
	ld.global.u64 	%rd9029, [%rd36013];
	ld.global.u64 	%rd9030, [%rd36014];
	// begin inline asm
	add.cc.u64 %rd9026, %rd9026, %rd35996;
	addc.cc.u64 %rd9027, %rd9027, %rd35997;
	addc.cc.u64 %rd9028, %rd9028, %rd35998;
	addc.cc.u64 %rd9029, %rd9029, %rd35999;
	addc.cc.u64 %rd9030, %rd9030, %rd36000;
	addc.u64 %rd6421, %rd6421, %rd36001;
	
	// end inline asm
	st.global.u64 	[%rd2], %rd9026;
	st.global.u64 	[%rd36011], %rd9027;
	st.global.u64 	[%rd36012], %rd9028;
	st.global.u64 	[%rd36013], %rd9029;
	st.global.u64 	[%rd36014], %rd9030;
	st.global.u64 	[%rd36015], %rd6421;
	ld.global.u64 	%rd9044, [%rd2];
	ld.global.u64 	%rd9045, [%rd36011];
	ld.global.u64 	%rd9046, [%rd36012];
	ld.global.u64 	%rd9047, [%rd36013];
	ld.global.u64 	%rd9048, [%rd36014];
	// begin inline asm
	add.cc.u64 %rd9044, %rd9044, %rd35996;
	addc.cc.u64 %rd9045, %rd9045, %rd35997;
	addc.cc.u64 %rd9046, %rd9046, %rd35998;
	addc.cc.u64 %rd9047, %rd9047, %rd35999;
	addc.cc.u64 %rd9048, %rd9048, %rd36000;
	addc.u64 %rd6421, %rd6421, %rd36001;
	
	// end inline asm
	st.global.u64 	[%rd2], %rd9044;
	st.global.u64 	[%rd36011], %rd9045;
	st.global.u64 	[%rd36012], %rd9046;
	st.global.u64 	[%rd36013], %rd9047;
	st.global.u64 	[%rd36014], %rd9048;
	st.global.u64 	[%rd36015], %rd6421;
	ld.global.u64 	%rd9062, [%rd2];
	ld.global.u64 	%rd9063, [%rd36011];
	ld.global.u64 	%rd9064, [%rd36012];
	ld.global.u64 	%rd9065, [%rd36013];
	ld.global.u64 	%rd9066, [%rd36014];
	// begin inline asm
	add.cc.u64 %rd9062, %rd9062, %rd35996;
	addc.cc.u64 %rd9063, %rd9063, %rd35997;
	addc.cc.u64 %rd9064, %rd9064, %rd35998;
	addc.cc.u64 %rd9065, %rd9065, %rd35999;
	addc.cc.u64 %rd9066, %rd9066, %rd36000;
	addc.u64 %rd6421, %rd6421, %rd36001;
	
	// end inline asm
	st.global.u64 	[%rd2], %rd9062;
	st.global.u64 	[%rd36011], %rd9063;
	st.global.u64 	[%rd36012], %rd9064;
	st.global.u64 	[%rd36013], %rd9065;
	st.global.u64 	[%rd36014], %rd9066;
	st.global.u64 	[%rd36015], %rd6421;
	ld.global.u64 	%rd9080, [%rd2];
	ld.global.u64 	%rd9081, [%rd36011];
	ld.global.u64 	%rd9082, [%rd36012];
	ld.global.u64 	%rd9083, [%rd36013];
	ld.global.u64 	%rd9084, [%rd36014];
	// begin inline asm
	add.cc.u64 %rd9080, %rd9080, %rd35996;
	addc.cc.u64 %rd9081, %rd9081, %rd35997;
	addc.cc.u64 %rd9082, %rd9082, %rd35998;
	addc.cc.u64 %rd9083, %rd9083, %rd35999;
	addc.cc.u64 %rd9084, %rd9084, %rd36000;
	addc.u64 %rd6421, %rd6421, %rd36001;
	
	// end inline asm
	st.global.u64 	[%rd2], %rd9080;
	st.global.u64 	[%rd36011], %rd9081;
	st.global.u64 	[%rd36012], %rd9082;
	st.global.u64 	[%rd36013], %rd9083;
	st.global.u64 	[%rd36014], %rd9084;
	st.global.u64 	[%rd36015], %rd6421;
	ld.global.u64 	%rd9098, [%rd2];
	ld.global.u64 	%rd9099, [%rd36011];
	ld.global.u64 	%rd9100, [%rd36012];
	ld.global.u64 	%rd9101, [%rd36013];
	ld.global.u64 	%rd9102, [%rd36014];
	// begin inline asm
	add.cc.u64 %rd9098, %rd9098, %rd35996;
	addc.cc.u64 %rd9099, %rd9099, %rd35997;
	addc.cc.u64 %rd9100, %rd9100, %rd35998;
	addc.cc.u64 %rd9101, %rd9101, %rd35999;
	addc.cc.u64 %rd9102, %rd9102, %rd36000;
	addc.u64 %rd6421, %rd6421, %rd36001;
	
	// end inline asm
	st.global.u64 	[%rd2], %rd9098;
	st.global.u64 	[%rd36011], %rd9099;
	st.global.u64 	[%rd36012], %rd9100;
	st.global.u64 	[%rd36013], %rd9101;
	st.global.u64 	[%rd36014], %rd9102;
	st.global.u64 	[%rd36015], %rd6421;
	ld.global.u64 	%rd9116, [%rd2];
	ld.global.u64 	%rd9117, [%rd36011];
	ld.global.u64 	%rd9118, [%rd36012];
	ld.global.u64 	%rd9119, [%rd36013];
	ld.global.u64 	%rd9120, [%rd36014];
	// begin inline asm
	add.cc.u64 %rd9116, %rd9116, %rd35996;
	addc.cc.u64 %rd9117, %rd9117, %rd35997;
	addc.cc.u64 %rd9118, %rd9118, %rd35998;
	addc.cc.u64 %rd9119, %rd9119, %rd35999;
	addc.cc.u64 %rd9120, %rd9120, %rd36000;
	addc.u64 %rd6421, %rd6421, %rd36001;
	
	// end inline asm
	st.global.u64 	[%rd2], %rd9116;
	st.global.u64 	[%rd36011], %rd9117;
	st.global.u64 	[%rd36012], %rd9118;
	st.global.u64 	[%rd36013], %rd9119;
	st.global.u64 	[%rd36014], %rd9120;
	st.global.u64 	[%rd36015], %rd6421;
	ld.global.u64 	%rd9134, [%rd2];
	ld.global.u64 	%rd9135, [%rd36011];
	ld.global.u64 	%rd9136, [%rd36012];
	ld.global.u64 	%rd9137, [%rd36013];
	ld.global.u64 	%rd9138, [%rd36014];
	// begin inline asm
	add.cc.u64 %rd9134, %rd9134, %rd35996;
	addc.cc.u64 %rd9135, %rd9135, %rd35997;
	addc.cc.u64 %rd9136, %rd9136, %rd35998;
	addc.cc.u64 %rd9137, %rd9137, %rd35999;
	addc.cc.u64 %rd9138, %rd9138, %rd36000;
	addc.u64 %rd6421, %rd6421, %rd36001;
	
	// end inline asm
	st.global.u64 	[%rd2], %rd9134;
	st.global.u64 	[%rd36011], %rd9135;
	st.global.u64 	[%rd36012], %rd9136;
	st.global.u64 	[%rd36013], %rd9137;
	st.global.u64 	[%rd36014], %rd9138;
	st.global.u64 	[%rd36015], %rd6421;
	ld.global.u64 	%rd9152, [%rd2];
	ld.global.u64 	%rd9153, [%rd36011];
	ld.global.u64 	%rd9154, [%rd36012];
	ld.global.u64 	%rd9155, [%rd36013];
	ld.global.u64 	%rd9156, [%rd36014];
	// begin inline asm
	add.cc.u64 %rd9152, %rd9152, %rd35996;
	addc.cc.u64 %rd9153, %rd9153, %rd35997;
	addc.cc.u64 %rd9154, %rd9154, %rd35998;
	addc.cc.u64 %rd9155, %rd9155, %rd35999;
	addc.cc.u64 %rd9156, %rd9156, %rd36000;
	addc.u64 %rd6421, %rd6421, %rd36001;
	
	// end inline asm
	st.global.u64 	[%rd2], %rd9152;
	st.global.u64 	[%rd36011], %rd9153;
	st.global.u64 	[%rd36012], %rd9154;
	st.global.u64 	[%rd36013], %rd9155;
	st.global.u64 	[%rd36014], %rd9156;
	st.global.u64 	[%rd36015], %rd6421;
	ld.global.u64 	%rd9170, [%rd2];
	ld.global.u64 	%rd9171, [%rd36011];
	ld.global.u64 	%rd9172, [%rd36012];
	ld.global.u64 	%rd9173, [%rd36013];
	ld.global.u64 	%rd9174, [%rd36014];
	// begin inline asm
	add.cc.u64 %rd9170, %rd9170, %rd35996;
	addc.cc.u64 %rd9171, %rd9171, %rd35997;
	addc.cc.u64 %rd9172, %rd9172, %rd35998;
	addc.cc.u64 %rd9173, %rd9173, %rd35999;
	addc.cc.u64 %rd9174, %rd9174, %rd36000;
	addc.u64 %rd6421, %rd6421, %rd36001;
	
	// end inline asm
	st.global.u64 	[%rd2], %rd9170;
	st.global.u64 	[%rd36011], %rd9171;
	st.global.u64 	[%rd36012], %rd9172;
	st.global.u64 	[%rd36013], %rd9173;
	st.global.u64 	[%rd36014], %rd9174;
	st.global.u64 	[%rd36015], %rd6421;
	ld.global.u64 	%rd9188, [%rd2];
	ld.global.u64 	%rd9189, [%rd36011];
	ld.global.u64 	%rd9190, [%rd36012];
	ld.global.u64 	%rd9191, [%rd36013];
	ld.global.u64 	%rd9192, [%rd36014];
	// begin inline asm
	add.cc.u64 %rd9188, %rd9188, %rd35996;
	addc.cc.u64 %rd9189, %rd9189, %rd35997;
	addc.cc.u64 %rd9190, %rd9190, %rd35998;
	addc.cc.u64 %rd9191, %rd9191, %rd35999;
	addc.cc.u64 %rd9192, %rd9192, %rd36000;
	addc.u64 %rd6421, %rd6421, %rd36001;
	
	// end inline asm
	st.global.u64 	[%rd2], %rd9188;
	st.global.u64 	[%rd36011], %rd9189;
	st.global.u64 	[%rd36012], %rd9190;
	st.global.u64 	[%rd36013], %rd9191;
	st.global.u64 	[%rd36014], %rd9192;
	st.global.u64 	[%rd36015], %rd6421;
	ld.global.u64 	%rd9206, [%rd2];
	ld.global.u64 	%rd9207, [%rd36011];
	ld.global.u64 	%rd9208, [%rd36012];
	ld.global.u64 	%rd9209, [%rd36013];
	ld.global.u64 	%rd9210, [%rd36014];
	// begin inline asm
	add.cc.u64 %rd9206, %rd9206, %rd35996;
	addc.cc.u64 %rd9207, %rd9207, %rd35997;
	addc.cc.u64 %rd9208, %rd9208, %rd35998;
	addc.cc.u64 %rd9209, %rd9209, %rd35999;
	addc.cc.u64 %rd9210, %rd9210, %rd36000;
	addc.u64 %rd6421, %rd6421, %rd36001;
	
	// end inline asm
	st.global.u64 	[%rd2], %rd9206;
	st.global.u64 	[%rd36011], %rd9207;
	st.global.u64 	[%rd36012], %rd9208;
	st.global.u64 	[%rd36013], %rd9209;
	st.global.u64 	[%rd36014], %rd9210;
	st.global.u64 	[%rd36015], %rd6421;
	ld.global.u64 	%rd9224, [%rd2];
	ld.global.u64 	%rd9225, [%rd36011];
	ld.global.u64 	%rd9226, [%rd36012];
	ld.global.u64 	%rd9227, [%rd36013];
	ld.global.u64 	%rd9228, [%rd36014];
	// begin inline asm
	add.cc.u64 %rd9224, %rd9224, %rd35996;
	addc.cc.u64 %rd9225, %rd9225, %rd35997;
	addc.cc.u64 %rd9226, %rd9226, %rd35998;
	addc.cc.u64 %rd9227, %rd9227, %rd35999;
	addc.cc.u64 %rd9228, %rd9228, %rd36000;
	addc.u64 %rd6421, %rd6421, %rd36001;
	
	// end inline asm
	st.global.u64 	[%rd2], %rd9224;
	st.global.u64 	[%rd36011], %rd9225;
	st.global.u64 	[%rd36012], %rd9226;
	st.global.u64 	[%rd36013], %rd9227;
	st.global.u64 	[%rd36014], %rd9228;
	st.global.u64 	[%rd36015], %rd6421;
	ld.global.u64 	%rd9242, [%rd2];
	ld.global.u64 	%rd9243, [%rd36011];
	ld.global.u64 	%rd9244, [%rd36012];
	ld.global.u64 	%rd9245, [%rd36013];
	ld.global.u64 	%rd9246, [%rd36014];
	// begin inline asm
	add.cc.u64 %rd9242, %rd9242, %rd35996;
	addc.cc.u64 %rd9243, %rd9243, %rd35997;
	addc.cc.u64 %rd9244, %rd9244, %rd35998;
	addc.cc.u64 %rd9245, %rd9245, %rd35999;
	addc.cc.u64 %rd9246, %rd9246, %rd36000;
	addc.u64 %rd6421, %rd6421, %rd36001;
	
	// end inline asm
	st.global.u64 	[%rd2], %rd9242;
	st.global.u64 	[%rd36011], %rd9243;
	st.global.u64 	[%rd36012], %rd9244;
	st.global.u64 	[%rd36013], %rd9245;
	st.global.u64 	[%rd36014], %rd9246;
	st.global.u64 	[%rd36015], %rd6421;
	ld.global.u64 	%rd9260, [%rd2];
	ld.global.u64 	%rd9261, [%rd36011];
	ld.global.u64 	%rd9262, [%rd36012];
	ld.global.u64 	%rd9263, [%rd36013];
	ld.global.u64 	%rd9264, [%rd36014];
	// begin inline asm
	add.cc.u64 %rd9260, %rd9260, %rd35996;
	addc.cc.u64 %rd9261, %rd9261, %rd35997;
	addc.cc.u64 %rd9262, %rd9262, %rd35998;
	addc.cc.u64 %rd9263, %rd9263, %rd35999;
	addc.cc.u64 %rd9264, %rd9264, %rd36000;
	addc.u64 %rd6421, %rd6421, %rd36001;
	
	// end inline asm
	st.global.u64 	[%rd2], %rd9260;
	st.global.u64 	[%rd36011], %rd9261;
	st.global.u64 	[%rd36012], %rd9262;
	st.global.u64 	[%rd36013], %rd9263;
	st.global.u64 	[%rd36014], %rd9264;
	st.global.u64 	[%rd36015], %rd6421;
	ld.global.u64 	%rd9278, [%rd2];
	ld.global.u64 	%rd9279, [%rd36011];
	ld.global.u64 	%rd9280, [%rd36012];
	ld.global.u64 	%rd9281, [%rd36013];
	ld.global.u64 	%rd9282, [%rd36014];
	// begin inline asm
	add.cc.u64 %rd9278, %rd9278, %rd35996;
	addc.cc.u64 %rd9279, %rd9279, %rd35997;
	addc.cc.u64 %rd9280, %rd9280, %rd35998;
	addc.cc.u64 %rd9281, %rd9281, %rd35999;
	addc.cc.u64 %rd9282, %rd9282, %rd36000;
	addc.u64 %rd6421, %rd6421, %rd36001;
	
	// end inline asm
	st.global.u64 	[%rd2], %rd9278;
	st.global.u64 	[%rd36011], %rd9279;
	st.global.u64 	[%rd36012], %rd9280;
	st.global.u64 	[%rd36013], %rd9281;
	st.global.u64 	[%rd36014], %rd9282;
	st.global.u64 	[%rd36015], %rd6421;
	ld.global.u64 	%rd9296, [%rd2];
	ld.global.u64 	%rd9297, [%rd36011];
	ld.global.u64 	%rd9298, [%rd36012];
	ld.global.u64 	%rd9299, [%rd36013];
	ld.global.u64 	%rd9300, [%rd36014];
	// begin inline asm
	add.cc.u64 %rd9296, %rd9296, %rd35996;
	addc.cc.u64 %rd9297, %rd9297, %rd35997;
	addc.cc.u64 %rd9298, %rd9298, %rd35998;
	addc.cc.u64 %rd9299, %rd9299, %rd35999;
	addc.cc.u64 %rd9300, %rd9300, %rd36000;
	addc.u64 %rd6421, %rd6421, %rd36001;
	
	// end inline asm
	st.global.u64 	[%rd2], %rd9296;
	st.global.u64 	[%rd36011], %rd9297;
	st.global.u64 	[%rd36012], %rd9298;
	st.global.u64 	[%rd36013], %rd9299;
	st.global.u64 	[%rd36014], %rd9300;
	st.global.u64 	[%rd36015], %rd6421;
	ld.global.u64 	%rd9314, [%rd2];
	ld.global.u64 	%rd9315, [%rd36011];
	ld.global.u64 	%rd9316, [%rd36012];
	ld.global.u64 	%rd9317, [%rd36013];
	ld.global.u64 	%rd9318, [%rd36014];
	// begin inline asm
	add.cc.u64 %rd9314, %rd9314, %rd35996;
	addc.cc.u64 %rd9315, %rd9315, %rd35997;
	addc.cc.u64 %rd9316, %rd9316, %rd35998;
	addc.cc.u64 %rd9317, %rd9317, %rd35999;
	addc.cc.u64 %rd9318, %rd9318, %rd36000;
	addc.u64 %rd6421, %rd6421, %rd36001;
	
	// end inline asm
	st.global.u64 	[%rd2], %rd9314;
	st.global.u64 	[%rd36011], %rd9315;
	st.global.u64 	[%rd36012], %rd9316;
	st.global.u64 	[%rd36013], %rd9317;
	st.global.u64 	[%rd36014], %rd9318;
	st.global.u64 	[%rd36015], %rd6421;
	ld.global.u64 	%rd9332, [%rd2];
	ld.global.u64 	%rd9333, [%rd36011];
	ld.global.u64 	%rd9334, [%rd36012];
	ld.global.u64 	%rd9335, [%rd36013];
	ld.global.u64 	%rd9336, [%rd36014];
	// begin inline asm
	add.cc.u64 %rd9332, %rd9332, %rd35996;
	addc.cc.u64 %rd9333, %rd9333, %rd35997;
	addc.cc.u64 %rd9334, %rd9334, %rd35998;
	addc.cc.u64 %rd9335, %rd9335, %rd35999;
	addc.cc.u64 %rd9336, %rd9336, %rd36000;
	addc.u64 %rd6421, %rd6421, %rd36001;
	
	// end inline asm
	st.global.u64 	[%rd2], %rd9332;
	st.global.u64 	[%rd36011], %rd9333;
	st.global.u64 	[%rd36012], %rd9334;
	st.global.u64 	[%rd36013], %rd9335;
	st.global.u64 	[%rd36014], %rd9336;
	st.global.u64 	[%rd36015], %rd6421;
	ld.global.u64 	%rd9350, [%rd2];
	ld.global.u64 	%rd9351, [%rd36011];
	ld.global.u64 	%rd9352, [%rd36012];
	ld.global.u64 	%rd9353, [%rd36013];
	ld.global.u64 	%rd9354, [%rd36014];
	// begin inline asm
	add.cc.u64 %rd9350, %rd9350, %rd35996;
	addc.cc.u64 %rd9351, %rd9351, %rd35997;
	addc.cc.u64 %rd9352, %rd9352, %rd35998;
	addc.cc.u64 %rd9353, %rd9353, %rd35999;
	addc.cc.u64 %rd9354, %rd9354, %rd36000;
	addc.u64 %rd6421, %rd6421, %rd36001;
	
	// end inline asm
	st.global.u64 	[%rd2], %rd9350;
	st.global.u64 	[%rd36011], %rd9351;
	st.global.u64 	[%rd36012], %rd9352;
	st.global.u64 	[%rd36013], %rd9353;
	st.global.u64 	[%rd36014], %rd9354;
	st.global.u64 	[%rd36015], %rd6421;
	ld.global.u64 	%rd9368, [%rd2];
	ld.global.u64 	%rd9369, [%rd36011];
	ld.global.u64 	%rd9370, [%rd36012];
	ld.global.u64 	%rd9371, [%rd36013];
	ld.global.u64 	%rd9372, [%rd36014];
	// begin inline asm
	add.cc.u64 %rd9368, %rd9368, %rd35996;
	addc.cc.u64 %rd9369, %rd9369, %rd35997;
	addc.cc.u64 %rd9370, %rd9370, %rd35998;
	addc.cc.u64 %rd9371, %rd9371, %rd35999;
	addc.cc.u64 %rd9372, %rd9372, %rd36000;
	addc.u64 %rd6421, %rd6421, %rd36001;
	
	// end inline asm
	st.global.u64 	[%rd2], %rd9368;
	st.global.u64 	[%rd36011], %rd9369;
	st.global.u64 	[%rd36012], %rd9370;
	st.global.u64 	[%rd36013], %rd9371;
	st.global.u64 	[%rd36014], %rd9372;
	st.global.u64 	[%rd36015], %rd6421;
	ld.global.u64 	%rd9386, [%rd2];
	ld.global.u64 	%rd9387, [%rd36011];
	ld.global.u64 	%rd9388, [%rd36012];
	ld.global.u64 	%rd9389, [%rd36013];
	ld.global.u64 	%rd9390, [%rd36014];
	// begin inline asm
	add.cc.u64 %rd9386, %rd9386, %rd35996;
	addc.cc.u64 %rd9387, %rd9387, %rd35997;
	addc.cc.u64 %rd9388, %rd9388, %rd35998;
	addc.cc.u64 %rd9389, %rd9389, %rd35999;
	addc.cc.u64 %rd9390, %rd9390, %rd36000;
	addc.u64 %rd6421, %rd6421, %rd36001;
	
	// end inline asm
	st.global.u64 	[%rd2], %rd9386;
	st.global.u64 	[%rd36011], %rd9387;
	st.global.u64 	[%rd36012], %rd9388;
	st.global.u64 	[%rd36013], %rd9389;
	st.global.u64 	[%rd36014], %rd9390;
	st.global.u64 	[%rd36015], %rd6421;
	ld.global.u64 	%rd9404, [%rd2];
	ld.global.u64 	%rd9405, [%rd36011];
	ld.global.u64 	%rd9406, [%rd36012];
	ld.global.u64 	%rd9407, [%rd36013];
	ld.global.u64 	%rd9408, [%rd36014];
	// begin inline asm
	add.cc.u64 %rd9404, %rd9404, %rd35996;
	addc.cc.u64 %rd9405, %rd9405, %rd35997;
	addc.cc.u64 %rd9406, %rd9406, %rd35998;
	addc.cc.u64 %rd9407, %rd9407, %rd35999;
	addc.cc.u64 %rd9408, %rd9408, %rd36000;
	addc.u64 %rd6421, %rd6421, %rd36001;
	
	// end inline asm
	st.global.u64 	[%rd2], %rd9404;
	st.global.u64 	[%rd36011], %rd9405;
	st.global.u64 	[%rd36012], %rd9406;
	st.global.u64 	[%rd36013], %rd9407;
	st.global.u64 	[%rd36014], %rd9408;
	st.global.u64 	[%rd36015], %rd6421;
	ld.global.u64 	%rd9422, [%rd2];
	ld.global.u64 	%rd9423, [%rd36011];
	ld.global.u64 	%rd9424, [%rd36012];
	ld.global.u64 	%rd9425, [%rd36013];
	ld.global.u64 	%rd9426, [%rd36014];
	// begin inline asm
	add.cc.u64 %rd9422, %rd9422, %rd35996;
	addc.cc.u64 %rd9423, %rd9423, %rd35997;
	addc.cc.u64 %rd9424, %rd9424, %rd35998;
	addc.cc.u64 %rd9425, %rd9425, %rd35999;
	addc.cc.u64 %rd9426, %rd9426, %rd36000;
	addc.u64 %rd6421, %rd6421, %rd36001;
	
	// end inline asm
	st.global.u64 	[%rd2], %rd9422;
	st.global.u64 	[%rd36011], %rd9423;
	st.global.u64 	[%rd36012], %rd9424;
	st.global.u64 	[%rd36013], %rd9425;
	st.global.u64 	[%rd36014], %rd9426;
	st.global.u64 	[%rd36015], %rd6421;
	ld.global.u64 	%rd9440, [%rd2];
	ld.global.u64 	%rd9441, [%rd36011];
	ld.global.u64 	%rd9442, [%rd36012];
	ld.global.u64 	%rd9443, [%rd36013];
	ld.global.u64 	%rd9444, [%rd36014];
	// begin inline asm
	add.cc.u64 %rd9440, %rd9440, %rd35996;
	addc.cc.u64 %rd9441, %rd9441, %rd35997;
	addc.cc.u64 %rd9442, %rd9442, %rd35998;
	addc.cc.u64 %rd9443, %rd9443, %rd35999;
	addc.cc.u64 %rd9444, %rd9444, %rd36000;
	addc.u64 %rd6421, %rd6421, %rd36001;
	
	// end inline asm
	st.global.u64 	[%rd2], %rd9440;
	st.global.u64 	[%rd36011], %rd9441;
	st.global.u64 	[%rd36012], %rd9442;
	st.global.u64 	[%rd36013], %rd9443;
	st.global.u64 	[%rd36014], %rd9444;
	st.global.u64 	[%rd36015], %rd6421;
	ld.global.u64 	%rd9458, [%rd2];
	ld.global.u64 	%rd9459, [%rd36011];
	ld.global.u64 	%rd9460, [%rd36012];
	ld.global.u64 	%rd9461, [%rd36013];
	ld.global.u64 	%rd9462, [%rd36014];
	// begin inline asm
	add.cc.u64 %rd9458, %rd9458, %rd35996;
	addc.cc.u64 %rd9459, %rd9459, %rd35997;
	addc.cc.u64 %rd9460, %rd9460, %rd35998;
	addc.cc.u64 %rd9461, %rd9461, %rd35999;
	addc.cc.u64 %rd9462, %rd9462, %rd36000;
	addc.u64 %rd6421, %rd6421, %rd36001;
	
	// end inline asm
	st.global.u64 	[%rd2], %rd9458;
	st.global.u64 	[%rd36011], %rd9459;
	st.global.u64 	[%rd36012], %rd9460;
	st.global.u64 	[%rd36013], %rd9461;
	st.global.u64 	[%rd36014], %rd9462;
	st.global.u64 	[%rd36015], %rd6421;
	ld.global.u64 	%rd9476, [%rd2];
	ld.global.u64 	%rd9477, [%rd36011];
	ld.global.u64 	%rd9478, [%rd36012];
	ld.global.u64 	%rd9479, [%rd36013];
	ld.global.u64 	%rd9480, [%rd36014];
	// begin inline asm
	add.cc.u64 %rd9476, %rd9476, %rd35996;
	addc.cc.u64 %rd9477, %rd9477, %rd35997;
	addc.cc.u64 %rd9478, %rd9478, %rd35998;
	addc.cc.u64 %rd9479, %rd9479, %rd35999;
	addc.cc.u64 %rd9480, %rd9480, %rd36000;
	addc.u64 %rd6421, %rd6421, %rd36001;
	
	// end inline asm
	st.global.u64 	[%rd2], %rd9476;
	st.global.u64 	[%rd36011], %rd9477;
	st.global.u64 	[%rd36012], %rd9478;
	st.global.u64 	[%rd36013], %rd9479;
	st.global.u64 	[%rd36014], %rd9480;
	st.global.u64 	[%rd36015], %rd6421;
	ld.global.u64 	%rd9494, [%rd2];
	ld.global.u64 	%rd9495, [%rd36011];
	ld.global.u64 	%rd9496, [%rd36012];
	ld.global.u64 	%rd9497, [%rd36013];
	ld.global.u64 	%rd9498, [%rd36014];
	// begin inline asm
	add.cc.u64 %rd9494, %rd9494, %rd35996;
	addc.cc.u64 %rd9495, %rd9495, %rd35997;
	addc.cc.u64 %rd9496, %rd9496, %rd35998;
	addc.cc.u64 %rd9497, %rd9497, %rd35999;
	addc.cc.u64 %rd9498, %rd9498, %rd36000;
	addc.u64 %rd6421, %rd6421, %rd36001;
	
	// end inline asm
	st.global.u64 	[%rd2], %rd9494;
	st.global.u64 	[%rd36011], %rd9495;
	st.global.u64 	[%rd36012], %rd9496;
	st.global.u64 	[%rd36013], %rd9497;
	st.global.u64 	[%rd36014], %rd9498;
	st.global.u64 	[%rd36015], %rd6421;
	ld.global.u64 	%rd9512, [%rd2];
	ld.global.u64 	%rd9513, [%rd36011];
	ld.global.u64 	%rd9514, [%rd36012];
	ld.global.u64 	%rd9515, [%rd36013];
	ld.global.u64 	%rd9516, [%rd36014];
	// begin inline asm
	add.cc.u64 %rd9512, %rd9512, %rd35996;
	addc.cc.u64 %rd9513, %rd9513, %rd35997;
	addc.cc.u64 %rd9514, %rd9514, %rd35998;
	addc.cc.u64 %rd9515, %rd9515, %rd35999;
	addc.cc.u64 %rd9516, %rd9516, %rd36000;
	addc.u64 %rd6421, %rd6421, %rd36001;
	
	// end inline asm
	st.global.u64 	[%rd2], %rd9512;
	st.global.u64 	[%rd36011], %rd9513;
	st.global.u64 	[%rd36012], %rd9514;
	st.global.u64 	[%rd36013], %rd9515;
	st.global.u64 	[%rd36014], %rd9516;
	st.global.u64 	[%rd36015], %rd6421;
	ld.global.u64 	%rd9530, [%rd2];
	ld.global.u64 	%rd9531, [%rd36011];
	ld.global.u64 	%rd9532, [%rd36012];
	ld.global.u64 	%rd9533, [%rd36013];
	ld.global.u64 	%rd9534, [%rd36014];
	// begin inline asm
	add.cc.u64 %rd9530, %rd9530, %rd35996;
	addc.cc.u64 %rd9531, %rd9531, %rd35997;
	addc.cc.u64 %rd9532, %rd9532, %rd35998;
	addc.cc.u64 %rd9533, %rd9533, %rd35999;
	addc.cc.u64 %rd9534, %rd9534, %rd36000;
	addc.u64 %rd6421, %rd6421, %rd36001;
	
	// end inline asm
	st.global.u64 	[%rd2], %rd9530;
	st.global.u64 	[%rd36011], %rd9531;
	st.global.u64 	[%rd36012], %rd9532;
	st.global.u64 	[%rd36013], %rd9533;
	st.global.u64 	[%rd36014], %rd9534;
	st.global.u64 	[%rd36015], %rd6421;
	ld.global.u64 	%rd9548, [%rd2];
	ld.global.u64 	%rd9549, [%rd36011];
	ld.global.u64 	%rd9550, [%rd36012];
	ld.global.u64 	%rd9551, [%rd36013];
	ld.global.u64 	%rd9552, [%rd36014];
	// begin inline asm
	add.cc.u64 %rd9548, %rd9548, %rd35996;
	addc.cc.u64 %rd9549, %rd9549, %rd35997;
	addc.cc.u64 %rd9550, %rd9550, %rd35998;
	addc.cc.u64 %rd9551, %rd9551, %rd35999;
	addc.cc.u64 %rd9552, %rd9552, %rd36000;
	addc.u64 %rd6421, %rd6421, %rd36001;
	
	// end inline asm
	st.global.u64 	[%rd2], %rd9548;
	st.global.u64 	[%rd36011], %rd9549;
	st.global.u64 	[%rd36012], %rd9550;
	st.global.u64 	[%rd36013], %rd9551;
	st.global.u64 	[%rd36014], %rd9552;
	st.global.u64 	[%rd36015], %rd6421;
	ld.global.u64 	%rd9566, [%rd2];
	ld.global.u64 	%rd9567, [%rd36011];
	ld.global.u64 	%rd9568, [%rd36012];
	ld.global.u64 	%rd9569, [%rd36013];
	ld.global.u64 	%rd9570, [%rd36014];
	// begin inline asm
	add.cc.u64 %rd9566, %rd9566, %rd35996;
	addc.cc.u64 %rd9567, %rd9567, %rd35997;
	addc.cc.u64 %rd9568, %rd9568, %rd35998;
	addc.cc.u64 %rd9569, %rd9569, %rd35999;
	addc.cc.u64 %rd9570, %rd9570, %rd36000;
	addc.u64 %rd6421, %rd6421, %rd36001;
	
	// end inline asm
	st.global.u64 	[%rd2], %rd9566;
	st.global.u64 	[%rd36011], %rd9567;
	st.global.u64 	[%rd36012], %rd9568;
	st.global.u64 	[%rd36013], %rd9569;
	st.global.u64 	[%rd36014], %rd9570;
	st.global.u64 	[%rd36015], %rd6421;
	ld.global.u64 	%rd9584, [%rd2];
	ld.global.u64 	%rd9585, [%rd36011];
	ld.global.u64 	%rd9586, [%rd36012];
	ld.global.u64 	%rd9587, [%rd36013];
	ld.global.u64 	%rd9588, [%rd36014];
	// begin inline asm
	add.cc.u64 %rd9584, %rd9584, %rd35996;
	addc.cc.u64 %rd9585, %rd9585, %rd35997;
	addc.cc.u64 %rd9586, %rd9586, %rd35998;
	addc.cc.u64 %rd9587, %rd9587, %rd35999;
	addc.cc.u64 %rd9588, %rd9588, %rd36000;
	addc.u64 %rd6421, %rd6421, %rd36001;
	
	// end inline asm
	st.global.u64 	[%rd2], %rd9584;
	st.global.u64 	[%rd36011], %rd9585;
	st.global.u64 	[%rd36012], %rd9586;
	st.global.u64 	[%rd36013], %rd9587;
	st.global.u64 	[%rd36014], %rd9588;
	st.global.u64 	[%rd36015], %rd6421;
	ld.global.u64 	%rd9602, [%rd2];
	ld.global.u64 	%rd9603, [%rd36011];
	ld.global.u64 	%rd9604, [%rd36012];
	ld.global.u64 	%rd9605, [%rd36013];
	ld.global.u64 	%rd9606, [%rd36014];
	// begin inline asm
	add.cc.u64 %rd9602, %rd9602, %rd35996;
	addc.cc.u64 %rd9603, %rd9603, %rd35997;
	addc.cc.u64 %rd9604, %rd9604, %rd35998;
	addc.cc.u64 %rd9605, %rd9605, %rd35999;
	addc.cc.u64 %rd9606, %rd9606, %rd36000;
	addc.u64 %rd6421, %rd6421, %rd36001;
	
	// end inline asm
	st.global.u64 	[%rd2], %rd9602;
	st.global.u64 	[%rd36011], %rd9603;
	st.global.u64 	[%rd36012], %rd9604;
	st.global.u64 	[%rd36013], %rd9605;
	st.global.u64 	[%rd36014], %rd9606;
	st.global.u64 	[%rd36015], %rd6421;
	ld.global.u64 	%rd9620, [%rd2];
	ld.global.u64 	%rd9621, [%rd36011];
	ld.global.u64 	%rd9622, [%rd36012];
	ld.global.u64 	%rd9623, [%rd36013];
	ld.global.u64 	%rd9624, [%rd36014];
	// begin inline asm
	add.cc.u64 %rd9620, %rd9620, %rd35996;
	addc.cc.u64 %rd9621, %rd9621, %rd35997;
	addc.cc.u64 %rd9622, %rd9622, %rd35998;
	addc.cc.u64 %rd9623, %rd9623, %rd35999;
	addc.cc.u64 %rd9624, %rd9624, %rd36000;
	addc.u64 %rd6421, %rd6421, %rd36001;
	
	// end inline asm
	st.global.u64 	[%rd2], %rd9620;
	st.global.u64 	[%rd36011], %rd9621;
	st.global.u64 	[%rd36012], %rd9622;
	st.global.u64 	[%rd36013], %rd9623;
	st.global.u64 	[%rd36014], %rd9624;
	st.global.u64 	[%rd36015], %rd6421;
	ld.global.u64 	%rd9638, [%rd2];
	ld.global.u64 	%rd9639, [%rd36011];
	ld.global.u64 	%rd9640, [%rd36012];
	ld.global.u64 	%rd9641, [%rd36013];
	ld.global.u64 	%rd9642, [%rd36014];
	// begin inline asm
	add.cc.u64 %rd9638, %rd9638, %rd35996;
	addc.cc.u64 %rd9639, %rd9639, %rd35997;
	addc.cc.u64 %rd9640, %rd9640, %rd35998;
	addc.cc.u64 %rd9641, %rd9641, %rd35999;
	addc.cc.u64 %rd9642, %rd9642, %rd36000;
	addc.u64 %rd6421, %rd6421, %rd36001;
	
	// end inline asm
	st.global.u64 	[%rd2], %rd9638;
	st.global.u64 	[%rd36011], %rd9639;
	st.global.u64 	[%rd36012], %rd9640;
	st.global.u64 	[%rd36013], %rd9641;
	st.global.u64 	[%rd36014], %rd9642;
	st.global.u64 	[%rd36015], %rd6421;
	ld.global.u64 	%rd9656, [%rd2];
	ld.global.u64 	%rd9657, [%rd36011];
	ld.global.u64 	%rd9658, [%rd36012];
	ld.global.u64 	%rd9659, [%rd36013];
	ld.global.u64 	%rd9660, [%rd36014];
	// begin inline asm
	add.cc.u64 %rd9656, %rd9656, %rd35996;
	addc.cc.u64 %rd9657, %rd9657, %rd35997;
	addc.cc.u64 %rd9658, %rd9658, %rd35998;
	addc.cc.u64 %rd9659, %rd9659, %rd35999;
	addc.cc.u64 %rd9660, %rd9660, %rd36000;
	addc.u64 %rd6421, %rd6421, %rd36001;
	
	// end inline asm
	st.global.u64 	[%rd2], %rd9656;
	st.global.u64 	[%rd36011], %rd9657;
	st.global.u64 	[%rd36012], %rd9658;
	st.global.u64 	[%rd36013], %rd9659;
	st.global.u64 	[%rd36014], %rd9660;
	st.global.u64 	[%rd36015], %rd6421;
	ld.global.u64 	%rd9674, [%rd2];
	ld.global.u64 	%rd9675, [%rd36011];
	ld.global.u64 	%rd9676, [%rd36012];
	ld.global.u64 	%rd9677, [%rd36013];
	ld.global.u64 	%rd9678, [%rd36014];
	// begin inline asm
	add.cc.u64 %rd9674, %rd9674, %rd35996;
	addc.cc.u64 %rd9675, %rd9675, %rd35997;
	addc.cc.u64 %rd9676, %rd9676, %rd35998;
	addc.cc.u64 %rd9677, %rd9677, %rd35999;
	addc.cc.u64 %rd9678, %rd9678, %rd36000;
	addc.u64 %rd6421, %rd6421, %rd36001;
	
	// end inline asm
	st.global.u64 	[%rd2], %rd9674;
	st.global.u64 	[%rd36011], %rd9675;
	st.global.u64 	[%rd36012], %rd9676;
	st.global.u64 	[%rd36013], %rd9677;
	st.global.u64 	[%rd36014], %rd9678;
	st.global.u64 	[%rd36015], %rd6421;
	ld.global.u64 	%rd9692, [%rd2];
	ld.global.u64 	%rd9693, [%rd36011];
	ld.global.u64 	%rd9694, [%rd36012];
	ld.global.u64 	%rd9695, [%rd36013];
	ld.global.u64 	%rd9696, [%rd36014];
	// begin inline asm
	add.cc.u64 %rd9692, %rd9692, %rd35996;
	addc.cc.u64 %rd9693, %rd9693, %rd35997;
	addc.cc.u64 %rd9694, %rd9694, %rd35998;
	addc.cc.u64 %rd9695, %rd9695, %rd35999;
	addc.cc.u64 %rd9696, %rd9696, %rd36000;
	addc.u64 %rd6421, %rd6421, %rd36001;
	
	// end inline asm
	st.global.u64 	[%rd2], %rd9692;
	st.global.u64 	[%rd36011], %rd9693;
	st.global.u64 	[%rd36012], %rd9694;
	st.global.u64 	[%rd36013], %rd9695;
	st.global.u64 	[%rd36014], %rd9696;
	st.global.u64 	[%rd36015], %rd6421;
	ld.global.u64 	%rd9710, [%rd2];
	ld.global.u64 	%rd9711, [%rd36011];
	ld.global.u64 	%rd9712, [%rd36012];
	ld.global.u64 	%rd9713, [%rd36013];
	ld.global.u64 	%rd9714, [%rd36014];
	// begin inline asm
	add.cc.u64 %rd9710, %rd9710, %rd35996;
	addc.cc.u64 %rd9711, %rd9711, %rd35997;
	addc.cc.u64 %rd9712, %rd9712, %rd35998;
	addc.cc.u64 %rd9713, %rd9713, %rd35999;
	addc.cc.u64 %rd9714, %rd9714, %rd36000;
	addc.u64 %rd6421, %rd6421, %rd36001;
	
	// end inline asm
	st.global.u64 	[%rd2], %rd9710;
	st.global.u64 	[%rd36011], %rd9711;
	st.global.u64 	[%rd36012], %rd9712;
	st.global.u64 	[%rd36013], %rd9713;
	st.global.u64 	[%rd36014], %rd9714;
	st.global.u64 	[%rd36015], %rd6421;
	ld.global.u64 	%rd9728, [%rd2];
	ld.global.u64 	%rd9729, [%rd36011];
	ld.global.u64 	%rd9730, [%rd36012];
	ld.global.u64 	%rd9731, [%rd36013];
	ld.global.u64 	%rd9732, [%rd36014];
	// begin inline asm
	add.cc.u64 %rd9728, %rd9728, %rd35996;
	addc.cc.u64 %rd9729, %rd9729, %rd35997;
	addc.cc.u64 %rd9730, %rd9730, %rd35998;
	addc.cc.u64 %rd9731, %rd9731, %rd35999;
	addc.cc.u64 %rd9732, %rd9732, %rd36000;
	addc.u64 %rd6421, %rd6421, %rd36001;
	
	// end inline asm
	st.global.u64 	[%rd2], %rd9728;
	st.global.u64 	[%rd36011], %rd9729;
	st.global.u64 	[%rd36012], %rd9730;
	st.global.u64 	[%rd36013], %rd9731;
	st.global.u64 	[%rd36014], %rd9732;
	st.global.u64 	[%rd36015], %rd6421;
	ld.global.u64 	%rd9746, [%rd2];
	ld.global.u64 	%rd9747, [%rd36011];
	ld.global.u64 	%rd9748, [%rd36012];
	ld.global.u64 	%rd9749, [%rd36013];
	ld.global.u64 	%rd9750, [%rd36014];
	// begin inline asm
	add.cc.u64 %rd9746, %rd9746, %rd35996;
	addc.cc.u64 %rd9747, %rd9747, %rd35997;
	addc.cc.u64 %rd9748, %rd9748, %rd35998;
	addc.cc.u64 %rd9749, %rd9749, %rd35999;
	addc.cc.u64 %rd9750, %rd9750, %rd36000;
	addc.u64 %rd6421, %rd6421, %rd36001;
	
	// end inline asm
	st.global.u64 	[%rd2], %rd9746;
	st.global.u64 	[%rd36011], %rd9747;
	st.global.u64 	[%rd36012], %rd9748;
	st.global.u64 	[%rd36013], %rd9749;
	st.global.u64 	[%rd36014], %rd9750;
	st.global.u64 	[%rd36015], %rd6421;
	ld.global.u64 	%rd9764, [%rd2];
	ld.global.u64 	%rd9765, [%rd36011];
	ld.global.u64 	%rd9766, [%rd36012];
	ld.global.u64 	%rd9767, [%rd36013];
	ld.global.u64 	%rd9768, [%rd36014];
	// begin inline asm
	add.cc.u64 %rd9764, %rd9764, %rd35996;
	addc.cc.u64 %rd9765, %rd9765, %rd35997;
	addc.cc.u64 %rd9766, %rd9766, %rd35998;
	addc.cc.u64 %rd9767, %rd9767, %rd35999;
	addc.cc.u64 %rd9768, %rd9768, %rd36000;
	addc.u64 %rd6421, %rd6421, %rd36001;
	
	// end inline asm
	st.global.u64 	[%rd2], %rd9764;
	st.global.u64 	[%rd36011], %rd9765;
	st.global.u64 	[%rd36012], %rd9766;
	st.global.u64 	[%rd36013], %rd9767;
	st.global.u64 	[%rd36014], %rd9768;
	st.global.u64 	[%rd36015], %rd6421;
	ld.global.u64 	%rd9782, [%rd2];
	ld.global.u64 	%rd9783, [%rd36011];
	ld.global.u64 	%rd9784, [%rd36012];
	ld.global.u64 	%rd9785, [%rd36013];
	ld.global.u64 	%rd9786, [%rd36014];
	// begin inline asm
	add.cc.u64 %rd9782, %rd9782, %rd35996;
	addc.cc.u64 %rd9783, %rd9783, %rd35997;
	addc.cc.u64 %rd9784, %rd9784, %rd35998;
	addc.cc.u64 %rd9785, %rd9785, %rd35999;
	addc.cc.u64 %rd9786, %rd9786, %rd36000;
	addc.u64 %rd6421, %rd6421, %rd36001;
	
	// end inline asm
	st.global.u64 	[%rd2], %rd9782;
	st.global.u64 	[%rd36011], %rd9783;
	st.global.u64 	[%rd36012], %rd9784;
	st.global.u64 	[%rd36013], %rd9785;
	st.global.u64 	[%rd36014], %rd9786;
	st.global.u64 	[%rd36015], %rd6421;
	ld.global.u64 	%rd9800, [%rd2];
	ld.global.u64 	%rd9801, [%rd36011];
	ld.global.u64 	%rd9802, [%rd36012];
	ld.global.u64 	%rd9803, [%rd36013];
	ld.global.u64 	%rd9804, [%rd36014];
	// begin inline asm
	add.cc.u64 %rd9800, %rd9800, %rd35996;
	addc.cc.u64 %rd9801, %rd9801, %rd35997;
	addc.cc.u64 %rd9802, %rd9802, %rd35998;
	addc.cc.u64 %rd9803, %rd9803, %rd35999;
	addc.cc.u64 %rd9804, %rd9804, %rd36000;
	addc.u64 %rd6421, %rd6421, %rd36001;
	
	// end inline asm
	st.global.u64 	[%rd2], %rd9800;
	st.global.u64 	[%rd36011], %rd9801;
	st.global.u64 	[%rd36012], %rd9802;
	st.global.u64 	[%rd36013], %rd9803;
	st.global.u64 	[%rd36014], %rd9804;
	st.global.u64 	[%rd36015], %rd6421;
	ld.global.u64 	%rd9818, [%rd2];
	ld.global.u64 	%rd9819, [%rd36011];
	ld.global.u64 	%rd9820, [%rd36012];
	ld.global.u64 	%rd9821, [%rd36013];
	ld.global.u64 	%rd9822, [%rd36014];
	// begin inline asm
	add.cc.u64 %rd9818, %rd9818, %rd35996;
	addc.cc.u64 %rd9819, %rd9819, %rd35997;
	addc.cc.u64 %rd9820, %rd9820, %rd35998;
	addc.cc.u64 %rd9821, %rd9821, %rd35999;
	addc.cc.u64 %rd9822, %rd9822, %rd36000;
	addc.u64 %rd6421, %rd6421, %rd36001;
	
	// end inline asm
	st.global.u64 	[%rd2], %rd9818;
	st.global.u64 	[%rd36011], %rd9819;
	st.global.u64 	[%rd36012], %rd9820;
	st.global.u64 	[%rd36013], %rd9821;
	st.global.u64 	[%rd36014], %rd9822;
	st.global.u64 	[%rd36015], %rd6421;
	ld.global.u64 	%rd9836, [%rd2];
	ld.global.u64 	%rd9837, [%rd36011];
	ld.global.u64 	%rd9838, [%rd36012];
	ld.global.u64 	%rd9839, [%rd36013];
	ld.global.u64 	%rd9840, [%rd36014];
	// begin inline asm
	add.cc.u64 %rd9836, %rd9836, %rd35996;
	addc.cc.u64 %rd9837, %rd9837, %rd35997;
	addc.cc.u64 %rd9838, %rd9838, %rd35998;
	addc.cc.u64 %rd9839, %rd9839, %rd35999;
	addc.cc.u64 %rd9840, %rd9840, %rd36000;
	addc.u64 %rd6421, %rd6421, %rd36001;
	
	// end inline asm
	st.global.u64 	[%rd2], %rd9836;
	st.global.u64 	[%rd36011], %rd9837;
	st.global.u64 	[%rd36012], %rd9838;
	st.global.u64 	[%rd36013], %rd9839;
	st.global.u64 	[%rd36014], %rd9840;
	st.global.u64 	[%rd36015], %rd6421;
	ld.global.u64 	%rd9854, [%rd2];
	ld.global.u64 	%rd9855, [%rd36011];
	ld.global.u64 	%rd9856, [%rd36012];
	ld.global.u64 	%rd9857, [%rd36013];
	ld.global.u64 	%rd9858, [%rd36014];
	// begin inline asm
	add.cc.u64 %rd9854, %rd9854, %rd35996;
	addc.cc.u64 %rd9855, %rd9855, %rd35997;
	addc.cc.u64 %rd9856, %rd9856, %rd35998;
	addc.cc.u64 %rd9857, %rd9857, %rd35999;
	addc.cc.u64 %rd9858, %rd9858, %rd36000;
	addc.u64 %rd6421, %rd6421, %rd36001;
	
	// end inline asm
	st.global.u64 	[%rd2], %rd9854;
	st.global.u64 	[%rd36011], %rd9855;
	st.global.u64 	[%rd36012], %rd9856;
	st.global.u64 	[%rd36013], %rd9857;
	st.global.u64 	[%rd36014], %rd9858;
	st.global.u64 	[%rd36015], %rd6421;
	ld.global.u64 	%rd9872, [%rd2];
	ld.global.u64 	%rd9873, [%rd36011];
	ld.global.u64 	%rd9874, [%rd36012];
	ld.global.u64 	%rd9875, [%rd36013];
	ld.global.u64 	%rd9876, [%rd36014];
	// begin inline asm
	add.cc.u64 %rd9872, %rd9872, %rd35996;
	addc.cc.u64 %rd9873, %rd9873, %rd35997;
	addc.cc.u64 %rd9874, %rd9874, %rd35998;
	addc.cc.u64 %rd9875, %rd9875, %rd35999;
	addc.cc.u64 %rd9876, %rd9876, %rd36000;
	addc.u64 %rd6421, %rd6421, %rd36001;
	
	// end inline asm
	st.global.u64 	[%rd2], %rd9872;
	st.global.u64 	[%rd36011], %rd9873;
	st.global.u64 	[%rd36012], %rd9874;
	st.global.u64 	[%rd36013], %rd9875;
	st.global.u64 	[%rd36014], %rd9876;
	st.global.u64 	[%rd36015], %rd6421;
	ld.global.u64 	%rd9890, [%rd2];
	ld.global.u64 	%rd9891, [%rd36011];
	ld.global.u64 	%rd9892, [%rd36012];
	ld.global.u64 	%rd9893, [%rd36013];
	ld.global.u64 	%rd9894, [%rd36014];
	// begin inline asm
	add.cc.u64 %rd9890, %rd9890, %rd35996;
	addc.cc.u64 %rd9891, %rd9891, %rd35997;
	addc.cc.u64 %rd9892, %rd9892, %rd35998;
	addc.cc.u64 %rd9893, %rd9893, %rd35999;
	addc.cc.u64 %rd9894, %rd9894, %rd36000;
	addc.u64 %rd6421, %rd6421, %rd36001;
	
	// end inline asm
	st.global.u64 	[%rd2], %rd9890;
	st.global.u64 	[%rd36011], %rd9891;
	st.global.u64 	[%rd36012], %rd9892;
	st.global.u64 	[%rd36013], %rd9893;
	st.global.u64 	[%rd36014], %rd9894;
	st.global.u64 	[%rd36015], %rd6421;
	ld.global.u64 	%rd9908, [%rd2];
	ld.global.u64 	%rd9909, [%rd36011];
	ld.global.u64 	%rd9910, [%rd36012];
	ld.global.u64 	%rd9911, [%rd36013];
	ld.global.u64 	%rd9912, [%rd36014];
	// begin inline asm
	add.cc.u64 %rd9908, %rd9908, %rd35996;
	addc.cc.u64 %rd9909, %rd9909, %rd35997;
	addc.cc.u64 %rd9910, %rd9910, %rd35998;
	addc.cc.u64 %rd9911, %rd9911, %rd35999;
	addc.cc.u64 %rd9912, %rd9912, %rd36000;
	addc.u64 %rd6421, %rd6421, %rd36001;
	
	// end inline asm
	st.global.u64 	[%rd2], %rd9908;
	st.global.u64 	[%rd36011], %rd9909;
	st.global.u64 	[%rd36012], %rd9910;
	st.global.u64 	[%rd36013], %rd9911;
	st.global.u64 	[%rd36014], %rd9912;
	st.global.u64 	[%rd36015], %rd6421;
	ld.global.u64 	%rd9926, [%rd2];
	ld.global.u64 	%rd9927, [%rd36011];
	ld.global.u64 	%rd9928, [%rd36012];
	ld.global.u64 	%rd9929, [%rd36013];
	ld.global.u64 	%rd9930, [%rd36014];
	// begin inline asm
	add.cc.u64 %rd9926, %rd9926, %rd35996;
	addc.cc.u64 %rd9927, %rd9927, %rd35997;
	addc.cc.u64 %rd9928, %rd9928, %rd35998;
	addc.cc.u64 %rd9929, %rd9929, %rd35999;
	addc.cc.u64 %rd9930, %rd9930, %rd36000;
	addc.u64 %rd6421, %rd6421, %rd36001;
	
	// end inline asm
	st.global.u64 	[%rd2], %rd9926;
	st.global.u64 	[%rd36011], %rd9927;
	st.global.u64 	[%rd36012], %rd9928;
	st.global.u64 	[%rd36013], %rd9929;
	st.global.u64 	[%rd36014], %rd9930;
	st.global.u64 	[%rd36015], %rd6421;
	ld.global.u64 	%rd9944, [%rd2];
	ld.global.u64 	%rd9945, [%rd36011];
	ld.global.u64 	%rd9946, [%rd36012];
	ld.global.u64 	%rd9947, [%rd36013];
	ld.global.u64 	%rd9948, [%rd36014];
	// begin inline asm
	add.cc.u64 %rd9944, %rd9944, %rd35996;
	addc.cc.u64 %rd9945, %rd9945, %rd35997;
	addc.cc.u64 %rd9946, %rd9946, %rd35998;
	addc.cc.u64 %rd9947, %rd9947, %rd35999;
	addc.cc.u64 %rd9948, %rd9948, %rd36000;
	addc.u64 %rd6421, %rd6421, %rd36001;
	
	// end inline asm
	st.global.u64 	[%rd2], %rd9944;
	st.global.u64 	[%rd36011], %rd9945;
	st.global.u64 	[%rd36012], %rd9946;
	st.global.u64 	[%rd36013], %rd9947;
	st.global.u64 	[%rd36014], %rd9948;
	st.global.u64 	[%rd36015], %rd6421;
	ld.global.u64 	%rd9962, [%rd2];
	ld.global.u64 	%rd9963, [%rd36011];
	ld.global.u64 	%rd9964, [%rd36012];
	ld.global.u64 	%rd9965, [%rd36013];
	ld.global.u64 	%rd9966, [%rd36014];
	// begin inline asm
	add.cc.u64 %rd9962, %rd9962, %rd35996;
	addc.cc.u64 %rd9963, %rd9963, %rd35997;
	addc.cc.u64 %rd9964, %rd9964, %rd35998;
	addc.cc.u64 %rd9965, %rd9965, %rd35999;
	addc.cc.u64 %rd9966, %rd9966, %rd36000;
	addc.u64 %rd6421, %rd6421, %rd36001;
	
	// end inline asm
	st.global.u64 	[%rd2], %rd9962;
	st.global.u64 	[%rd36011], %rd9963;
	st.global.u64 	[%rd36012], %rd9964;
	st.global.u64 	[%rd36013], %rd9965;
	st.global.u64 	[%rd36014], %rd9966;
	st.global.u64 	[%rd36015], %rd6421;
	ld.global.u64 	%rd9980, [%rd2];
	ld.global.u64 	%rd9981, [%rd36011];
	ld.global.u64 	%rd9982, [%rd36012];
	ld.global.u64 	%rd9983, [%rd36013];
	ld.global.u64 	%rd9984, [%rd36014];
	// begin inline asm
	add.cc.u64 %rd9980, %rd9980, %rd35996;
	addc.cc.u64 %rd9981, %rd9981, %rd35997;
	addc.cc.u64 %rd9982, %rd9982, %rd35998;
	addc.cc.u64 %rd9983, %rd9983, %rd35999;
	addc.cc.u64 %rd9984, %rd9984, %rd36000;
	addc.u64 %rd6421, %rd6421, %rd36001;
	
	// end inline asm
	st.global.u64 	[%rd2], %rd9980;
	st.global.u64 	[%rd36011], %rd9981;
	st.global.u64 	[%rd36012], %rd9982;
	st.global.u64 	[%rd36013], %rd9983;
	st.global.u64 	[%rd36014], %rd9984;
	st.global.u64 	[%rd36015], %rd6421;
	ld.global.u64 	%rd9998, [%rd2];
	ld.global.u64 	%rd9999, [%rd36011];
	ld.global.u64 	%rd10000, [%rd36012];
	ld.global.u64 	%rd10001, [%rd36013];
	ld.global.u64 	%rd10002, [%rd36014];
	// begin inline asm
	add.cc.u64 %rd9998, %rd9998, %rd35996;
	addc.cc.u64 %rd9999, %rd9999, %rd35997;
	addc.cc.u64 %rd10000, %rd10000, %rd35998;
	addc.cc.u64 %rd10001, %rd10001, %rd35999;
	addc.cc.u64 %rd10002, %rd10002, %rd36000;
	addc.u64 %rd6421, %rd6421, %rd36001;
	
	// end inline asm
	st.global.u64 	[%rd2], %rd9998;
	st.global.u64 	[%rd36011], %rd9999;
	st.global.u64 	[%rd36012], %rd10000;
	st.global.u64 	[%rd36013], %rd10001;
	st.global.u64 	[%rd36014], %rd10002;
	st.global.u64 	[%rd36015], %rd6421;
	ld.global.u64 	%rd10016, [%rd2];
	ld.global.u64 	%rd10017, [%rd36011];
	ld.global.u64 	%rd10018, [%rd36012];
	ld.global.u64 	%rd10019, [%rd36013];
	ld.global.u64 	%rd10020, [%rd36014];
	// begin inline asm
	add.cc.u64 %rd10016, %rd10016, %rd35996;
	addc.cc.u64 %rd10017, %rd10017, %rd35997;
	addc.cc.u64 %rd10018, %rd10018, %rd35998;
	addc.cc.u64 %rd10019, %rd10019, %rd35999;
	addc.cc.u64 %rd10020, %rd10020, %rd36000;
	addc.u64 %rd6421, %rd6421, %rd36001;
	
	// end inline asm
	st.global.u64 	[%rd2], %rd10016;
	st.global.u64 	[%rd36011], %rd10017;
	st.global.u64 	[%rd36012], %rd10018;
	st.global.u64 	[%rd36013], %rd10019;
	st.global.u64 	[%rd36014], %rd10020;
	st.global.u64 	[%rd36015], %rd6421;
	ld.global.u64 	%rd10034, [%rd2];
	ld.global.u64 	%rd10035, [%rd36011];
	ld.global.u64 	%rd10036, [%rd36012];
	ld.global.u64 	%rd10037, [%rd36013];
	ld.global.u64 	%rd10038, [%rd36014];
	// begin inline asm
	add.cc.u64 %rd10034, %rd10034, %rd35996;
	addc.cc.u64 %rd10035, %rd10035, %rd35997;
	addc.cc.u64 %rd10036, %rd10036, %rd35998;
	addc.cc.u64 %rd10037, %rd10037, %rd35999;
	addc.cc.u64 %rd10038, %rd10038, %rd36000;
	addc.u64 %rd6421, %rd6421, %rd36001;
	
	// end inline asm
	st.global.u64 	[%rd2], %rd10034;
	st.global.u64 	[%rd36011], %rd10035;
	st.global.u64 	[%rd36012], %rd10036;
	st.global.u64 	[%rd36013], %rd10037;
	st.global.u64 	[%rd36014], %rd10038;
	st.global.u64 	[%rd36015], %rd6421;
	ld.global.u64 	%rd10052, [%rd2];
	ld.global.u64 	%rd10053, [%rd36011];
	ld.global.u64 	%rd10054, [%rd36012];
	ld.global.u64 	%rd10055, [%rd36013];
	ld.global.u64 	%rd10056, [%rd36014];
	// begin inline asm
	add.cc.u64 %rd10052, %rd10052, %rd35996;
	addc.cc.u64 %rd10053, %rd10053, %rd35997;
	addc.cc.u64 %rd10054, %rd10054, %rd35998;
	addc.cc.u64 %rd10055, %rd10055, %rd35999;
	addc.cc.u64 %rd10056, %rd10056, %rd36000;
	addc.u64 %rd6421, %rd6421, %rd36001;
	
	// end inline asm
	st.global.u64 	[%rd2], %rd10052;
	st.global.u64 	[%rd36011], %rd10053;
	st.global.u64 	[%rd36012], %rd10054;
	st.global.u64 	[%rd36013], %rd10055;
	st.global.u64 	[%rd36014], %rd10056;
	st.global.u64 	[%rd36015], %rd6421;
	ld.global.u64 	%rd10070, [%rd2];
	ld.global.u64 	%rd10071, [%rd36011];
	ld.global.u64 	%rd10072, [%rd36012];
	ld.global.u64 	%rd10073, [%rd36013];
	ld.global.u64 	%rd10074, [%rd36014];
	// begin inline asm
	add.cc.u64 %rd10070, %rd10070, %rd35996;
	addc.cc.u64 %rd10071, %rd10071, %rd35997;
	addc.cc.u64 %rd10072, %rd10072, %rd35998;
	addc.cc.u64 %rd10073, %rd10073, %rd35999;
	addc.cc.u64 %rd10074, %rd10074, %rd36000;
	addc.u64 %rd6421, %rd6421, %rd36001;
	
	// end inline asm
	st.global.u64 	[%rd2], %rd10070;
	st.global.u64 	[%rd36011], %rd10071;
	st.global.u64 	[%rd36012], %rd10072;
	st.global.u64 	[%rd36013], %rd10073;
	st.global.u64 	[%rd36014], %rd10074;
	st.global.u64 	[%rd36015], %rd6421;
	ld.global.u64 	%rd10088, [%rd2];
	ld.global.u64 	%rd10089, [%rd36011];
	ld.global.u64 	%rd10090, [%rd36012];
	ld.global.u64 	%rd10091, [%rd36013];
	ld.global.u64 	%rd10092, [%rd36014];
	// begin inline asm
	add.cc.u64 %rd10088, %rd10088, %rd35996;
	addc.cc.u64 %rd10089, %rd10089, %rd35997;
	addc.cc.u64 %rd10090, %rd10090, %rd35998;
	addc.cc.u64 %rd10091, %rd10091, %rd35999;
	addc.cc.u64 %rd10092, %rd10092, %rd36000;
	addc.u64 %rd6421, %rd6421, %rd36001;
	
	// end inline asm
	st.global.u64 	[%rd2], %rd10088;
	st.global.u64 	[%rd36011], %rd10089;
	st.global.u64 	[%rd36012], %rd10090;
	st.global.u64 	[%rd36013], %rd10091;
	st.global.u64 	[%rd36014], %rd10092;
	st.global.u64 	[%rd36015], %rd6421;
	ld.global.u64 	%rd10106, [%rd2];
	ld.global.u64 	%rd10107, [%rd36011];
	ld.global.u64 	%rd10108, [%rd36012];
	ld.global.u64 	%rd10109, [%rd36013];
	ld.global.u64 	%rd10110, [%rd36014];
	// begin inline asm
	add.cc.u64 %rd10106, %rd10106, %rd35996;
	addc.cc.u64 %rd10107, %rd10107, %rd35997;
	addc.cc.u64 %rd10108, %rd10108, %rd35998;
	addc.cc.u64 %rd10109, %rd10109, %rd35999;
	addc.cc.u64 %rd10110, %rd10110, %rd36000;
	addc.u64 %rd6421, %rd6421, %rd36001;
	
	// end inline asm
	st.global.u64 	[%rd2], %rd10106;
	st.global.u64 	[%rd36011], %rd10107;
	st.global.u64 	[%rd36012], %rd10108;
	st.global.u64 	[%rd36013], %rd10109;
	st.global.u64 	[%rd36014], %rd10110;
	st.global.u64 	[%rd36015], %rd6421;
	ld.global.u64 	%rd10124, [%rd2];
	ld.global.u64 	%rd10125, [%rd36011];
	ld.global.u64 	%rd10126, [%rd36012];
	ld.global.u64 	%rd10127, [%rd36013];
	ld.global.u64 	%rd10128, [%rd36014];
	// begin inline asm
	add.cc.u64 %rd10124, %rd10124, %rd35996;
	addc.cc.u64 %rd10125, %rd10125, %rd35997;
	addc.cc.u64 %rd10126, %rd10126, %rd35998;
	addc.cc.u64 %rd10127, %rd10127, %rd35999;
	addc.cc.u64 %rd10128, %rd10128, %rd36000;
	addc.u64 %rd6421, %rd6421, %rd36001;
	
	// end inline asm
	st.global.u64 	[%rd2], %rd10124;
	st.global.u64 	[%rd36011], %rd10125;
	st.global.u64 	[%rd36012], %rd10126;
	st.global.u64 	[%rd36013], %rd10127;
	st.global.u64 	[%rd36014], %rd10128;
	st.global.u64 	[%rd36015], %rd6421;
	ld.global.u64 	%rd10142, [%rd2];
	ld.global.u64 	%rd10143, [%rd36011];
	ld.global.u64 	%rd10144, [%rd36012];
	ld.global.u64 	%rd10145, [%rd36013];
	ld.global.u64 	%rd10146, [%rd36014];
	// begin inline asm
	add.cc.u64 %rd10142, %rd10142, %rd35996;
	addc.cc.u64 %rd10143, %rd10143, %rd35997;
	addc.cc.u64 %rd10144, %rd10144, %rd35998;
	addc.cc.u64 %rd10145, %rd10145, %rd35999;
	addc.cc.u64 %rd10146, %rd10146, %rd36000;
	addc.u64 %rd6421, %rd6421, %rd36001;
	
	// end inline asm
	st.global.u64 	[%rd2], %rd10142;
	st.global.u64 	[%rd36011], %rd10143;
	st.global.u64 	[%rd36012], %rd10144;
	st.global.u64 	[%rd36013], %rd10145;
	st.global.u64 	[%rd36014], %rd10146;
	st.global.u64 	[%rd36015], %rd6421;
	ld.global.u64 	%rd10160, [%rd2];
	ld.global.u64 	%rd10161, [%rd36011];
	ld.global.u64 	%rd10162, [%rd36012];
	ld.global.u64 	%rd10163, [%rd36013];
	ld.global.u64 	%rd10164, [%rd36014];
	// begin inline asm
	add.cc.u64 %rd10160, %rd10160, %rd35996;
	addc.cc.u64 %rd10161, %rd10161, %rd35997;
	addc.cc.u64 %rd10162, %rd10162, %rd35998;
	addc.cc.u64 %rd10163, %rd10163, %rd35999;
	addc.cc.u64 %rd10164, %rd10164, %rd36000;
	addc.u64 %rd6421, %rd6421, %rd36001;
	
	// end inline asm
	st.global.u64 	[%rd2], %rd10160;
	st.global.u64 	[%rd36011], %rd10161;
	st.global.u64 	[%rd36012], %rd10162;
	st.global.u64 	[%rd36013], %rd10163;
	st.global.u64 	[%rd36014], %rd10164;
	st.global.u64 	[%rd36015], %rd6421;
	ld.global.u64 	%rd10178, [%rd2];
	ld.global.u64 	%rd10179, [%rd36011];
	ld.global.u64 	%rd10180, [%rd36012];
	ld.global.u64 	%rd10181, [%rd36013];
	ld.global.u64 	%rd10182, [%rd36014];
	// begin inline asm
	add.cc.u64 %rd10178, %rd10178, %rd35996;
	addc.cc.u64 %rd10179, %rd10179, %rd35997;
	addc.cc.u64 %rd10180, %rd10180, %rd35998;
	addc.cc.u64 %rd10181, %rd10181, %rd35999;
	addc.cc.u64 %rd10182, %rd10182, %rd36000;
	addc.u64 %rd6421, %rd6421, %rd36001;
	
	// end inline asm
	st.global.u64 	[%rd2], %rd10178;
	st.global.u64 	[%rd36011], %rd10179;
	st.global.u64 	[%rd36012], %rd10180;
	st.global.u64 	[%rd36013], %rd10181;
	st.global.u64 	[%rd36014], %rd10182;
	st.global.u64 	[%rd36015], %rd6421;
	ld.global.u64 	%rd10196, [%rd2];
	ld.global.u64 	%rd10197, [%rd36011];
	ld.global.u64 	%rd10198, [%rd36012];
	ld.global.u64 	%rd10199, [%rd36013];
	ld.global.u64 	%rd10200, [%rd36014];
	// begin inline asm
	add.cc.u64 %rd10196, %rd10196, %rd35996;
	addc.cc.u64 %rd10197, %rd10197, %rd35997;
	addc.cc.u64 %rd10198, %rd10198, %rd35998;
	addc.cc.u64 %rd10199, %rd10199, %rd35999;
	addc.cc.u64 %rd10200, %rd10200, %rd36000;
	addc.u64 %rd6421, %rd6421, %rd36001;
	
	// end inline asm
	st.global.u64 	[%rd2], %rd10196;
	st.global.u64 	[%rd36011], %rd10197;
	st.global.u64 	[%rd36012], %rd10198;
	st.global.u64 	[%rd36013], %rd10199;
	st.global.u64 	[%rd36014], %rd10200;
	st.global.u64 	[%rd36015], %rd6421;
	ld.global.u64 	%rd10214, [%rd2];
	ld.global.u64 	%rd10215, [%rd36011];
	ld.global.u64 	%rd10216, [%rd36012];
	ld.global.u64 	%rd10217, [%rd36013];
	ld.global.u64 	%rd10218, [%rd36014];
	// begin inline asm
	add.cc.u64 %rd10214, %rd10214, %rd35996;
	addc.cc.u64 %rd10215, %rd10215, %rd35997;
	addc.cc.u64 %rd10216, %rd10216, %rd35998;
	addc.cc.u64 %rd10217, %rd10217, %rd35999;
	addc.cc.u64 %rd10218, %rd10218, %rd36000;
	addc.u64 %rd6421, %rd6421, %rd36001;
	
	// end inline asm
	st.global.u64 	[%rd2], %rd10214;
	st.global.u64 	[%rd36011], %rd10215;
	st.global.u64 	[%rd36012], %rd10216;
	st.global.u64 	[%rd36013], %rd10217;
	st.global.u64 	[%rd36014], %rd10218;
	st.global.u64 	[%rd36015], %rd6421;
	ld.global.u64 	%rd10232, [%rd2];
	ld.global.u64 	%rd10233, [%rd36011];
	ld.global.u64 	%rd10234, [%rd36012];
	ld.global.u64 	%rd10235, [%rd36013];
	ld.global.u64 	%rd10236, [%rd36014];
	// begin inline asm
	add.cc.u64 %rd10232, %rd10232, %rd35996;
	addc.cc.u64 %rd10233, %rd10233, %rd35997;
	addc.cc.u64 %rd10234, %rd10234, %rd35998;
	addc.cc.u64 %rd10235, %rd10235, %rd35999;
	addc.cc.u64 %rd10236, %rd10236, %rd36000;
	addc.u64 %rd6421, %rd6421, %rd36001;
	
	// end inline asm
	st.global.u64 	[%rd2], %rd10232;
	st.global.u64 	[%rd36011], %rd10233;
	st.global.u64 	[%rd36012], %rd10234;
	st.global.u64 	[%rd36013], %rd10235;
	st.global.u64 	[%rd36014], %rd10236;
	st.global.u64 	[%rd36015], %rd6421;
	ld.global.u64 	%rd10250, [%rd2];
	ld.global.u64 	%rd10251, [%rd36011];
	ld.global.u64 	%rd10252, [%rd36012];
	ld.global.u64 	%rd10253, [%rd36013];
	ld.global.u64 	%rd10254, [%rd36014];
	// begin inline asm
	add.cc.u64 %rd10250, %rd10250, %rd35996;
	addc.cc.u64 %rd10251, %rd10251, %rd35997;
	addc.cc.u64 %rd10252, %rd10252, %rd35998;
	addc.cc.u64 %rd10253, %rd10253, %rd35999;
	addc.cc.u64 %rd10254, %rd10254, %rd36000;
	addc.u64 %rd6421, %rd6421, %rd36001;
	
	// end inline asm
	st.global.u64 	[%rd2], %rd10250;
	st.global.u64 	[%rd36011], %rd10251;
	st.global.u64 	[%rd36012], %rd10252;
	st.global.u64 	[%rd36013], %rd10253;
	st.global.u64 	[%rd36014], %rd10254;
	st.global.u64 	[%rd36015], %rd6421;
	ld.global.u64 	%rd10268, [%rd2];
	ld.global.u64 	%rd10269, [%rd36011];
	ld.global.u64 	%rd10270, [%rd36012];
	ld.global.u64 	%rd10271, [%rd36013];
	ld.global.u64 	%rd10272, [%rd36014];
	// begin inline asm
	add.cc.u64 %rd10268, %rd10268, %rd35996;
	addc.cc.u64 %rd10269, %rd10269, %rd35997;
	addc.cc.u64 %rd10270, %rd10270, %rd35998;
	addc.cc.u64 %rd10271, %rd10271, %rd35999;
	addc.cc.u64 %rd10272, %rd10272, %rd36000;
	addc.u64 %rd6421, %rd6421, %rd36001;
	
	// end inline asm
	st.global.u64 	[%rd2], %rd10268;
	st.global.u64 	[%rd36011], %rd10269;
	st.global.u64 	[%rd36012], %rd10270;
	st.global.u64 	[%rd36013], %rd10271;
	st.global.u64 	[%rd36014], %rd10272;
	st.global.u64 	[%rd36015], %rd6421;
	ld.global.u64 	%rd10286, [%rd2];
	ld.global.u64 	%rd10287, [%rd36011];
	ld.global.u64 	%rd10288, [%rd36012];
	ld.global.u64 	%rd10289, [%rd36013];
	ld.global.u64 	%rd10290, [%rd36014];
	// begin inline asm
	add.cc.u64 %rd10286, %rd10286, %rd35996;
	addc.cc.u64 %rd10287, %rd10287, %rd35997;
	addc.cc.u64 %rd10288, %rd10288, %rd35998;
	addc.cc.u64 %rd10289, %rd10289, %rd35999;
	addc.cc.u64 %rd10290, %rd10290, %rd36000;
	addc.u64 %rd6421, %rd6421, %rd36001;
	
	// end inline asm
	st.global.u64 	[%rd2], %rd10286;
	st.global.u64 	[%rd36011], %rd10287;
	st.global.u64 	[%rd36012], %rd10288;
	st.global.u64 	[%rd36013], %rd10289;
	st.global.u64 	[%rd36014], %rd10290;
	st.global.u64 	[%rd36015], %rd6421;
	ld.global.u64 	%rd10304, [%rd2];
	ld.global.u64 	%rd10305, [%rd36011];
	ld.global.u64 	%rd10306, [%rd36012];
	ld.global.u64 	%rd10307, [%rd36013];
	ld.global.u64 	%rd10308, [%rd36014];
	// begin inline asm
	add.cc.u64 %rd10304, %rd10304, %rd35996;
	addc.cc.u64 %rd10305, %rd10305, %rd35997;
	addc.cc.u64 %rd10306, %rd10306, %rd35998;
	addc.cc.u64 %rd10307, %rd10307, %rd35999;
	addc.cc.u64 %rd10308, %rd10308, %rd36000;
	addc.u64 %rd6421, %rd6421, %rd36001;
	
	// end inline asm
	st.global.u64 	[%rd2], %rd10304;
	st.global.u64 	[%rd36011], %rd10305;
	st.global.u64 	[%rd36012], %rd10306;
	st.global.u64 	[%rd36013], %rd10307;
	st.global.u64 	[%rd36014], %rd10308;
	st.global.u64 	[%rd36015], %rd6421;
	ld.global.u64 	%rd10322, [%rd2];
	ld.global.u64 	%rd10323, [%rd36011];
	ld.global.u64 	%rd10324, [%rd36012];
	ld.global.u64 	%rd10325, [%rd36013];
	ld.global.u64 	%rd10326, [%rd36014];
	// begin inline asm
	add.cc.u64 %rd10322, %rd10322, %rd35996;
	addc.cc.u64 %rd10323, %rd10323, %rd35997;
	addc.cc.u64 %rd10324, %rd10324, %rd35998;
	addc.cc.u64 %rd10325, %rd10325, %rd35999;
	addc.cc.u64 %rd10326, %rd10326, %rd36000;
	addc.u64 %rd6421, %rd6421, %rd36001;
	
	// end inline asm
	st.global.u64 	[%rd2], %rd10322;
	st.global.u64 	[%rd36011], %rd10323;
	st.global.u64 	[%rd36012], %rd10324;
	st.global.u64 	[%rd36013], %rd10325;
	st.global.u64 	[%rd36014], %rd10326;
	st.global.u64 	[%rd36015], %rd6421;
	ld.global.u64 	%rd10340, [%rd2];
	ld.global.u64 	%rd10341, [%rd36011];
	ld.global.u64 	%rd10342, [%rd36012];
	ld.global.u64 	%rd10343, [%rd36013];
	ld.global.u64 	%rd10344, [%rd36014];
	// begin inline asm
	add.cc.u64 %rd10340, %rd10340, %rd35996;
	addc.cc.u64 %rd10341, %rd10341, %rd35997;
	addc.cc.u64 %rd10342, %rd10342, %rd35998;
	addc.cc.u64 %rd10343, %rd10343, %rd35999;
	addc.cc.u64 %rd10344, %rd10344, %rd36000;
	addc.u64 %rd6421, %rd6421, %rd36001;
	
	// end inline asm
	st.global.u64 	[%rd2], %rd10340;
	st.global.u64 	[%rd36011], %rd10341;
	st.global.u64 	[%rd36012], %rd10342;
	st.global.u64 	[%rd36013], %rd10343;
	st.global.u64 	[%rd36014], %rd10344;
	st.global.u64 	[%rd36015], %rd6421;
	ld.global.u64 	%rd10358, [%rd2];
	ld.global.u64 	%rd10359, [%rd36011];
	ld.global.u64 	%rd10360, [%rd36012];
	ld.global.u64 	%rd10361, [%rd36013];
	ld.global.u64 	%rd10362, [%rd36014];
	// begin inline asm
	add.cc.u64 %rd10358, %rd10358, %rd35996;
	addc.cc.u64 %rd10359, %rd10359, %rd35997;
	addc.cc.u64 %rd10360, %rd10360, %rd35998;
	addc.cc.u64 %rd10361, %rd10361, %rd35999;
	addc.cc.u64 %rd10362, %rd10362, %rd36000;
	addc.u64 %rd6421, %rd6421, %rd36001;
	
	// end inline asm
	st.global.u64 	[%rd2], %rd10358;
	st.global.u64 	[%rd36011], %rd10359;
	st.global.u64 	[%rd36012], %rd10360;
	st.global.u64 	[%rd36013], %rd10361;
	st.global.u64 	[%rd36014], %rd10362;
	st.global.u64 	[%rd36015], %rd6421;
	ld.global.u64 	%rd10376, [%rd2];
	ld.global.u64 	%rd10377, [%rd36011];
	ld.global.u64 	%rd10378, [%rd36012];
	ld.global.u64 	%rd10379, [%rd36013];
	ld.global.u64 	%rd10380, [%rd36014];
	// begin inline asm
	add.cc.u64 %rd10376, %rd10376, %rd35996;
	addc.cc.u64 %rd10377, %rd10377, %rd35997;
	addc.cc.u64 %rd10378, %rd10378, %rd35998;
	addc.cc.u64 %rd10379, %rd10379, %rd35999;
	addc.cc.u64 %rd10380, %rd10380, %rd36000;
	addc.u64 %rd6421, %rd6421, %rd36001;
	
	// end inline asm
	st.global.u64 	[%rd2], %rd10376;
	st.global.u64 	[%rd36011], %rd10377;
	st.global.u64 	[%rd36012], %rd10378;
	st.global.u64 	[%rd36013], %rd10379;
	st.global.u64 	[%rd36014], %rd10380;
	st.global.u64 	[%rd36015], %rd6421;
	ld.global.u64 	%rd10394, [%rd2];
	ld.global.u64 	%rd10395, [%rd36011];
	ld.global.u64 	%rd10396, [%rd36012];
	ld.global.u64 	%rd10397, [%rd36013];
	ld.global.u64 	%rd10398, [%rd36014];
	// begin inline asm
	add.cc.u64 %rd10394, %rd10394, %rd35996;
	addc.cc.u64 %rd10395, %rd10395, %rd35997;
	addc.cc.u64 %rd10396, %rd10396, %rd35998;
	addc.cc.u64 %rd10397, %rd10397, %rd35999;
	addc.cc.u64 %rd10398, %rd10398, %rd36000;
	addc.u64 %rd6421, %rd6421, %rd36001;
	
	// end inline asm
	st.global.u64 	[%rd2], %rd10394;
	st.global.u64 	[%rd36011], %rd10395;
	st.global.u64 	[%rd36012], %rd10396;
	st.global.u64 	[%rd36013], %rd10397;
	st.global.u64 	[%rd36014], %rd10398;
	st.global.u64 	[%rd36015], %rd6421;
	ld.global.u64 	%rd10412, [%rd2];
	ld.global.u64 	%rd10413, [%rd36011];
	ld.global.u64 	%rd10414, [%rd36012];
	ld.global.u64 	%rd10415, [%rd36013];
	ld.global.u64 	%rd10416, [%rd36014];
	// begin inline asm
	add.cc.u64 %rd10412, %rd10412, %rd35996;
	addc.cc.u64 %rd10413, %rd10413, %rd35997;
	addc.cc.u64 %rd10414, %rd10414, %rd35998;
	addc.cc.u64 %rd10415, %rd10415, %rd35999;
	addc.cc.u64 %rd10416, %rd10416, %rd36000;
	addc.u64 %rd6421, %rd6421, %rd36001;
	
	// end inline asm
	st.global.u64 	[%rd2], %rd10412;
	st.global.u64 	[%rd36011], %rd10413;
	st.global.u64 	[%rd36012], %rd10414;
	st.global.u64 	[%rd36013], %rd10415;
	st.global.u64 	[%rd36014], %rd10416;
	st.global.u64 	[%rd36015], %rd6421;
	ld.global.u64 	%rd10430, [%rd2];
	ld.global.u64 	%rd10431, [%rd36011];
	ld.global.u64 	%rd10432, [%rd36012];
	ld.global.u64 	%rd10433, [%rd36013];
	ld.global.u64 	%rd10434, [%rd36014];
	// begin inline asm
	add.cc.u64 %rd10430, %rd10430, %rd35996;
	addc.cc.u64 %rd10431, %rd10431, %rd35997;
	addc.cc.u64 %rd10432, %rd10432, %rd35998;
	addc.cc.u64 %rd10433, %rd10433, %rd35999;
	addc.cc.u64 %rd10434, %rd10434, %rd36000;
	addc.u64 %rd6421, %rd6421, %rd36001;
	
	// end inline asm
	st.global.u64 	[%rd2], %rd10430;
	st.global.u64 	[%rd36011], %rd10431;
	st.global.u64 	[%rd36012], %rd10432;
	st.global.u64 	[%rd36013], %rd10433;
	st.global.u64 	[%rd36014], %rd10434;
	st.global.u64 	[%rd36015], %rd6421;
	ld.global.u64 	%rd10448, [%rd2];
	ld.global.u64 	%rd10449, [%rd36011];
	ld.global.u64 	%rd10450, [%rd36012];
	ld.global.u64 	%rd10451, [%rd36013];
	ld.global.u64 	%rd10452, [%rd36014];
	// begin inline asm
	add.cc.u64 %rd10448, %rd10448, %rd35996;
	addc.cc.u64 %rd10449, %rd10449, %rd35997;
	addc.cc.u64 %rd10450, %rd10450, %rd35998;
	addc.cc.u64 %rd10451, %rd10451, %rd35999;
	addc.cc.u64 %rd10452, %rd10452, %rd36000;
	addc.u64 %rd6421, %rd6421, %rd36001;
	
	// end inline asm
	st.global.u64 	[%rd2], %rd10448;
	st.global.u64 	[%rd36011], %rd10449;
	st.global.u64 	[%rd36012], %rd10450;
	st.global.u64 	[%rd36013], %rd10451;
	st.global.u64 	[%rd36014], %rd10452;
	st.global.u64 	[%rd36015], %rd6421;
	ld.global.u64 	%rd10466, [%rd2];
	ld.global.u64 	%rd10467, [%rd36011];
	ld.global.u64 	%rd10468, [%rd36012];
	ld.global.u64 	%rd10469, [%rd36013];
	ld.global.u64 	%rd10470, [%rd36014];
	// begin inline asm
	add.cc.u64 %rd10466, %rd10466, %rd35996;
	addc.cc.u64 %rd10467, %rd10467, %rd35997;
	addc.cc.u64 %rd10468, %rd10468, %rd35998;
	addc.cc.u64 %rd10469, %rd10469, %rd35999;
	addc.cc.u64 %rd10470, %rd10470, %rd36000;
	addc.u64 %rd6421, %rd6421, %rd36001;
	
	// end inline asm
	st.global.u64 	[%rd2], %rd10466;
	st.global.u64 	[%rd36011], %rd10467;
	st.global.u64 	[%rd36012], %rd10468;
	st.global.u64 	[%rd36013], %rd10469;
	st.global.u64 	[%rd36014], %rd10470;
	st.global.u64 	[%rd36015], %rd6421;
	ld.global.u64 	%rd10484, [%rd2];
	ld.global.u64 	%rd10485, [%rd36011];
	ld.global.u64 	%rd10486, [%rd36012];
	ld.global.u64 	%rd10487, [%rd36013];
	ld.global.u64 	%rd10488, [%rd36014];
	// begin inline asm
	add.cc.u64 %rd10484, %rd10484, %rd35996;
	addc.cc.u64 %rd10485, %rd10485, %rd35997;
	addc.cc.u64 %rd10486, %rd10486, %rd35998;
	addc.cc.u64 %rd10487, %rd10487, %rd35999;
	addc.cc.u64 %rd10488, %rd10488, %rd36000;
	addc.u64 %rd6421, %rd6421, %rd36001;
	
	// end inline asm
	st.global.u64 	[%rd2], %rd10484;
	st.global.u64 	[%rd36011], %rd10485;
	st.global.u64 	[%rd36012], %rd10486;
	st.global.u64 	[%rd36013], %rd10487;
	st.global.u64 	[%rd36014], %rd10488;
	st.global.u64 	[%rd36015], %rd6421;
	ld.global.u64 	%rd10502, [%rd2];
	ld.global.u64 	%rd10503, [%rd36011];
	ld.global.u64 	%rd10504, [%rd36012];
	ld.global.u64 	%rd10505, [%rd36013];
	ld.global.u64 	%rd10506, [%rd36014];
	// begin inline asm
	add.cc.u64 %rd10502, %rd10502, %rd35996;
	addc.cc.u64 %rd10503, %rd10503, %rd35997;
	addc.cc.u64 %rd10504, %rd10504, %rd35998;
	addc.cc.u64 %rd10505, %rd10505, %rd35999;
	addc.cc.u64 %rd10506, %rd10506, %rd36000;
	addc.u64 %rd6421, %rd6421, %rd36001;
	
	// end inline asm
	st.global.u64 	[%rd2], %rd10502;
	st.global.u64 	[%rd36011], %rd10503;
	st.global.u64 	[%rd36012], %rd10504;
	st.global.u64 	[%rd36013], %rd10505;
	st.global.u64 	[%rd36014], %rd10506;
	st.global.u64 	[%rd36015], %rd6421;
	ld.global.u64 	%rd10520, [%rd2];
	ld.global.u64 	%rd10521, [%rd36011];
	ld.global.u64 	%rd10522, [%rd36012];
	ld.global.u64 	%rd10523, [%rd36013];
	ld.global.u64 	%rd10524, [%rd36014];
	// begin inline asm
	add.cc.u64 %rd10520, %rd10520, %rd35996;
	addc.cc.u64 %rd10521, %rd10521, %rd35997;
	addc.cc.u64 %rd10522, %rd10522, %rd35998;
	addc.cc.u64 %rd10523, %rd10523, %rd35999;
	addc.cc.u64 %rd10524, %rd10524, %rd36000;
	addc.u64 %rd6421, %rd6421, %rd36001;
	
	// end inline asm
	st.global.u64 	[%rd2], %rd10520;
	st.global.u64 	[%rd36011], %rd10521;
	st.global.u64 	[%rd36012], %rd10522;
	st.global.u64 	[%rd36013], %rd10523;
	st.global.u64 	[%rd36014], %rd10524;
	st.global.u64 	[%rd36015], %rd6421;
	ld.global.u64 	%rd10538, [%rd2];
	ld.global.u64 	%rd10539, [%rd36011];
	ld.global.u64 	%rd10540, [%rd36012];
	ld.global.u64 	%rd10541, [%rd36013];
	ld.global.u64 	%rd10542, [%rd36014];
	// begin inline asm
	add.cc.u64 %rd10538, %rd10538, %rd35996;
	addc.cc.u64 %rd10539, %rd10539, %rd35997;
	addc.cc.u64 %rd10540, %rd10540, %rd35998;
	addc.cc.u64 %rd10541, %rd10541, %rd35999;
	addc.cc.u64 %rd10542, %rd10542, %rd36000;
	addc.u64 %rd6421, %rd6421, %rd36001;
	
	// end inline asm
	st.global.u64 	[%rd2], %rd10538;
	st.global.u64 	[%rd36011], %rd10539;
	st.global.u64 	[%rd36012], %rd10540;
	st.global.u64 	[%rd36013], %rd10541;
	st.global.u64 	[%rd36014], %rd10542;
	st.global.u64 	[%rd36015], %rd6421;
	ld.global.u64 	%rd10556, [%rd2];
	ld.global.u64 	%rd10557, [%rd36011];
	ld.global.u64 	%rd10558, [%rd36012];
	ld.global.u64 	%rd10559, [%rd36013];
	ld.global.u64 	%rd10560, [%rd36014];
	// begin inline asm
	add.cc.u64 %rd10556, %rd10556, %rd35996;
	addc.cc.u64 %rd10557, %rd10557, %rd35997;
	addc.cc.u64 %rd10558, %rd10558, %rd35998;
	addc.cc.u64 %rd10559, %rd10559, %rd35999;
	addc.cc.u64 %rd10560, %rd10560, %rd36000;
	addc.u64 %rd6421, %rd6421, %rd36001;
	
	// end inline asm
	st.global.u64 	[%rd2], %rd10556;
	st.global.u64 	[%rd36011], %rd10557;
	st.global.u64 	[%rd36012], %rd10558;
	st.global.u64 	[%rd36013], %rd10559;
	st.global.u64 	[%rd36014], %rd10560;
	st.global.u64 	[%rd36015], %rd6421;
	ld.global.u64 	%rd10574, [%rd2];
	ld.global.u64 	%rd10575, [%rd36011];
	ld.global.u64 	%rd10576, [%rd36012];
	ld.global.u64 	%rd10577, [%rd36013];
	ld.global.u64 	%rd10578, [%rd36014];
	// begin inline asm
	add.cc.u64 %rd10574, %rd10574, %rd35996;
	addc.cc.u64 %rd10575, %rd10575, %rd35997;
	addc.cc.u64 %rd10576, %rd10576, %rd35998;
	addc.cc.u64 %rd10577, %rd10577, %rd35999;
	addc.cc.u64 %rd10578, %rd10578, %rd36000;
	addc.u64 %rd6421, %rd6421, %rd36001;
	
	// end inline asm
	st.global.u64 	[%rd2], %rd10574;
	st.global.u64 	[%rd36011], %rd10575;
	st.global.u64 	[%rd36012], %rd10576;
	st.global.u64 	[%rd36013], %rd10577;
	st.global.u64 	[%rd36014], %rd10578;
	st.global.u64 	[%rd36015], %rd6421;
	ld.global.u64 	%rd10592, [%rd2];
	ld.global.u64 	%rd10593, [%rd36011];
	ld.global.u64 	%rd10594, [%rd36012];
	ld.global.u64 	%rd10595, [%rd36013];
	ld.global.u64 	%rd10596, [%rd36014];
	// begin inline asm
	add.cc.u64 %rd10592, %rd10592, %rd35996;
	addc.cc.u64 %rd10593, %rd10593, %rd35997;
	addc.cc.u64 %rd10594, %rd10594, %rd35998;
	addc.cc.u64 %rd10595, %rd10595, %rd35999;
	addc.cc.u64 %rd10596, %rd10596, %rd36000;
	addc.u64 %rd6421, %rd6421, %rd36001;
	
	// end inline asm
	st.global.u64 	[%rd2], %rd10592;
	st.global.u64 	[%rd36011], %rd10593;
	st.global.u64 	[%rd36012], %rd10594;
	st.global.u64 	[%rd36013], %rd10595;
	st.global.u64 	[%rd36014], %rd10596;
	st.global.u64 	[%rd36015], %rd6421;
	ld.global.u64 	%rd10610, [%rd2];
	ld.global.u64 	%rd10611, [%rd36011];
	ld.global.u64 	%rd10612, [%rd36012];
	ld.global.u64 	%rd10613, [%rd36013];
	ld.global.u64 	%rd10614, [%rd36014];
	// begin inline asm
	add.cc.u64 %rd10610, %rd10610, %rd35996;
	addc.cc.u64 %rd10611, %rd10611, %rd35997;
	addc.cc.u64 %rd10612, %rd10612, %rd35998;
	addc.cc.u64 %rd10613, %rd10613, %rd35999;
	addc.cc.u64 %rd10614, %rd10614, %rd36000;
	addc.u64 %rd6421, %rd6421, %rd36001;
	
	// end inline asm
	st.global.u64 	[%rd2], %rd10610;
	st.global.u64 	[%rd36011], %rd10611;
	st.global.u64 	[%rd36012], %rd10612;
	st.global.u64 	[%rd36013], %rd10613;
	st.global.u64 	[%rd36014], %rd10614;
	st.global.u64 	[%rd36015], %rd6421;
	ld.global.u64 	%rd10628, [%rd2];
	ld.global.u64 	%rd10629, [%rd36011];
	ld.global.u64 	%rd10630, [%rd36012];
	ld.global.u64 	%rd10631, [%rd36013];
	ld.global.u64 	%rd10632, [%rd36014];
	// begin inline asm
	add.cc.u64 %rd10628, %rd10628, %rd35996;
	addc.cc.u64 %rd10629, %rd10629, %rd35997;
	addc.cc.u64 %rd10630, %rd10630, %rd35998;
	addc.cc.u64 %rd10631, %rd10631, %rd35999;
	addc.cc.u64 %rd10632, %rd10632, %rd36000;
	addc.u64 %rd6421, %rd6421, %rd36001;
	
	// end inline asm
	st.global.u64 	[%rd2], %rd10628;
	st.global.u64 	[%rd36011], %rd10629;
	st.global.u64 	[%rd36012], %rd10630;
	st.global.u64 	[%rd36013], %rd10631;
	st.global.u64 	[%rd36014], %rd10632;
	st.global.u64 	[%rd36015], %rd6421;
	ld.global.u64 	%rd10646, [%rd2];
	ld.global.u64 	%rd10647, [%rd36011];
	ld.global.u64 	%rd10648, [%rd36012];
	ld.global.u64 	%rd10649, [%rd36013];
	ld.global.u64 	%rd10650, [%rd36014];
	// begin inline asm
	add.cc.u64 %rd10646, %rd10646, %rd35996;
	addc.cc.u64 %rd10647, %rd10647, %rd35997;
	addc.cc.u64 %rd10648, %rd10648, %rd35998;
	addc.cc.u64 %rd10649, %rd10649, %rd35999;
	addc.cc.u64 %rd10650, %rd10650, %rd36000;
	addc.u64 %rd6421, %rd6421, %rd36001;
	
	// end inline asm
	st.global.u64 	[%rd2], %rd10646;
	st.global.u64 	[%rd36011], %rd10647;
	st.global.u64 	[%rd36012], %rd10648;
	st.global.u64 	[%rd36013], %rd10649;
	st.global.u64 	[%rd36014], %rd10650;
	st.global.u64 	[%rd36015], %rd6421;
	ld.global.u64 	%rd10664, [%rd2];
	ld.global.u64 	%rd10665, [%rd36011];
	ld.global.u64 	%rd10666, [%rd36012];
	ld.global.u64 	%rd10667, [%rd36013];
	ld.global.u64 	%rd10668, [%rd36014];
	// begin inline asm
	add.cc.u64 %rd10664, %rd10664, %rd35996;
	addc.cc.u64 %rd10665, %rd10665, %rd35997;
	addc.cc.u64 %rd10666, %rd10666, %rd35998;
	addc.cc.u64 %rd10667, %rd10667, %rd35999;
	addc.cc.u64 %rd10668, %rd10668, %rd36000;
	addc.u64 %rd6421, %rd6421, %rd36001;
	
	// end inline asm
	st.global.u64 	[%rd2], %rd10664;
	st.global.u64 	[%rd36011], %rd10665;
	st.global.u64 	[%rd36012], %rd10666;
	st.global.u64 	[%rd36013], %rd10667;
	st.global.u64 	[%rd36014], %rd10668;
	st.global.u64 	[%rd36015], %rd6421;
	ld.global.u64 	%rd10682, [%rd2];
	ld.global.u64 	%rd10683, [%rd36011];
	ld.global.u64 	%rd10684, [%rd36012];
	ld.global.u64 	%rd10685, [%rd36013];
	ld.global.u64 	%rd10686, [%rd36014];
	// begin inline asm
	add.cc.u64 %rd10682, %rd10682, %rd35996;
	addc.cc.u64 %rd10683, %rd10683, %rd35997;
	addc.cc.u64 %rd10684, %rd10684, %rd35998;
	addc.cc.u64 %rd10685, %rd10685, %rd35999;
	addc.cc.u64 %rd10686, %rd10686, %rd36000;
	addc.u64 %rd6421, %rd6421, %rd36001;
	
	// end inline asm
	st.global.u64 	[%rd2], %rd10682;
	st.global.u64 	[%rd36011], %rd10683;
	st.global.u64 	[%rd36012], %rd10684;
	st.global.u64 	[%rd36013], %rd10685;
	st.global.u64 	[%rd36014], %rd10686;
	st.global.u64 	[%rd36015], %rd6421;
	ld.global.u64 	%rd10700, [%rd2];
	ld.global.u64 	%rd10701, [%rd36011];
	ld.global.u64 	%rd10702, [%rd36012];
	ld.global.u64 	%rd10703, [%rd36013];
	ld.global.u64 	%rd10704, [%rd36014];
	// begin inline asm
	add.cc.u64 %rd10700, %rd10700, %rd35996;
	addc.cc.u64 %rd10701, %rd10701, %rd35997;
	addc.cc.u64 %rd10702, %rd10702, %rd35998;
	addc.cc.u64 %rd10703, %rd10703, %rd35999;
	addc.cc.u64 %rd10704, %rd10704, %rd36000;
	addc.u64 %rd6421, %rd6421, %rd36001;
	
	// end inline asm
	st.global.u64 	[%rd2], %rd10700;
	st.global.u64 	[%rd36011], %rd10701;
	st.global.u64 	[%rd36012], %rd10702;
	st.global.u64 	[%rd36013], %rd10703;
	st.global.u64 	[%rd36014], %rd10704;
	st.global.u64 	[%rd36015], %rd6421;
	ld.global.u64 	%rd10718, [%rd2];
	ld.global.u64 	%rd10719, [%rd36011];
	ld.global.u64 	%rd10720, [%rd36012];
	ld.global.u64 	%rd10721, [%rd36013];
	ld.global.u64 	%rd10722, [%rd36014];
	// begin inline asm
	add.cc.u64 %rd10718, %rd10718, %rd35996;
	addc.cc.u64 %rd10719, %rd10719, %rd35997;
	addc.cc.u64 %rd10720, %rd10720, %rd35998;
	addc.cc.u64 %rd10721, %rd10721, %rd35999;
	addc.cc.u64 %rd10722, %rd10722, %rd36000;
	addc.u64 %rd6421, %rd6421, %rd36001;
	
	// end inline asm
	st.global.u64 	[%rd2], %rd10718;
	st.global.u64 	[%rd36011], %rd10719;
	st.global.u64 	[%rd36012], %rd10720;
	st.global.u64 	[%rd36013], %rd10721;
	st.global.u64 	[%rd36014], %rd10722;
	st.global.u64 	[%rd36015], %rd6421;
	ld.global.u64 	%rd10736, [%rd2];
	ld.global.u64 	%rd10737, [%rd36011];
	ld.global.u64 	%rd10738, [%rd36012];
	ld.global.u64 	%rd10739, [%rd36013];
	ld.global.u64 	%rd10740, [%rd36014];
	// begin inline asm
	add.cc.u64 %rd10736, %rd10736, %rd35996;
	addc.cc.u64 %rd10737, %rd10737, %rd35997;
	addc.cc.u64 %rd10738, %rd10738, %rd35998;
	addc.cc.u64 %rd10739, %rd10739, %rd35999;
	addc.cc.u64 %rd10740, %rd10740, %rd36000;
	addc.u64 %rd6421, %rd6421, %rd36001;
	
	// end inline asm
	st.global.u64 	[%rd2], %rd10736;
	st.global.u64 	[%rd36011], %rd10737;
	st.global.u64 	[%rd36012], %rd10738;
	st.global.u64 	[%rd36013], %rd10739;
	st.global.u64 	[%rd36014], %rd10740;
	st.global.u64 	[%rd36015], %rd6421;
	ld.global.u64 	%rd10754, [%rd2];
	ld.global.u64 	%rd10755, [%rd36011];
	ld.global.u64 	%rd10756, [%rd36012];
	ld.global.u64 	%rd10757, [%rd36013];
	ld.global.u64 	%rd10758, [%rd36014];
	// begin inline asm
	add.cc.u64 %rd10754, %rd10754, %rd35996;
	addc.cc.u64 %rd10755, %rd10755, %rd35997;
	addc.cc.u64 %rd10756, %rd10756, %rd35998;
	addc.cc.u64 %rd10757, %rd10757, %rd35999;
	addc.cc.u64 %rd10758, %rd10758, %rd36000;
	addc.u64 %rd6421, %rd6421, %rd36001;
	
	// end inline asm
	st.global.u64 	[%rd2], %rd10754;
	st.global.u64 	[%rd36011], %rd10755;
	st.global.u64 	[%rd36012], %rd10756;
	st.global.u64 	[%rd36013], %rd10757;
	st.global.u64 	[%rd36014], %rd10758;
	st.global.u64 	[%rd36015], %rd6421;
	ld.global.u64 	%rd10772, [%rd2];
	ld.global.u64 	%rd10773, [%rd36011];
	ld.global.u64 	%rd10774, [%rd36012];
	ld.global.u64 	%rd10775, [%rd36013];
	ld.global.u64 	%rd10776, [%rd36014];
	// begin inline asm
	add.cc.u64 %rd10772, %rd10772, %rd35996;
	addc.cc.u64 %rd10773, %rd10773, %rd35997;
	addc.cc.u64 %rd10774, %rd10774, %rd35998;
	addc.cc.u64 %rd10775, %rd10775, %rd35999;
	addc.cc.u64 %rd10776, %rd10776, %rd36000;
	addc.u64 %rd6421, %rd6421, %rd36001;
	
	// end inline asm
	st.global.u64 	[%rd2], %rd10772;
	st.global.u64 	[%rd36011], %rd10773;
	st.global.u64 	[%rd36012], %rd10774;
	st.global.u64 	[%rd36013], %rd10775;
	st.global.u64 	[%rd36014], %rd10776;
	st.global.u64 	[%rd36015], %rd6421;
	ld.global.u64 	%rd10790, [%rd2];
	ld.global.u64 	%rd10791, [%rd36011];
	ld.global.u64 	%rd10792, [%rd36012];
	ld.global.u64 	%rd10793, [%rd36013];
	ld.global.u64 	%rd10794, [%rd36014];
	// begin inline asm
	add.cc.u64 %rd10790, %rd10790, %rd35996;
	addc.cc.u64 %rd10791, %rd10791, %rd35997;
	addc.cc.u64 %rd10792, %rd10792, %rd35998;
	addc.cc.u64 %rd10793, %rd10793, %rd35999;
	addc.cc.u64 %rd10794, %rd10794, %rd36000;
	addc.u64 %rd6421, %rd6421, %rd36001;
	
	// end inline asm
	st.global.u64 	[%rd2], %rd10790;
	st.global.u64 	[%rd36011], %rd10791;
	st.global.u64 	[%rd36012], %rd10792;
	st.global.u64 	[%rd36013], %rd10793;
	st.global.u64 	[%rd36014], %rd10794;
	st.global.u64 	[%rd36015], %rd6421;
	ld.global.u64 	%rd10808, [%rd2];
	ld.global.u64 	%rd10809, [%rd36011];
	ld.global.u64 	%rd10810, [%rd36012];
	ld.global.u64 	%rd10811, [%rd36013];
	ld.global.u64 	%rd10812, [%rd36014];
	// begin inline asm
	add.cc.u64 %rd10808, %rd10808, %rd35996;
	addc.cc.u64 %rd10809, %rd10809, %rd35997;
	addc.cc.u64 %rd10810, %rd10810, %rd35998;
	addc.cc.u64 %rd10811, %rd10811, %rd35999;
	addc.cc.u64 %rd10812, %rd10812, %rd36000;
	addc.u64 %rd6421, %rd6421, %rd36001;
	
	// end inline asm
	st.global.u64 	[%rd2], %rd10808;
	st.global.u64 	[%rd36011], %rd10809;
	st.global.u64 	[%rd36012], %rd10810;
	st.global.u64 	[%rd36013], %rd10811;
	st.global.u64 	[%rd36014], %rd10812;
	st.global.u64 	[%rd36015], %rd6421;
	ld.global.u64 	%rd10826, [%rd2];
	ld.global.u64 	%rd10827, [%rd36011];
	ld.global.u64 	%rd10828, [%rd36012];
	ld.global.u64 	%rd10829, [%rd36013];
	ld.global.u64 	%rd10830, [%rd36014];
	// begin inline asm
	add.cc.u64 %rd10826, %rd10826, %rd35996;
	addc.cc.u64 %rd10827, %rd10827, %rd35997;
	addc.cc.u64 %rd10828, %rd10828, %rd35998;
	addc.cc.u64 %rd10829, %rd10829, %rd35999;
	addc.cc.u64 %rd10830, %rd10830, %rd36000;
	addc.u64 %rd6421, %rd6421, %rd36001;
	
	// end inline asm
	st.global.u64 	[%rd2], %rd10826;
	st.global.u64 	[%rd36011], %rd10827;
	st.global.u64 	[%rd36012], %rd10828;
	st.global.u64 	[%rd36013], %rd10829;
	st.global.u64 	[%rd36014], %rd10830;
	st.global.u64 	[%rd36015], %rd6421;
	ld.global.u64 	%rd10844, [%rd2];
	ld.global.u64 	%rd10845, [%rd36011];
	ld.global.u64 	%rd10846, [%rd36012];
	ld.global.u64 	%rd10847, [%rd36013];
	ld.global.u64 	%rd10848, [%rd36014];
	// begin inline asm
	add.cc.u64 %rd10844, %rd10844, %rd35996;
	addc.cc.u64 %rd10845, %rd10845, %rd35997;
	addc.cc.u64 %rd10846, %rd10846, %rd35998;
	addc.cc.u64 %rd10847, %rd10847, %rd35999;
	addc.cc.u64 %rd10848, %rd10848, %rd36000;
	addc.u64 %rd6421, %rd6421, %rd36001;
	
	// end inline asm
	st.global.u64 	[%rd2], %rd10844;
	st.global.u64 	[%rd36011], %rd10845;
	st.global.u64 	[%rd36012], %rd10846;
	st.global.u64 	[%rd36013], %rd10847;
	st.global.u64 	[%rd36014], %rd10848;
	st.global.u64 	[%rd36015], %rd6421;
	ld.global.u64 	%rd10862, [%rd2];
	ld.global.u64 	%rd10863, [%rd36011];
	ld.global.u64 	%rd10864, [%rd36012];
	ld.global.u64 	%rd10865, [%rd36013];
	ld.global.u64 	%rd10866, [%rd36014];
	// begin inline asm
	add.cc.u64 %rd10862, %rd10862, %rd35996;
	addc.cc.u64 %rd10863, %rd10863, %rd35997;
	addc.cc.u64 %rd10864, %rd10864, %rd35998;
	addc.cc.u64 %rd10865, %rd10865, %rd35999;
	addc.cc.u64 %rd10866, %rd10866, %rd36000;
	addc.u64 %rd6421, %rd6421, %rd36001;
	
	// end inline asm
	st.global.u64 	[%rd2], %rd10862;
	st.global.u64 	[%rd36011], %rd10863;
	st.global.u64 	[%rd36012], %rd10864;
	st.global.u64 	[%rd36013], %rd10865;
	st.global.u64 	[%rd36014], %rd10866;
	st.global.u64 	[%rd36015], %rd6421;
	ld.global.u64 	%rd10880, [%rd2];
	ld.global.u64 	%rd10881, [%rd36011];
	ld.global.u64 	%rd10882, [%rd36012];
	ld.global.u64 	%rd10883, [%rd36013];
	ld.global.u64 	%rd10884, [%rd36014];
	// begin inline asm
	add.cc.u64 %rd10880, %rd10880, %rd35996;
	addc.cc.u64 %rd10881, %rd10881, %rd35997;
	addc.cc.u64 %rd10882, %rd10882, %rd35998;
	addc.cc.u64 %rd10883, %rd10883, %rd35999;
	addc.cc.u64 %rd10884, %rd10884, %rd36000;
	addc.u64 %rd6421, %rd6421, %rd36001;
	
	// end inline asm
	st.global.u64 	[%rd2], %rd10880;
	st.global.u64 	[%rd36011], %rd10881;
	st.global.u64 	[%rd36012], %rd10882;
	st.global.u64 	[%rd36013], %rd10883;
	st.global.u64 	[%rd36014], %rd10884;
	st.global.u64 	[%rd36015], %rd6421;
	ld.global.u64 	%rd10898, [%rd2];
	ld.global.u64 	%rd10899, [%rd36011];
	ld.global.u64 	%rd10900, [%rd36012];
	ld.global.u64 	%rd10901, [%rd36013];
	ld.global.u64 	%rd10902, [%rd36014];
	// begin inline asm
	add.cc.u64 %rd10898, %rd10898, %rd35996;
	addc.cc.u64 %rd10899, %rd10899, %rd35997;
	addc.cc.u64 %rd10900, %rd10900, %rd35998;
	addc.cc.u64 %rd10901, %rd10901, %rd35999;
	addc.cc.u64 %rd10902, %rd10902, %rd36000;
	addc.u64 %rd6421, %rd6421, %rd36001;
	
	// end inline asm
	st.global.u64 	[%rd2], %rd10898;
	st.global.u64 	[%rd36011], %rd10899;
	st.global.u64 	[%rd36012], %rd10900;
	st.global.u64 	[%rd36013], %rd10901;
	st.global.u64 	[%rd36014], %rd10902;
	st.global.u64 	[%rd36015], %rd6421;
	ld.global.u64 	%rd10916, [%rd2];
	ld.global.u64 	%rd10917, [%rd36011];
	ld.global.u64 	%rd10918, [%rd36012];
	ld.global.u64 	%rd10919, [%rd36013];
	ld.global.u64 	%rd10920, [%rd36014];
	// begin inline asm
	add.cc.u64 %rd10916, %rd10916, %rd35996;
	addc.cc.u64 %rd10917, %rd10917, %rd35997;
	addc.cc.u64 %rd10918, %rd10918, %rd35998;
	addc.cc.u64 %rd10919, %rd10919, %rd35999;
	addc.cc.u64 %rd10920, %rd10920, %rd36000;
	addc.u64 %rd6421, %rd6421, %rd36001;
	
	// end inline asm
	st.global.u64 	[%rd2], %rd10916;
	st.global.u64 	[%rd36011], %rd10917;
	st.global.u64 	[%rd36012], %rd10918;
	st.global.u64 	[%rd36013], %rd10919;
	st.global.u64 	[%rd36014], %rd10920;
	st.global.u64 	[%rd36015], %rd6421;
	ld.global.u64 	%rd10934, [%rd2];
	ld.global.u64 	%rd10935, [%rd36011];
	ld.global.u64 	%rd10936, [%rd36012];
	ld.global.u64 	%rd10937, [%rd36013];
	ld.global.u64 	%rd10938, [%rd36014];
	// begin inline asm
	add.cc.u64 %rd10934, %rd10934, %rd35996;
	addc.cc.u64 %rd10935, %rd10935, %rd35997;
	addc.cc.u64 %rd10936, %rd10936, %rd35998;
	addc.cc.u64 %rd10937, %rd10937, %rd35999;
	addc.cc.u64 %rd10938, %rd10938, %rd36000;
	addc.u64 %rd6421, %rd6421, %rd36001;
	
	// end inline asm
	st.global.u64 	[%rd2], %rd10934;
	st.global.u64 	[%rd36011], %rd10935;
	st.global.u64 	[%rd36012], %rd10936;
	st.global.u64 	[%rd36013], %rd10937;
	st.global.u64 	[%rd36014], %rd10938;
	st.global.u64 	[%rd36015], %rd6421;
	ld.global.u64 	%rd10952, [%rd2];
	ld.global.u64 	%rd10953, [%rd36011];
	ld.global.u64 	%rd10954, [%rd36012];
	ld.global.u64 	%rd10955, [%rd36013];
	ld.global.u64 	%rd10956, [%rd36014];
	// begin inline asm
	add.cc.u64 %rd10952, %rd10952, %rd35996;
	addc.cc.u64 %rd10953, %rd10953, %rd35997;
	addc.cc.u64 %rd10954, %rd10954, %rd35998;
	addc.cc.u64 %rd10955, %rd10955, %rd35999;
	addc.cc.u64 %rd10956, %rd10956, %rd36000;
	addc.u64 %rd6421, %rd6421, %rd36001;
	
	// end inline asm
	st.global.u64 	[%rd2], %rd10952;
	st.global.u64 	[%rd36011], %rd10953;
	st.global.u64 	[%rd36012], %rd10954;
	st.global.u64 	[%rd36013], %rd10955;
	st.global.u64 	[%rd36014], %rd10956;
	st.global.u64 	[%rd36015], %rd6421;
	ld.global.u64 	%rd10970, [%rd2];
	ld.global.u64 	%rd10971, [%rd36011];
	ld.global.u64 	%rd10972, [%rd36012];
	ld.global.u64 	%rd10973, [%rd36013];
	ld.global.u64 	%rd10974, [%rd36014];
	// begin inline asm
	add.cc.u64 %rd10970, %rd10970, %rd35996;
	addc.cc.u64 %rd10971, %rd10971, %rd35997;
	addc.cc.u64 %rd10972, %rd10972, %rd35998;
	addc.cc.u64 %rd10973, %rd10973, %rd35999;
	addc.cc.u64 %rd10974, %rd10974, %rd36000;
	addc.u64 %rd6421, %rd6421, %rd36001;
	
	// end inline asm
	st.global.u64 	[%rd2], %rd10970;
	st.global.u64 	[%rd36011], %rd10971;
	st.global.u64 	[%rd36012], %rd10972;
	st.global.u64 	[%rd36013], %rd10973;
	st.global.u64 	[%rd36014], %rd10974;
	st.global.u64 	[%rd36015], %rd6421;
	ld.global.u64 	%rd10988, [%rd2];
	ld.global.u64 	%rd10989, [%rd36011];
	ld.global.u64 	%rd10990, [%rd36012];
	ld.global.u64 	%rd10991, [%rd36013];
	ld.global.u64 	%rd10992, [%rd36014];
	// begin inline asm
	add.cc.u64 %rd10988, %rd10988, %rd35996;
	addc.cc.u64 %rd10989, %rd10989, %rd35997;
	addc.cc.u64 %rd10990, %rd10990, %rd35998;
	addc.cc.u64 %rd10991, %rd10991, %rd35999;
	addc.cc.u64 %rd10992, %rd10992, %rd36000;
	addc.u64 %rd6421, %rd6421, %rd36001;
	
	// end inline asm
	st.global.u64 	[%rd2], %rd10988;
	st.global.u64 	[%rd36011], %rd10989;
	st.global.u64 	[%rd36012], %rd10990;
	st.global.u64 	[%rd36013], %rd10991;
	st.global.u64 	[%rd36014], %rd10992;
	st.global.u64 	[%rd36015], %rd6421;
	ld.global.u64 	%rd11006, [%rd2];
	ld.global.u64 	%rd11007, [%rd36011];
	ld.global.u64 	%rd11008, [%rd36012];
	ld.global.u64 	%rd11009, [%rd36013];
	ld.global.u64 	%rd11010, [%rd36014];
	// begin inline asm
	add.cc.u64 %rd11006, %rd11006, %rd35996;
	addc.cc.u64 %rd11007, %rd11007, %rd35997;
	addc.cc.u64 %rd11008, %rd11008, %rd35998;
	addc.cc.u64 %rd11009, %rd11009, %rd35999;
	addc.cc.u64 %rd11010, %rd11010, %rd36000;
	addc.u64 %rd6421, %rd6421, %rd36001;
	
	// end inline asm
	st.global.u64 	[%rd2], %rd11006;
	st.global.u64 	[%rd36011], %rd11007;
	st.global.u64 	[%rd36012], %rd11008;
	st.global.u64 	[%rd36013], %rd11009;
	st.global.u64 	[%rd36014], %rd11010;
	st.global.u64 	[%rd36015], %rd6421;
	ld.global.u64 	%rd11024, [%rd2];
	ld.global.u64 	%rd11025, [%rd36011];
	ld.global.u64 	%rd11026, [%rd36012];
	ld.global.u64 	%rd11027, [%rd36013];
	ld.global.u64 	%rd11028, [%rd36014];
	// begin inline asm
	add.cc.u64 %rd11024, %rd11024, %rd35996;
	addc.cc.u64 %rd11025, %rd11025, %rd35997;
	addc.cc.u64 %rd11026, %rd11026, %rd35998;
	addc.cc.u64 %rd11027, %rd11027, %rd35999;
	addc.cc.u64 %rd11028, %rd11028, %rd36000;
	addc.u64 %rd6421, %rd6421, %rd36001;
	
	// end inline asm
	st.global.u64 	[%rd2], %rd11024;
	st.global.u64 	[%rd36011], %rd11025;
	st.global.u64 	[%rd36012], %rd11026;
	st.global.u64 	[%rd36013], %rd11027;
	st.global.u64 	[%rd36014], %rd11028;
	st.global.u64 	[%rd36015], %rd6421;
	ld.global.u64 	%rd11042, [%rd2];
	ld.global.u64 	%rd11043, [%rd36011];
	ld.global.u64 	%rd11044, [%rd36012];
	ld.global.u64 	%rd11045, [%rd36013];
	ld.global.u64 	%rd11046, [%rd36014];
	// begin inline asm
	add.cc.u64 %rd11042, %rd11042, %rd35996;
	addc.cc.u64 %rd11043, %rd11043, %rd35997;
	addc.cc.u64 %rd11044, %rd11044, %rd35998;
	addc.cc.u64 %rd11045, %rd11045, %rd35999;
	addc.cc.u64 %rd11046, %rd11046, %rd36000;
	addc.u64 %rd6421, %rd6421, %rd36001;
	
	// end inline asm
	st.global.u64 	[%rd2], %rd11042;
	st.global.u64 	[%rd36011], %rd11043;
	st.global.u64 	[%rd36012], %rd11044;
	st.global.u64 	[%rd36013], %rd11045;
	st.global.u64 	[%rd36014], %rd11046;
	st.global.u64 	[%rd36015], %rd6421;
	ld.global.u64 	%rd11060, [%rd2];
	ld.global.u64 	%rd11061, [%rd36011];
	ld.global.u64 	%rd11062, [%rd36012];
	ld.global.u64 	%rd11063, [%rd36013];
	ld.global.u64 	%rd11064, [%rd36014];
	// begin inline asm
	add.cc.u64 %rd11060, %rd11060, %rd35996;
	addc.cc.u64 %rd11061, %rd11061, %rd35997;
	addc.cc.u64 %rd11062, %rd11062, %rd35998;
	addc.cc.u64 %rd11063, %rd11063, %rd35999;
	addc.cc.u64 %rd11064, %rd11064, %rd36000;
	addc.u64 %rd6421, %rd6421, %rd36001;
	
	// end inline asm
	st.global.u64 	[%rd2], %rd11060;
	st.global.u64 	[%rd36011], %rd11061;
	st.global.u64 	[%rd36012], %rd11062;
	st.global.u64 	[%rd36013], %rd11063;
	st.global.u64 	[%rd36014], %rd11064;
	st.global.u64 	[%rd36015], %rd6421;
	ld.global.u64 	%rd11078, [%rd2];
	ld.global.u64 	%rd11079, [%rd36011];
	ld.global.u64 	%rd11080, [%rd36012];
	ld.global.u64 	%rd11081, [%rd36013];
	ld.global.u64 	%rd11082, [%rd36014];
	// begin inline asm
	add.cc.u64 %rd11078, %rd11078, %rd35996;
	addc.cc.u64 %rd11079, %rd11079, %rd35997;
	addc.cc.u64 %rd11080, %rd11080, %rd35998;
	addc.cc.u64 %rd11081, %rd11081, %rd35999;
	addc.cc.u64 %rd11082, %rd11082, %rd36000;
	addc.u64 %rd6421, %rd6421, %rd36001;
	
	// end inline asm
	st.global.u64 	[%rd2], %rd11078;
	st.global.u64 	[%rd36011], %rd11079;
	st.global.u64 	[%rd36012], %rd11080;
	st.global.u64 	[%rd36013], %rd11081;
	st.global.u64 	[%rd36014], %rd11082;
	st.global.u64 	[%rd36015], %rd6421;
	ld.global.u64 	%rd11096, [%rd2];
	ld.global.u64 	%rd11097, [%rd36011];
	ld.global.u64 	%rd11098, [%rd36012];
	ld.global.u64 	%rd11099, [%rd36013];
	ld.global.u64 	%rd11100, [%rd36014];
	// begin inline asm
	add.cc.u64 %rd11096, %rd11096, %rd35996;
	addc.cc.u64 %rd11097, %rd11097, %rd35997;
	addc.cc.u64 %rd11098, %rd11098, %rd35998;
	addc.cc.u64 %rd11099, %rd11099, %rd35999;
	addc.cc.u64 %rd11100, %rd11100, %rd36000;
	addc.u64 %rd6421, %rd6421, %rd36001;
	
	// end inline asm
	st.global.u64 	[%rd2], %rd11096;
	st.global.u64 	[%rd36011], %rd11097;
	st.global.u64 	[%rd36012], %rd11098;
	st.global.u64 	[%rd36013], %rd11099;
	st.global.u64 	[%rd36014], %rd11100;
	st.global.u64 	[%rd36015], %rd6421;
	ld.global.u64 	%rd11114, [%rd2];
	ld.global.u64 	%rd11115, [%rd36011];
	ld.global.u64 	%rd11116, [%rd36012];
	ld.global.u64 	%rd11117, [%rd36013];
	ld.global.u64 	%rd11118, [%rd36014];
	// begin inline asm
	add.cc.u64 %rd11114, %rd11114, %rd35996;
	addc.cc.u64 %rd11115, %rd11115, %rd35997;
	addc.cc.u64 %rd11116, %rd11116, %rd35998;
	addc.cc.u64 %rd11117, %rd11117, %rd35999;
	addc.cc.u64 %rd11118, %rd11118, %rd36000;
	addc.u64 %rd6421, %rd6421, %rd36001;
	
	// end inline asm
	st.global.u64 	[%rd2], %rd11114;
	st.global.u64 	[%rd36011], %rd11115;
	st.global.u64 	[%rd36012], %rd11116;
	st.global.u64 	[%rd36013], %rd11117;
	st.global.u64 	[%rd36014], %rd11118;
	st.global.u64 	[%rd36015], %rd6421;
	ld.global.u64 	%rd11132, [%rd2];
	ld.global.u64 	%rd11133, [%rd36011];
	ld.global.u64 	%rd11134, [%rd36012];
	ld.global.u64 	%rd11135, [%rd36013];
	ld.global.u64 	%rd11136, [%rd36014];
	// begin inline asm
	add.cc.u64 %rd11132, %rd11132, %rd35996;
	addc.cc.u64 %rd11133, %rd11133, %rd35997;
	addc.cc.u64 %rd11134, %rd11134, %rd35998;
	addc.cc.u64 %rd11135, %rd11135, %rd35999;
	addc.cc.u64 %rd11136, %rd11136, %rd36000;
	addc.u64 %rd6421, %rd6421, %rd36001;
	
	// end inline asm
	st.global.u64 	[%rd2], %rd11132;
	st.global.u64 	[%rd36011], %rd11133;
	st.global.u64 	[%rd36012], %rd11134;
	st.global.u64 	[%rd36013], %rd11135;
	st.global.u64 	[%rd36014], %rd11136;
	st.global.u64 	[%rd36015], %rd6421;
	ld.global.u64 	%rd11150, [%rd2];
	ld.global.u64 	%rd11151, [%rd36011];
	ld.global.u64 	%rd11152, [%rd36012];
	ld.global.u64 	%rd11153, [%rd36013];
	ld.global.u64 	%rd11154, [%rd36014];
	// begin inline asm
	add.cc.u64 %rd11150, %rd11150, %rd35996;
	addc.cc.u64 %rd11151, %rd11151, %rd35997;
	addc.cc.u64 %rd11152, %rd11152, %rd35998;
	addc.cc.u64 %rd11153, %rd11153, %rd35999;
	addc.cc.u64 %rd11154, %rd11154, %rd36000;
	addc.u64 %rd6421, %rd6421, %rd36001;
	
	// end inline asm
	st.global.u64 	[%rd2], %rd11150;
	st.global.u64 	[%rd36011], %rd11151;
	st.global.u64 	[%rd36012], %rd11152;
	st.global.u64 	[%rd36013], %rd11153;
	st.global.u64 	[%rd36014], %rd11154;
	st.global.u64 	[%rd36015], %rd6421;
	ld.global.u64 	%rd11168, [%rd2];
	ld.global.u64 	%rd11169, [%rd36011];
	ld.global.u64 	%rd11170, [%rd36012];
	ld.global.u64 	%rd11171, [%rd36013];
	ld.global.u64 	%rd11172, [%rd36014];
	// begin inline asm
	add.cc.u64 %rd11168, %rd11168, %rd35996;
	addc.cc.u64 %rd11169, %rd11169, %rd35997;
	addc.cc.u64 %rd11170, %rd11170, %rd35998;
	addc.cc.u64 %rd11171, %rd11171, %rd35999;
	addc.cc.u64 %rd11172, %rd11172, %rd36000;
	addc.u64 %rd6421, %rd6421, %rd36001;
	
	// end inline asm
	st.global.u64 	[%rd2], %rd11168;
	st.global.u64 	[%rd36011], %rd11169;
	st.global.u64 	[%rd36012], %rd11170;
	st.global.u64 	[%rd36013], %rd11171;
	st.global.u64 	[%rd36014], %rd11172;
	st.global.u64 	[%rd36015], %rd6421;
	ld.global.u64 	%rd11186, [%rd2];
	ld.global.u64 	%rd11187, [%rd36011];
	ld.global.u64 	%rd11188, [%rd36012];
	ld.global.u64 	%rd11189, [%rd36013];
	ld.global.u64 	%rd11190, [%rd36014];
	// begin inline asm
	add.cc.u64 %rd11186, %rd11186, %rd35996;
	addc.cc.u64 %rd11187, %rd11187, %rd35997;
	addc.cc.u64 %rd11188, %rd11188, %rd35998;
	addc.cc.u64 %rd11189, %rd11189, %rd35999;
	addc.cc.u64 %rd11190, %rd11190, %rd36000;
	addc.u64 %rd6421, %rd6421, %rd36001;
	
	// end inline asm
	st.global.u64 	[%rd2], %rd11186;
	st.global.u64 	[%rd36011], %rd11187;
	st.global.u64 	[%rd36012], %rd11188;
	st.global.u64 	[%rd36013], %rd11189;
	st.global.u64 	[%rd36014], %rd11190;
	st.global.u64 	[%rd36015], %rd6421;
	ld.global.u64 	%rd11204, [%rd2];
	ld.global.u64 	%rd11205, [%rd36011];
	ld.global.u64 	%rd11206, [%rd36012];
	ld.global.u64 	%rd11207, [%rd36013];
	ld.global.u64 	%rd11208, [%rd36014];
	// begin inline asm
	add.cc.u64 %rd11204, %rd11204, %rd35996;
	addc.cc.u64 %rd11205, %rd11205, %rd35997;
	addc.cc.u64 %rd11206, %rd11206, %rd35998;
	addc.cc.u64 %rd11207, %rd11207, %rd35999;
	addc.cc.u64 %rd11208, %rd11208, %rd36000;
	addc.u64 %rd6421, %rd6421, %rd36001;
	
	// end inline asm
	st.global.u64 	[%rd2], %rd11204;
	st.global.u64 	[%rd36011], %rd11205;
	st.global.u64 	[%rd36012], %rd11206;
	st.global.u64 	[%rd36013], %rd11207;
	st.global.u64 	[%rd36014], %rd11208;
	st.global.u64 	[%rd36015], %rd6421;
	ld.global.u64 	%rd11222, [%rd2];
	ld.global.u64 	%rd11223, [%rd36011];
	ld.global.u64 	%rd11224, [%rd36012];
	ld.global.u64 	%rd11225, [%rd36013];
	ld.global.u64 	%rd11226, [%rd36014];
	// begin inline asm
	add.cc.u64 %rd11222, %rd11222, %rd35996;
	addc.cc.u64 %rd11223, %rd11223, %rd35997;
	addc.cc.u64 %rd11224, %rd11224, %rd35998;
	addc.cc.u64 %rd11225, %rd11225, %rd35999;
	addc.cc.u64 %rd11226, %rd11226, %rd36000;
	addc.u64 %rd6421, %rd6421, %rd36001;
	
	// end inline asm
	st.global.u64 	[%rd2], %rd11222;
	st.global.u64 	[%rd36011], %rd11223;
	st.global.u64 	[%rd36012], %rd11224;
	st.global.u64 	[%rd36013], %rd11225;
	st.global.u64 	[%rd36014], %rd11226;
	st.global.u64 	[%rd36015], %rd6421;
	ld.global.u64 	%rd11240, [%rd2];
	ld.global.u64 	%rd11241, [%rd36011];
	ld.global.u64 	%rd11242, [%rd36012];
	ld.global.u64 	%rd11243, [%rd36013];
	ld.global.u64 	%rd11244, [%rd36014];
	// begin inline asm
	add.cc.u64 %rd11240, %rd11240, %rd35996;
	addc.cc.u64 %rd11241, %rd11241, %rd35997;
	addc.cc.u64 %rd11242, %rd11242, %rd35998;
	addc.cc.u64 %rd11243, %rd11243, %rd35999;
	addc.cc.u64 %rd11244, %rd11244, %rd36000;
	addc.u64 %rd6421, %rd6421, %rd36001;
	
	// end inline asm
	st.global.u64 	[%rd2], %rd11240;
	st.global.u64 	[%rd36011], %rd11241;
	st.global.u64 	[%rd36012], %rd11242;
	st.global.u64 	[%rd36013], %rd11243;
	st.global.u64 	[%rd36014], %rd11244;
	st.global.u64 	[%rd36015], %rd6421;
	ld.global.u64 	%rd11258, [%rd2];
	ld.global.u64 	%rd11259, [%rd36011];
	ld.global.u64 	%rd11260, [%rd36012];
	ld.global.u64 	%rd11261, [%rd36013];
	ld.global.u64 	%rd11262, [%rd36014];
	// begin inline asm
	add.cc.u64 %rd11258, %rd11258, %rd35996;
	addc.cc.u64 %rd11259, %rd11259, %rd35997;
	addc.cc.u64 %rd11260, %rd11260, %rd35998;
	addc.cc.u64 %rd11261, %rd11261, %rd35999;
	addc.cc.u64 %rd11262, %rd11262, %rd36000;
	addc.u64 %rd6421, %rd6421, %rd36001;
	
	// end inline asm
	st.global.u64 	[%rd2], %rd11258;
	st.global.u64 	[%rd36011], %rd11259;
	st.global.u64 	[%rd36012], %rd11260;
	st.global.u64 	[%rd36013], %rd11261;
	st.global.u64 	[%rd36014], %rd11262;
	st.global.u64 	[%rd36015], %rd6421;
	ld.global.u64 	%rd11276, [%rd2];
	ld.global.u64 	%rd11277, [%rd36011];
	ld.global.u64 	%rd11278, [%rd36012];
	ld.global.u64 	%rd11279, [%rd36013];
	ld.global.u64 	%rd11280, [%rd36014];
	// begin inline asm
	add.cc.u64 %rd11276, %rd11276, %rd35996;
	addc.cc.u64 %rd11277, %rd11277, %rd35997;
	addc.cc.u64 %rd11278, %rd11278, %rd35998;
	addc.cc.u64 %rd11279, %rd11279, %rd35999;
	addc.cc.u64 %rd11280, %rd11280, %rd36000;
	addc.u64 %rd6421, %rd6421, %rd36001;
	
	// end inline asm
	st.global.u64 	[%rd2], %rd11276;
	st.global.u64 	[%rd36011], %rd11277;
	st.global.u64 	[%rd36012], %rd11278;
	st.global.u64 	[%rd36013], %rd11279;
	st.global.u64 	[%rd36014], %rd11280;
	st.global.u64 	[%rd36015], %rd6421;
	ld.global.u64 	%rd11294, [%rd2];
	ld.global.u64 	%rd11295, [%rd36011];
	ld.global.u64 	%rd11296, [%rd36012];
	ld.global.u64 	%rd11297, [%rd36013];
	ld.global.u64 	%rd11298, [%rd36014];
	// begin inline asm
	add.cc.u64 %rd11294, %rd11294, %rd35996;
	addc.cc.u64 %rd11295, %rd11295, %rd35997;
	addc.cc.u64 %rd11296, %rd11296, %rd35998;
	addc.cc.u64 %rd11297, %rd11297, %rd35999;
	addc.cc.u64 %rd11298, %rd11298, %rd36000;
	addc.u64 %rd6421, %rd6421, %rd36001;
	
	// end inline asm
	st.global.u64 	[%rd2], %rd11294;
	st.global.u64 	[%rd36011], %rd11295;
	st.global.u64 	[%rd36012], %rd11296;
	st.global.u64 	[%rd36013], %rd11297;
	st.global.u64 	[%rd36014], %rd11298;
	st.global.u64 	[%rd36015], %rd6421;
	ld.global.u64 	%rd11312, [%rd2];
	ld.global.u64 	%rd11313, [%rd36011];
	ld.global.u64 	%rd11314, [%rd36012];
	ld.global.u64 	%rd11315, [%rd36013];
	ld.global.u64 	%rd11316, [%rd36014];
	// begin inline asm
	add.cc.u64 %rd11312, %rd11312, %rd35996;
	addc.cc.u64 %rd11313, %rd11313, %rd35997;
	addc.cc.u64 %rd11314, %rd11314, %rd35998;
	addc.cc.u64 %rd11315, %rd11315, %rd35999;
	addc.cc.u64 %rd11316, %rd11316, %rd36000;
	addc.u64 %rd6421, %rd6421, %rd36001;
	
	// end inline asm
	st.global.u64 	[%rd2], %rd11312;
	st.global.u64 	[%rd36011], %rd11313;
	st.global.u64 	[%rd36012], %rd11314;
	st.global.u64 	[%rd36013], %rd11315;
	st.global.u64 	[%rd36014], %rd11316;
	st.global.u64 	[%rd36015], %rd6421;
	ld.global.u64 	%rd11330, [%rd2];
	ld.global.u64 	%rd11331, [%rd36011];
	ld.global.u64 	%rd11332, [%rd36012];
	ld.global.u64 	%rd11333, [%rd36013];
	ld.global.u64 	%rd11334, [%rd36014];
	// begin inline asm
	add.cc.u64 %rd11330, %rd11330, %rd35996;
	addc.cc.u64 %rd11331, %rd11331, %rd35997;
	addc.cc.u64 %rd11332, %rd11332, %rd35998;
	addc.cc.u64 %rd11333, %rd11333, %rd35999;
	addc.cc.u64 %rd11334, %rd11334, %rd36000;
	addc.u64 %rd6421, %rd6421, %rd36001;
	
	// end inline asm
	st.global.u64 	[%rd2], %rd11330;
	st.global.u64 	[%rd36011], %rd11331;
	st.global.u64 	[%rd36012], %rd11332;
	st.global.u64 	[%rd36013], %rd11333;
	st.global.u64 	[%rd36014], %rd11334;
	st.global.u64 	[%rd36015], %rd6421;
	ld.global.u64 	%rd11348, [%rd2];
	ld.global.u64 	%rd11349, [%rd36011];
	ld.global.u64 	%rd11350, [%rd36012];
	ld.global.u64 	%rd11351, [%rd36013];
	ld.global.u64 	%rd11352, [%rd36014];
	// begin inline asm
	add.cc.u64 %rd11348, %rd11348, %rd35996;
	addc.cc.u64 %rd11349, %rd11349, %rd35997;
	addc.cc.u64 %rd11350, %rd11350, %rd35998;
	addc.cc.u64 %rd11351, %rd11351, %rd35999;
	addc.cc.u64 %rd11352, %rd11352, %rd36000;
	addc.u64 %rd6421, %rd6421, %rd36001;
	
	// end inline asm
	st.global.u64 	[%rd2], %rd11348;
	st.global.u64 	[%rd36011], %rd11349;
	st.global.u64 	[%rd36012], %rd11350;
	st.global.u64 	[%rd36013], %rd11351;
	st.global.u64 	[%rd36014], %rd11352;
	st.global.u64 	[%rd36015], %rd6421;
	ld.global.u64 	%rd11366, [%rd2];
	ld.global.u64 	%rd11367, [%rd36011];
	ld.global.u64 	%rd11368, [%rd36012];
	ld.global.u64 	%rd11369, [%rd36013];
	ld.global.u64 	%rd11370, [%rd36014];
	// begin inline asm
	add.cc.u64 %rd11366, %rd11366, %rd35996;
	addc.cc.u64 %rd11367, %rd11367, %rd35997;
	addc.cc.u64 %rd11368, %rd11368, %rd35998;
	addc.cc.u64 %rd11369, %rd11369, %rd35999;
	addc.cc.u64 %rd11370, %rd11370, %rd36000;
	addc.u64 %rd6421, %rd6421, %rd36001;
	
	// end inline asm
	st.global.u64 	[%rd2], %rd11366;
	st.global.u64 	[%rd36011], %rd11367;
	st.global.u64 	[%rd36012], %rd11368;
	st.global.u64 	[%rd36013], %rd11369;
	st.global.u64 	[%rd36014], %rd11370;
	st.global.u64 	[%rd36015], %rd6421;
	ld.global.u64 	%rd11384, [%rd2];
	ld.global.u64 	%rd11385, [%rd36011];
	ld.global.u64 	%rd11386, [%rd36012];
	ld.global.u64 	%rd11387, [%rd36013];
	ld.global.u64 	%rd11388, [%rd36014];
	// begin inline asm
	add.cc.u64 %rd11384, %rd11384, %rd35996;
	addc.cc.u64 %rd11385, %rd11385, %rd35997;
	addc.cc.u64 %rd11386, %rd11386, %rd35998;
	addc.cc.u64 %rd11387, %rd11387, %rd35999;
	addc.cc.u64 %rd11388, %rd11388, %rd36000;
	addc.u64 %rd6421, %rd6421, %rd36001;
	
	// end inline asm
	st.global.u64 	[%rd2], %rd11384;
	st.global.u64 	[%rd36011], %rd11385;
	st.global.u64 	[%rd36012], %rd11386;
	st.global.u64 	[%rd36013], %rd11387;
	st.global.u64 	[%rd36014], %rd11388;
	st.global.u64 	[%rd36015], %rd6421;
	ld.global.u64 	%rd11402, [%rd2];
	ld.global.u64 	%rd11403, [%rd36011];
	ld.global.u64 	%rd11404, [%rd36012];
	ld.global.u64 	%rd11405, [%rd36013];
	ld.global.u64 	%rd11406, [%rd36014];
	// begin inline asm
	add.cc.u64 %rd11402, %rd11402, %rd35996;
	addc.cc.u64 %rd11403, %rd11403, %rd35997;
	addc.cc.u64 %rd11404, %rd11404, %rd35998;
	addc.cc.u64 %rd11405, %rd11405, %rd35999;
	addc.cc.u64 %rd11406, %rd11406, %rd36000;
	addc.u64 %rd6421, %rd6421, %rd36001;
	
	// end inline asm
	st.global.u64 	[%rd2], %rd11402;
	st.global.u64 	[%rd36011], %rd11403;
	st.global.u64 	[%rd36012], %rd11404;
	st.global.u64 	[%rd36013], %rd11405;
	st.global.u64 	[%rd36014], %rd11406;
	st.global.u64 	[%rd36015], %rd6421;
	ld.global.u64 	%rd11420, [%rd2];
	ld.global.u64 	%rd11421, [%rd36011];
	ld.global.u64 	%rd11422, [%rd36012];
	ld.global.u64 	%rd11423, [%rd36013];
	ld.global.u64 	%rd11424, [%rd36014];
	// begin inline asm
	add.cc.u64 %rd11420, %rd11420, %rd35996;
	addc.cc.u64 %rd11421, %rd11421, %rd35997;
	addc.cc.u64 %rd11422, %rd11422, %rd35998;
	addc.cc.u64 %rd11423, %rd11423, %rd35999;
	addc.cc.u64 %rd11424, %rd11424, %rd36000;
	addc.u64 %rd6421, %rd6421, %rd36001;
	
	// end inline asm
	st.global.u64 	[%rd2], %rd11420;
	st.global.u64 	[%rd36011], %rd11421;
	st.global.u64 	[%rd36012], %rd11422;
	st.global.u64 	[%rd36013], %rd11423;
	st.global.u64 	[%rd36014], %rd11424;
	st.global.u64 	[%rd36015], %rd6421;
	ld.global.u64 	%rd11438, [%rd2];
	ld.global.u64 	%rd11439, [%rd36011];
	ld.global.u64 	%rd11440, [%rd36012];
	ld.global.u64 	%rd11441, [%rd36013];
	ld.global.u64 	%rd11442, [%rd36014];
	// begin inline asm
	add.cc.u64 %rd11438, %rd11438, %rd35996;
	addc.cc.u64 %rd11439, %rd11439, %rd35997;
	addc.cc.u64 %rd11440, %rd11440, %rd35998;
	addc.cc.u64 %rd11441, %rd11441, %rd35999;
	addc.cc.u64 %rd11442, %rd11442, %rd36000;
	addc.u64 %rd6421, %rd6421, %rd36001;
	
	// end inline asm
	st.global.u64 	[%rd2], %rd11438;
	st.global.u64 	[%rd36011], %rd11439;
	st.global.u64 	[%rd36012], %rd11440;
	st.global.u64 	[%rd36013], %rd11441;
	st.global.u64 	[%rd36014], %rd11442;
	st.global.u64 	[%rd36015], %rd6421;
	ld.global.u64 	%rd11456, [%rd2];
	ld.global.u64 	%rd11457, [%rd36011];
	ld.global.u64 	%rd11458, [%rd36012];
	ld.global.u64 	%rd11459, [%rd36013];
	ld.global.u64 	%rd11460, [%rd36014];
	// begin inline asm
	add.cc.u64 %rd11456, %rd11456, %rd35996;
	addc.cc.u64 %rd11457, %rd11457, %rd35997;
	addc.cc.u64 %rd11458, %rd11458, %rd35998;
	addc.cc.u64 %rd11459, %rd11459, %rd35999;
	addc.cc.u64 %rd11460, %rd11460, %rd36000;
	addc.u64 %rd6421, %rd6421, %rd36001;
	
	// end inline asm
	st.global.u64 	[%rd2], %rd11456;
	st.global.u64 	[%rd36011], %rd11457;
	st.global.u64 	[%rd36012], %rd11458;
	st.global.u64 	[%rd36013], %rd11459;
	st.global.u64 	[%rd36014], %rd11460;
	st.global.u64 	[%rd36015], %rd6421;
	ld.global.u64 	%rd11474, [%rd2];
	ld.global.u64 	%rd11475, [%rd36011];
	ld.global.u64 	%rd11476, [%rd36012];
	ld.global.u64 	%rd11477, [%rd36013];
	ld.global.u64 	%rd11478, [%rd36014];
	// begin inline asm
	add.cc.u64 %rd11474, %rd11474, %rd35996;
	addc.cc.u64 %rd11475, %rd11475, %rd35997;
	addc.cc.u64 %rd11476, %rd11476, %rd35998;
	addc.cc.u64 %rd11477, %rd11477, %rd35999;
	addc.cc.u64 %rd11478, %rd11478, %rd36000;
	addc.u64 %rd6421, %rd6421, %rd36001;
	
	// end inline asm
	st.global.u64 	[%rd2], %rd11474;
	st.global.u64 	[%rd36011], %rd11475;
	st.global.u64 	[%rd36012], %rd11476;
	st.global.u64 	[%rd36013], %rd11477;
	st.global.u64 	[%rd36014], %rd11478;
	st.global.u64 	[%rd36015], %rd6421;
	ld.global.u64 	%rd11492, [%rd2];
	ld.global.u64 	%rd11493, [%rd36011];
	ld.global.u64 	%rd11494, [%rd36012];
	ld.global.u64 	%rd11495, [%rd36013];
	ld.global.u64 	%rd11496, [%rd36014];
	// begin inline asm
	add.cc.u64 %rd11492, %rd11492, %rd35996;
	addc.cc.u64 %rd11493, %rd11493, %rd35997;
	addc.cc.u64 %rd11494, %rd11494, %rd35998;
	addc.cc.u64 %rd11495, %rd11495, %rd35999;
	addc.cc.u64 %rd11496, %rd11496, %rd36000;
	addc.u64 %rd6421, %rd6421, %rd36001;
	
	// end inline asm
	st.global.u64 	[%rd2], %rd11492;
	st.global.u64 	[%rd36011], %rd11493;
	st.global.u64 	[%rd36012], %rd11494;
	st.global.u64 	[%rd36013], %rd11495;
	st.global.u64 	[%rd36014], %rd11496;
	st.global.u64 	[%rd36015], %rd6421;
	ld.global.u64 	%rd11510, [%rd2];
	ld.global.u64 	%rd11511, [%rd36011];
	ld.global.u64 	%rd11512, [%rd36012];
	ld.global.u64 	%rd11513, [%rd36013];
	ld.global.u64 	%rd11514, [%rd36014];
	// begin inline asm
	add.cc.u64 %rd11510, %rd11510, %rd35996;
	addc.cc.u64 %rd11511, %rd11511, %rd35997;
	addc.cc.u64 %rd11512, %rd11512, %rd35998;
	addc.cc.u64 %rd11513, %rd11513, %rd35999;
	addc.cc.u64 %rd11514, %rd11514, %rd36000;
	addc.u64 %rd6421, %rd6421, %rd36001;
	
	// end inline asm
	st.global.u64 	[%rd2], %rd11510;
	st.global.u64 	[%rd36011], %rd11511;
	st.global.u64 	[%rd36012], %rd11512;
	st.global.u64 	[%rd36013], %rd11513;
	st.global.u64 	[%rd36014], %rd11514;
	st.global.u64 	[%rd36015], %rd6421;
	ld.global.u64 	%rd11528, [%rd2];
	ld.global.u64 	%rd11529, [%rd36011];
	ld.global.u64 	%rd11530, [%rd36012];
	ld.global.u64 	%rd11531, [%rd36013];
	ld.global.u64 	%rd11532, [%rd36014];
	// begin inline asm
	add.cc.u64 %rd11528, %rd11528, %rd35996;
	addc.cc.u64 %rd11529, %rd11529, %rd35997;
	addc.cc.u64 %rd11530, %rd11530, %rd35998;
	addc.cc.u64 %rd11531, %rd11531, %rd35999;
	addc.cc.u64 %rd11532, %rd11532, %rd36000;
	addc.u64 %rd6421, %rd6421, %rd36001;
	
	// end inline asm
	st.global.u64 	[%rd2], %rd11528;
	st.global.u64 	[%rd36011], %rd11529;
	st.global.u64 	[%rd36012], %rd11530;
	st.global.u64 	[%rd36013], %rd11531;
	st.global.u64 	[%rd36014], %rd11532;
	st.global.u64 	[%rd36015], %rd6421;
	ld.global.u64 	%rd11546, [%rd2];
	ld.global.u64 	%rd11547, [%rd36011];
	ld.global.u64 	%rd11548, [%rd36012];
	ld.global.u64 	%rd11549, [%rd36013];
	ld.global.u64 	%rd11550, [%rd36014];
	// begin inline asm
	add.cc.u64 %rd11546, %rd11546, %rd35996;
	addc.cc.u64 %rd11547, %rd11547, %rd35997;
	addc.cc.u64 %rd11548, %rd11548, %rd35998;
	addc.cc.u64 %rd11549, %rd11549, %rd35999;
	addc.cc.u64 %rd11550, %rd11550, %rd36000;
	addc.u64 %rd6421, %rd6421, %rd36001;
	
	// end inline asm
	st.global.u64 	[%rd2], %rd11546;
	st.global.u64 	[%rd36011], %rd11547;
	st.global.u64 	[%rd36012], %rd11548;
	st.global.u64 	[%rd36013], %rd11549;
	st.global.u64 	[%rd36014], %rd11550;
	st.global.u64 	[%rd36015], %rd6421;
	ld.global.u64 	%rd11564, [%rd2];
	ld.global.u64 	%rd11565, [%rd36011];
	ld.global.u64 	%rd11566, [%rd36012];
	ld.global.u64 	%rd11567, [%rd36013];
	ld.global.u64 	%rd11568, [%rd36014];
	// begin inline asm
	add.cc.u64 %rd11564, %rd11564, %rd35996;
	addc.cc.u64 %rd11565, %rd11565, %rd35997;
	addc.cc.u64 %rd11566, %rd11566, %rd35998;
	addc.cc.u64 %rd11567, %rd11567, %rd35999;
	addc.cc.u64 %rd11568, %rd11568, %rd36000;
	addc.u64 %rd6421, %rd6421, %rd36001;
	
	// end inline asm
	st.global.u64 	[%rd2], %rd11564;
	st.global.u64 	[%rd36011], %rd11565;
	st.global.u64 	[%rd36012], %rd11566;
	st.global.u64 	[%rd36013], %rd11567;
	st.global.u64 	[%rd36014], %rd11568;
	st.global.u64 	[%rd36015], %rd6421;
	ld.global.u64 	%rd11582, [%rd2];
	ld.global.u64 	%rd11583, [%rd36011];
	ld.global.u64 	%rd11584, [%rd36012];
	ld.global.u64 	%rd11585, [%rd36013];
	ld.global.u64 	%rd11586, [%rd36014];
	// begin inline asm
	add.cc.u64 %rd11582, %rd11582, %rd35996;
	addc.cc.u64 %rd11583, %rd11583, %rd35997;
	addc.cc.u64 %rd11584, %rd11584, %rd35998;
	addc.cc.u64 %rd11585, %rd11585, %rd35999;
	addc.cc.u64 %rd11586, %rd11586, %rd36000;
	addc.u64 %rd6421, %rd6421, %rd36001;
	
	// end inline asm
	st.global.u64 	[%rd2], %rd11582;
	st.global.u64 	[%rd36011], %rd11583;
	st.global.u64 	[%rd36012], %rd11584;
	st.global.u64 	[%rd36013], %rd11585;
	st.global.u64 	[%rd36014], %rd11586;
	st.global.u64 	[%rd36015], %rd6421;
	ld.global.u64 	%rd11600, [%rd2];
	ld.global.u64 	%rd11601, [%rd36011];
	ld.global.u64 	%rd11602, [%rd36012];
	ld.global.u64 	%rd11603, [%rd36013];
	ld.global.u64 	%rd11604, [%rd36014];
	// begin inline asm
	add.cc.u64 %rd11600, %rd11600, %rd35996;
	addc.cc.u64 %rd11601, %rd11601, %rd35997;
	addc.cc.u64 %rd11602, %rd11602, %rd35998;
	addc.cc.u64 %rd11603, %rd11603, %rd35999;
	addc.cc.u64 %rd11604, %rd11604, %rd36000;
	addc.u64 %rd6421, %rd6421, %rd36001;
	
	// end inline asm
	st.global.u64 	[%rd2], %rd11600;
	st.global.u64 	[%rd36011], %rd11601;
	st.global.u64 	[%rd36012], %rd11602;
	st.global.u64 	[%rd36013], %rd11603;
	st.global.u64 	[%rd36014], %rd11604;
	st.global.u64 	[%rd36015], %rd6421;
	ld.global.u64 	%rd11618, [%rd2];
	ld.global.u64 	%rd11619, [%rd36011];
	ld.global.u64 	%rd11620, [%rd36012];
	ld.global.u64 	%rd11621, [%rd36013];
	ld.global.u64 	%rd11622, [%rd36014];
	// begin inline asm
	add.cc.u64 %rd11618, %rd11618, %rd35996;
	addc.cc.u64 %rd11619, %rd11619, %rd35997;
	addc.cc.u64 %rd11620, %rd11620, %rd35998;
	addc.cc.u64 %rd11621, %rd11621, %rd35999;
	addc.cc.u64 %rd11622, %rd11622, %rd36000;
	addc.u64 %rd6421, %rd6421, %rd36001;
	
	// end inline asm
	st.global.u64 	[%rd2], %rd11618;
	st.global.u64 	[%rd36011], %rd11619;
	st.global.u64 	[%rd36012], %rd11620;
	st.global.u64 	[%rd36013], %rd11621;
	st.global.u64 	[%rd36014], %rd11622;
	st.global.u64 	[%rd36015], %rd6421;
	ld.global.u64 	%rd11636, [%rd2];
	ld.global.u64 	%rd11637, [%rd36011];
	ld.global.u64 	%rd11638, [%rd36012];
	ld.global.u64 	%rd11639, [%rd36013];
	ld.global.u64 	%rd11640, [%rd36014];
	// begin inline asm
	add.cc.u64 %rd11636, %rd11636, %rd35996;
	addc.cc.u64 %rd11637, %rd11637, %rd35997;
	addc.cc.u64 %rd11638, %rd11638, %rd35998;
	addc.cc.u64 %rd11639, %rd11639, %rd35999;
	addc.cc.u64 %rd11640, %rd11640, %rd36000;
	addc.u64 %rd6421, %rd6421, %rd36001;
	
	// end inline asm
	st.global.u64 	[%rd2], %rd11636;
	st.global.u64 	[%rd36011], %rd11637;
	st.global.u64 	[%rd36012], %rd11638;
	st.global.u64 	[%rd36013], %rd11639;
	st.global.u64 	[%rd36014], %rd11640;
	st.global.u64 	[%rd36015], %rd6421;
	ld.global.u64 	%rd11654, [%rd2];
	ld.global.u64 	%rd11655, [%rd36011];
	ld.global.u64 	%rd11656, [%rd36012];
	ld.global.u64 	%rd11657, [%rd36013];
	ld.global.u64 	%rd11658, [%rd36014];
	// begin inline asm
	add.cc.u64 %rd11654, %rd11654, %rd35996;
	addc.cc.u64 %rd11655, %rd11655, %rd35997;
	addc.cc.u64 %rd11656, %rd11656, %rd35998;
	addc.cc.u64 %rd11657, %rd11657, %rd35999;
	addc.cc.u64 %rd11658, %rd11658, %rd36000;
	addc.u64 %rd6421, %rd6421, %rd36001;
	
	// end inline asm
	st.global.u64 	[%rd2], %rd11654;
	st.global.u64 	[%rd36011], %rd11655;
	st.global.u64 	[%rd36012], %rd11656;
	st.global.u64 	[%rd36013], %rd11657;
	st.global.u64 	[%rd36014], %rd11658;
	st.global.u64 	[%rd36015], %rd6421;
	ld.global.u64 	%rd11672, [%rd2];
	ld.global.u64 	%rd11673, [%rd36011];
	ld.global.u64 	%rd11674, [%rd36012];
	ld.global.u64 	%rd11675, [%rd36013];
	ld.global.u64 	%rd11676, [%rd36014];
	// begin inline asm
	add.cc.u64 %rd11672, %rd11672, %rd35996;
	addc.cc.u64 %rd11673, %rd11673, %rd35997;
	addc.cc.u64 %rd11674, %rd11674, %rd35998;
	addc.cc.u64 %rd11675, %rd11675, %rd35999;
	addc.cc.u64 %rd11676, %rd11676, %rd36000;
	addc.u64 %rd6421, %rd6421, %rd36001;
	
	// end inline asm
	st.global.u64 	[%rd2], %rd11672;
	st.global.u64 	[%rd36011], %rd11673;
	st.global.u64 	[%rd36012], %rd11674;
	st.global.u64 	[%rd36013], %rd11675;
	st.global.u64 	[%rd36014], %rd11676;
	st.global.u64 	[%rd36015], %rd6421;
	ld.global.u64 	%rd11690, [%rd2];
	ld.global.u64 	%rd11691, [%rd36011];
	ld.global.u64 	%rd11692, [%rd36012];
	ld.global.u64 	%rd11693, [%rd36013];
	ld.global.u64 	%rd11694, [%rd36014];
	// begin inline asm
	add.cc.u64 %rd11690, %rd11690, %rd35996;
	addc.cc.u64 %rd11691, %rd11691, %rd35997;
	addc.cc.u64 %rd11692, %rd11692, %rd35998;
	addc.cc.u64 %rd11693, %rd11693, %rd35999;
	addc.cc.u64 %rd11694, %rd11694, %rd36000;
	addc.u64 %rd6421, %rd6421, %rd36001;
	
	// end inline asm
	st.global.u64 	[%rd2], %rd11690;
	st.global.u64 	[%rd36011], %rd11691;
	st.global.u64 	[%rd36012], %rd11692;
	st.global.u64 	[%rd36013], %rd11693;
	st.global.u64 	[%rd36014], %rd11694;
	st.global.u64 	[%rd36015], %rd6421;
	ld.global.u64 	%rd11708, [%rd2];
	ld.global.u64 	%rd11709, [%rd36011];
	ld.global.u64 	%rd11710, [%rd36012];
	ld.global.u64 	%rd11711, [%rd36013];
	ld.global.u64 	%rd11712, [%rd36014];
	// begin inline asm
	add.cc.u64 %rd11708, %rd11708, %rd35996;
	addc.cc.u64 %rd11709, %rd11709, %rd35997;
	addc.cc.u64 %rd11710, %rd11710, %rd35998;
	addc.cc.u64 %rd11711, %rd11711, %rd35999;
	addc.cc.u64 %rd11712, %rd11712, %rd36000;
	addc.u64 %rd6421, %rd6421, %rd36001;
	
	// end inline asm
	st.global.u64 	[%rd2], %rd11708;
	st.global.u64 	[%rd36011], %rd11709;
	st.global.u64 	[%rd36012], %rd11710;
	st.global.u64 	[%rd36013], %rd11711;
	st.global.u64 	[%rd36014], %rd11712;
	st.global.u64 	[%rd36015], %rd6421;
	ld.global.u64 	%rd11726, [%rd2];
	ld.global.u64 	%rd11727, [%rd36011];
	ld.global.u64 	%rd11728, [%rd36012];
	ld.global.u64 	%rd11729, [%rd36013];
	ld.global.u64 	%rd11730, [%rd36014];
	// begin inline asm
	add.cc.u64 %rd11726, %rd11726, %rd35996;
	addc.cc.u64 %rd11727, %rd11727, %rd35997;
	addc.cc.u64 %rd11728, %rd11728, %rd35998;
	addc.cc.u64 %rd11729, %rd11729, %rd35999;
	addc.cc.u64 %rd11730, %rd11730, %rd36000;
	addc.u64 %rd6421, %rd6421, %rd36001;
	
	// end inline asm
	st.global.u64 	[%rd2], %rd11726;
	st.global.u64 	[%rd36011], %rd11727;
	st.global.u64 	[%rd36012], %rd11728;
	st.global.u64 	[%rd36013], %rd11729;
	st.global.u64 	[%rd36014], %rd11730;
	st.global.u64 	[%rd36015], %rd6421;
	ld.global.u64 	%rd11744, [%rd2];
	ld.global.u64 	%rd11745, [%rd36011];
	ld.global.u64 	%rd11746, [%rd36012];
	ld.global.u64 	%rd11747, [%rd36013];
	ld.global.u64 	%rd11748, [%rd36014];
	// begin inline asm
	add.cc.u64 %rd11744, %rd11744, %rd35996;
	addc.cc.u64 %rd11745, %rd11745, %rd35997;
	addc.cc.u64 %rd11746, %rd11746, %rd35998;
	addc.cc.u64 %rd11747, %rd11747, %rd35999;
	addc.cc.u64 %rd11748, %rd11748, %rd36000;
	addc.u64 %rd6421, %rd6421, %rd36001;
	
	// end inline asm
	st.global.u64 	[%rd2], %rd11744;
	st.global.u64 	[%rd36011], %rd11745;
	st.global.u64 	[%rd36012], %rd11746;
	st.global.u64 	[%rd36013], %rd11747;
	st.global.u64 	[%rd36014], %rd11748;
	st.global.u64 	[%rd36015], %rd6421;
	ld.global.u64 	%rd11762, [%rd2];
	ld.global.u64 	%rd11763, [%rd36011];
	ld.global.u64 	%rd11764, [%rd36012];
	ld.global.u64 	%rd11765, [%rd36013];
	ld.global.u64 	%rd11766, [%rd36014];
	// begin inline asm
	add.cc.u64 %rd11762, %rd11762, %rd35996;
	addc.cc.u64 %rd11763, %rd11763, %rd35997;
	addc.cc.u64 %rd11764, %rd11764, %rd35998;
	addc.cc.u64 %rd11765, %rd11765, %rd35999;
	addc.cc.u64 %rd11766, %rd11766, %rd36000;
	addc.u64 %rd6421, %rd6421, %rd36001;
	
	// end inline asm
	st.global.u64 	[%rd2], %rd11762;
	st.global.u64 	[%rd36011], %rd11763;
	st.global.u64 	[%rd36012], %rd11764;
	st.global.u64 	[%rd36013], %rd11765;
	st.global.u64 	[%rd36014], %rd11766;
	st.global.u64 	[%rd36015], %rd6421;
	ld.global.u64 	%rd11780, [%rd2];
	ld.global.u64 	%rd11781, [%rd36011];
	ld.global.u64 	%rd11782, [%rd36012];
	ld.global.u64 	%rd11783, [%rd36013];
	ld.global.u64 	%rd11784, [%rd36014];
	// begin inline asm
	add.cc.u64 %rd11780, %rd11780, %rd35996;
	addc.cc.u64 %rd11781, %rd11781, %rd35997;
	addc.cc.u64 %rd11782, %rd11782, %rd35998;
	addc.cc.u64 %rd11783, %rd11783, %rd35999;
	addc.cc.u64 %rd11784, %rd11784, %rd36000;
	addc.u64 %rd6421, %rd6421, %rd36001;
	
	// end inline asm
	st.global.u64 	[%rd2], %rd11780;
	st.global.u64 	[%rd36011], %rd11781;
	st.global.u64 	[%rd36012], %rd11782;
	st.global.u64 	[%rd36013], %rd11783;
	st.global.u64 	[%rd36014], %rd11784;
	st.global.u64 	[%rd36015], %rd6421;
	ld.global.u64 	%rd11798, [%rd2];
	ld.global.u64 	%rd11799, [%rd36011];
	ld.global.u64 	%rd11800, [%rd36012];
	ld.global.u64 	%rd11801, [%rd36013];
	ld.global.u64 	%rd11802, [%rd36014];
	// begin inline asm
	add.cc.u64 %rd11798, %rd11798, %rd35996;
	addc.cc.u64 %rd11799, %rd11799, %rd35997;
	addc.cc.u64 %rd11800, %rd11800, %rd35998;
	addc.cc.u64 %rd11801, %rd11801, %rd35999;
	addc.cc.u64 %rd11802, %rd11802, %rd36000;
	addc.u64 %rd6421, %rd6421, %rd36001;
	
	// end inline asm
	st.global.u64 	[%rd2], %rd11798;
	st.global.u64 	[%rd36011], %rd11799;
	st.global.u64 	[%rd36012], %rd11800;
	st.global.u64 	[%rd36013], %rd11801;
	st.global.u64 	[%rd36014], %rd11802;
	st.global.u64 	[%rd36015], %rd6421;
	ld.global.u64 	%rd11816, [%rd2];
	ld.global.u64 	%rd11817, [%rd36011];
	ld.global.u64 	%rd11818, [%rd36012];
	ld.global.u64 	%rd11819, [%rd36013];
	ld.global.u64 	%rd11820, [%rd36014];
	// begin inline asm
	add.cc.u64 %rd11816, %rd11816, %rd35996;
	addc.cc.u64 %rd11817, %rd11817, %rd35997;
	addc.cc.u64 %rd11818, %rd11818, %rd35998;
	addc.cc.u64 %rd11819, %rd11819, %rd35999;
	addc.cc.u64 %rd11820, %rd11820, %rd36000;
	addc.u64 %rd6421, %rd6421, %rd36001;
	
	// end inline asm
	st.global.u64 	[%rd2], %rd11816;
	st.global.u64 	[%rd36011], %rd11817;
	st.global.u64 	[%rd36012], %rd11818;
	st.global.u64 	[%rd36013], %rd11819;
	st.global.u64 	[%rd36014], %rd11820;
	st.global.u64 	[%rd36015], %rd6421;
	ld.global.u64 	%rd11834, [%rd2];
	ld.global.u64 	%rd11835, [%rd36011];
	ld.global.u64 	%rd11836, [%rd36012];
	ld.global.u64 	%rd11837, [%rd36013];
	ld.global.u64 	%rd11838, [%rd36014];
	// begin inline asm
	add.cc.u64 %rd11834, %rd11834, %rd35996;
	addc.cc.u64 %rd11835, %rd11835, %rd35997;
	addc.cc.u64 %rd11836, %rd11836, %rd35998;
	addc.cc.u64 %rd11837, %rd11837, %rd35999;
	addc.cc.u64 %rd11838, %rd11838, %rd36000;
	addc.u64 %rd6421, %rd6421, %rd36001;
	
	// end inline asm
	st.global.u64 	[%rd2], %rd11834;
	st.global.u64 	[%rd36011], %rd11835;
	st.global.u64 	[%rd36012], %rd11836;
	st.global.u64 	[%rd36013], %rd11837;
	st.global.u64 	[%rd36014], %rd11838;
	st.global.u64 	[%rd36015], %rd6421;
	ld.global.u64 	%rd11852, [%rd2];
	ld.global.u64 	%rd11853, [%rd36011];
	ld.global.u64 	%rd11854, [%rd36012];
	ld.global.u64 	%rd11855, [%rd36013];
	ld.global.u64 	%rd11856, [%rd36014];
	// begin inline asm
	add.cc.u64 %rd11852, %rd11852, %rd35996;
	addc.cc.u64 %rd11853, %rd11853, %rd35997;
	addc.cc.u64 %rd11854, %rd11854, %rd35998;
	addc.cc.u64 %rd11855, %rd11855, %rd35999;
	addc.cc.u64 %rd11856, %rd11856, %rd36000;
	addc.u64 %rd6421, %rd6421, %rd36001;
	
	// end inline asm
	st.global.u64 	[%rd2], %rd11852;
	st.global.u64 	[%rd36011], %rd11853;
	st.global.u64 	[%rd36012], %rd11854;
	st.global.u64 	[%rd36013], %rd11855;
	st.global.u64 	[%rd36014], %rd11856;
	st.global.u64 	[%rd36015], %rd6421;
	ld.global.u64 	%rd11870, [%rd2];
	ld.global.u64 	%rd11871, [%rd36011];
	ld.global.u64 	%rd11872, [%rd36012];
	ld.global.u64 	%rd11873, [%rd36013];
	ld.global.u64 	%rd11874, [%rd36014];
	// begin inline asm
	add.cc.u64 %rd11870, %rd11870, %rd35996;
	addc.cc.u64 %rd11871, %rd11871, %rd35997;
	addc.cc.u64 %rd11872, %rd11872, %rd35998;
	addc.cc.u64 %rd11873, %rd11873, %rd35999;
	addc.cc.u64 %rd11874, %rd11874, %rd36000;
	addc.u64 %rd6421, %rd6421, %rd36001;
	
	// end inline asm
	st.global.u64 	[%rd2], %rd11870;
	st.global.u64 	[%rd36011], %rd11871;
	st.global.u64 	[%rd36012], %rd11872;
	st.global.u64 	[%rd36013], %rd11873;
	st.global.u64 	[%rd36014], %rd11874;
	st.global.u64 	[%rd36015], %rd6421;
	ld.global.u64 	%rd11888, [%rd2];
	ld.global.u64 	%rd11889, [%rd36011];
	ld.global.u64 	%rd11890, [%rd36012];
	ld.global.u64 	%rd11891, [%rd36013];
	ld.global.u64 	%rd11892, [%rd36014];
	// begin inline asm
	add.cc.u64 %rd11888, %rd11888, %rd35996;
	addc.cc.u64 %rd11889, %rd11889, %rd35997;
	addc.cc.u64 %rd11890, %rd11890, %rd35998;
	addc.cc.u64 %rd11891, %rd11891, %rd35999;
	addc.cc.u64 %rd11892, %rd11892, %rd36000;
	addc.u64 %rd6421, %rd6421, %rd36001;
	
	// end inline asm
	st.global.u64 	[%rd2], %rd11888;
	st.global.u64 	[%rd36011], %rd11889;
	st.global.u64 	[%rd36012], %rd11890;
	st.global.u64 	[%rd36013], %rd11891;
	st.global.u64 	[%rd36014], %rd11892;
	st.global.u64 	[%rd36015], %rd6421;
	ld.global.u64 	%rd11906, [%rd2];
	ld.global.u64 	%rd11907, [%rd36011];
	ld.global.u64 	%rd11908, [%rd36012];
	ld.global.u64 	%rd11909, [%rd36013];
	ld.global.u64 	%rd11910, [%rd36014];
	// begin inline asm
	add.cc.u64 %rd11906, %rd11906, %rd35996;
	addc.cc.u64 %rd11907, %rd11907, %rd35997;
	addc.cc.u64 %rd11908, %rd11908, %rd35998;
	addc.cc.u64 %rd11909, %rd11909, %rd35999;
	addc.cc.u64 %rd11910, %rd11910, %rd36000;
	addc.u64 %rd6421, %rd6421, %rd36001;
	
	// end inline asm
	st.global.u64 	[%rd2], %rd11906;
	st.global.u64 	[%rd36011], %rd11907;
	st.global.u64 	[%rd36012], %rd11908;
	st.global.u64 	[%rd36013], %rd11909;
	st.global.u64 	[%rd36014], %rd11910;
	st.global.u64 	[%rd36015], %rd6421;
	ld.global.u64 	%rd11924, [%rd2];
	ld.global.u64 	%rd11925, [%rd36011];
	ld.global.u64 	%rd11926, [%rd36012];
	ld.global.u64 	%rd11927, [%rd36013];
	ld.global.u64 	%rd11928, [%rd36014];
	// begin inline asm
	add.cc.u64 %rd11924, %rd11924, %rd35996;
	addc.cc.u64 %rd11925, %rd11925, %rd35997;
	addc.cc.u64 %rd11926, %rd11926, %rd35998;
	addc.cc.u64 %rd11927, %rd11927, %rd35999;
	addc.cc.u64 %rd11928, %rd11928, %rd36000;
	addc.u64 %rd6421, %rd6421, %rd36001;
	
	// end inline asm
	st.global.u64 	[%rd2], %rd11924;
	st.global.u64 	[%rd36011], %rd11925;
	st.global.u64 	[%rd36012], %rd11926;
	st.global.u64 	[%rd36013], %rd11927;
	st.global.u64 	[%rd36014], %rd11928;
	st.global.u64 	[%rd36015], %rd6421;
	ld.global.u64 	%rd11942, [%rd2];
	ld.global.u64 	%rd11943, [%rd36011];
	ld.global.u64 	%rd11944, [%rd36012];
	ld.global.u64 	%rd11945, [%rd36013];
	ld.global.u64 	%rd11946, [%rd36014];
	// begin inline asm
	add.cc.u64 %rd11942, %rd11942, %rd35996;
	addc.cc.u64 %rd11943, %rd11943, %rd35997;
	addc.cc.u64 %rd11944, %rd11944, %rd35998;
	addc.cc.u64 %rd11945, %rd11945, %rd35999;
	addc.cc.u64 %rd11946, %rd11946, %rd36000;
	addc.u64 %rd6421, %rd6421, %rd36001;
	
	// end inline asm
	st.global.u64 	[%rd2], %rd11942;
	st.global.u64 	[%rd36011], %rd11943;
	st.global.u64 	[%rd36012], %rd11944;
	st.global.u64 	[%rd36013], %rd11945;
	st.global.u64 	[%rd36014], %rd11946;
	st.global.u64 	[%rd36015], %rd6421;
	ld.global.u64 	%rd11960, [%rd2];
	ld.global.u64 	%rd11961, [%rd36011];
	ld.global.u64 	%rd11962, [%rd36012];
	ld.global.u64 	%rd11963, [%rd36013];
	ld.global.u64 	%rd11964, [%rd36014];
	// begin inline asm
	add.cc.u64 %rd11960, %rd11960, %rd35996;
	addc.cc.u64 %rd11961, %rd11961, %rd35997;
	addc.cc.u64 %rd11962, %rd11962, %rd35998;
	addc.cc.u64 %rd11963, %rd11963, %rd35999;
	addc.cc.u64 %rd11964, %rd11964, %rd36000;
	addc.u64 %rd6421, %rd6421, %rd36001;
	
	// end inline asm
	st.global.u64 	[%rd2], %rd11960;
	st.global.u64 	[%rd36011], %rd11961;
	st.global.u64 	[%rd36012], %rd11962;
	st.global.u64 	[%rd36013], %rd11963;
	st.global.u64 	[%rd36014], %rd11964;
	st.global.u64 	[%rd36015], %rd6421;
	ld.global.u64 	%rd11978, [%rd2];
	ld.global.u64 	%rd11979, [%rd36011];
	ld.global.u64 	%rd11980, [%rd36012];
	ld.global.u64 	%rd11981, [%rd36013];
	ld.global.u64 	%rd11982, [%rd36014];
	// begin inline asm
	add.cc.u64 %rd11978, %rd11978, %rd35996;
	addc.cc.u64 %rd11979, %rd11979, %rd35997;
	addc.cc.u64 %rd11980, %rd11980, %rd35998;
	addc.cc.u64 %rd11981, %rd11981, %rd35999;
	addc.cc.u64 %rd11982, %rd11982, %rd36000;
	addc.u64 %rd6421, %rd6421, %rd36001;
	
	// end inline asm
	st.global.u64 	[%rd2], %rd11978;
	st.global.u64 	[%rd36011], %rd11979;
	st.global.u64 	[%rd36012], %rd11980;
	st.global.u64 	[%rd36013], %rd11981;
	st.global.u64 	[%rd36014], %rd11982;
	st.global.u64 	[%rd36015], %rd6421;
	ld.global.u64 	%rd11996, [%rd2];
	ld.global.u64 	%rd11997, [%rd36011];
	ld.global.u64 	%rd11998, [%rd36012];
	ld.global.u64 	%rd11999, [%rd36013];
	ld.global.u64 	%rd12000, [%rd36014];
	// begin inline asm
	add.cc.u64 %rd11996, %rd11996, %rd35996;
	addc.cc.u64 %rd11997, %rd11997, %rd35997;
	addc.cc.u64 %rd11998, %rd11998, %rd35998;
	addc.cc.u64 %rd11999, %rd11999, %rd35999;
	addc.cc.u64 %rd12000, %rd12000, %rd36000;
	addc.u64 %rd6421, %rd6421, %rd36001;
	
	// end inline asm
	st.global.u64 	[%rd2], %rd11996;
	st.global.u64 	[%rd36011], %rd11997;
	st.global.u64 	[%rd36012], %rd11998;
	st.global.u64 	[%rd36013], %rd11999;
	st.global.u64 	[%rd36014], %rd12000;
	st.global.u64 	[%rd36015], %rd6421;
	ld.global.u64 	%rd12014, [%rd2];
	ld.global.u64 	%rd12015, [%rd36011];
	ld.global.u64 	%rd12016, [%rd36012];
	ld.global.u64 	%rd12017, [%rd36013];
	ld.global.u64 	%rd12018, [%rd36014];
	// begin inline asm
	add.cc.u64 %rd12014, %rd12014, %rd35996;
	addc.cc.u64 %rd12015, %rd12015, %rd35997;
	addc.cc.u64 %rd12016, %rd12016, %rd35998;
	addc.cc.u64 %rd12017, %rd12017, %rd35999;
	addc.cc.u64 %rd12018, %rd12018, %rd36000;
	addc.u64 %rd6421, %rd6421, %rd36001;
	
	// end inline asm
	st.global.u64 	[%rd2], %rd12014;
	st.global.u64 	[%rd36011], %rd12015;
	st.global.u64 	[%rd36012], %rd12016;
	st.global.u64 	[%rd36013], %rd12017;
	st.global.u64 	[%rd36014], %rd12018;
	st.global.u64 	[%rd36015], %rd6421;
	ld.global.u64 	%rd12032, [%rd2];
	ld.global.u64 	%rd12033, [%rd36011];
	ld.global.u64 	%rd12034, [%rd36012];
	ld.global.u64 	%rd12035, [%rd36013];
	ld.global.u64 	%rd12036, [%rd36014];
	// begin inline asm
	add.cc.u64 %rd12032, %rd12032, %rd35996;
	addc.cc.u64 %rd12033, %rd12033, %rd35997;
	addc.cc.u64 %rd12034, %rd12034, %rd35998;
	addc.cc.u64 %rd12035, %rd12035, %rd35999;
	addc.cc.u64 %rd12036, %rd12036, %rd36000;
	addc.u64 %rd6421, %rd6421, %rd36001;
	
	// end inline asm
	st.global.u64 	[%rd2], %rd12032;
	st.global.u64 	[%rd36011], %rd12033;
	st.global.u64 	[%rd36012], %rd12034;
	st.global.u64 	[%rd36013], %rd12035;
	st.global.u64 	[%rd36014], %rd12036;
	st.global.u64 	[%rd36015], %rd6421;
	ld.global.u64 	%rd12050, [%rd2];
	ld.global.u64 	%rd12051, [%rd36011];
	ld.global.u64 	%rd12052, [%rd36012];
	ld.global.u64 	%rd12053, [%rd36013];
	ld.global.u64 	%rd12054, [%rd36014];
	// begin inline asm
	add.cc.u64 %rd12050, %rd12050, %rd35996;
	addc.cc.u64 %rd12051, %rd12051, %rd35997;
	addc.cc.u64 %rd12052, %rd12052, %rd35998;
	addc.cc.u64 %rd12053, %rd12053, %rd35999;
	addc.cc.u64 %rd12054, %rd12054, %rd36000;
	addc.u64 %rd6421, %rd6421, %rd36001;
	
	// end inline asm
	st.global.u64 	[%rd2], %rd12050;
	st.global.u64 	[%rd36011], %rd12051;
	st.global.u64 	[%rd36012], %rd12052;
	st.global.u64 	[%rd36013], %rd12053;
	st.global.u64 	[%rd36014], %rd12054;
	st.global.u64 	[%rd36015], %rd6421;
	ld.global.u64 	%rd12068, [%rd2];
	ld.global.u64 	%rd12069, [%rd36011];
	ld.global.u64 	%rd12070, [%rd36012];
	ld.global.u64 	%rd12071, [%rd36013];
	ld.global.u64 	%rd12072, [%rd36014];
	// begin inline asm
	add.cc.u64 %rd12068, %rd12068, %rd35996;
	addc.cc.u64 %rd12069, %rd12069, %rd35997;
	addc.cc.u64 %rd12070, %rd12070, %rd35998;
	addc.cc.u64 %rd12071, %rd12071, %rd35999;
	addc.cc.u64 %rd12072, %rd12072, %rd36000;
	addc.u64 %rd6421, %rd6421, %rd36001;
	
	// end inline asm
	st.global.u64 	[%rd2], %rd12068;
	st.global.u64 	[%rd36011], %rd12069;
	st.global.u64 	[%rd36012], %rd12070;
	st.global.u64 	[%rd36013], %rd12071;
	st.global.u64 	[%rd36014], %rd12072;
	st.global.u64 	[%rd36015], %rd6421;
	ld.global.u64 	%rd12086, [%rd2];
	ld.global.u64 	%rd12087, [%rd36011];
	ld.global.u64 	%rd12088, [%rd36012];
	ld.global.u64 	%rd12089, [%rd36013];
	ld.global.u64 	%rd12090, [%rd36014];
	// begin inline asm
	add.cc.u64 %rd12086, %rd12086, %rd35996;
	addc.cc.u64 %rd12087, %rd12087, %rd35997;
	addc.cc.u64 %rd12088, %rd12088, %rd35998;
	addc.cc.u64 %rd12089, %rd12089, %rd35999;
	addc.cc.u64 %rd12090, %rd12090, %rd36000;
	addc.u64 %rd6421, %rd6421, %rd36001;
	
	// end inline asm
	st.global.u64 	[%rd2], %rd12086;
	st.global.u64 	[%rd36011], %rd12087;
	st.global.u64 	[%rd36012], %rd12088;
	st.global.u64 	[%rd36013], %rd12089;
	st.global.u64 	[%rd36014], %rd12090;
	st.global.u64 	[%rd36015], %rd6421;
	ld.global.u64 	%rd12104, [%rd2];
	ld.global.u64 	%rd12105, [%rd36011];
	ld.global.u64 	%rd12106, [%rd36012];
	ld.global.u64 	%rd12107, [%rd36013];
	ld.global.u64 	%rd12108, [%rd36014];
	// begin inline asm
	add.cc.u64 %rd12104, %rd12104, %rd35996;
	addc.cc.u64 %rd12105, %rd12105, %rd35997;
	addc.cc.u64 %rd12106, %rd12106, %rd35998;
	addc.cc.u64 %rd12107, %rd12107, %rd35999;
	addc.cc.u64 %rd12108, %rd12108, %rd36000;
	addc.u64 %rd6421, %rd6421, %rd36001;
	
	// end inline asm
	st.global.u64 	[%rd2], %rd12104;
	st.global.u64 	[%rd36011], %rd12105;
	st.global.u64 	[%rd36012], %rd12106;
	st.global.u64 	[%rd36013], %rd12107;
	st.global.u64 	[%rd36014], %rd12108;
	st.global.u64 	[%rd36015], %rd6421;
	ld.global.u64 	%rd12122, [%rd2];
	ld.global.u64 	%rd12123, [%rd36011];
	ld.global.u64 	%rd12124, [%rd36012];
	ld.global.u64 	%rd12125, [%rd36013];
	ld.global.u64 	%rd12126, [%rd36014];
	// begin inline asm
	add.cc.u64 %rd12122, %rd12122, %rd35996;
	addc.cc.u64 %rd12123, %rd12123, %rd35997;
	addc.cc.u64 %rd12124, %rd12124, %rd35998;
	addc.cc.u64 %rd12125, %rd12125, %rd35999;
	addc.cc.u64 %rd12126, %rd12126, %rd36000;
	addc.u64 %rd6421, %rd6421, %rd36001;
	
	// end inline asm
	st.global.u64 	[%rd2], %rd12122;
	st.global.u64 	[%rd36011], %rd12123;
	st.global.u64 	[%rd36012], %rd12124;
	st.global.u64 	[%rd36013], %rd12125;
	st.global.u64 	[%rd36014], %rd12126;
	st.global.u64 	[%rd36015], %rd6421;
	ld.global.u64 	%rd12140, [%rd2];
	ld.global.u64 	%rd12141, [%rd36011];
	ld.global.u64 	%rd12142, [%rd36012];
	ld.global.u64 	%rd12143, [%rd36013];
	ld.global.u64 	%rd12144, [%rd36014];
	// begin inline asm
	add.cc.u64 %rd12140, %rd12140, %rd35996;
	addc.cc.u64 %rd12141, %rd12141, %rd35997;
	addc.cc.u64 %rd12142, %rd12142, %rd35998;
	addc.cc.u64 %rd12143, %rd12143, %rd35999;
	addc.cc.u64 %rd12144, %rd12144, %rd36000;
	addc.u64 %rd6421, %rd6421, %rd36001;
	
	// end inline asm
	st.global.u64 	[%rd2], %rd12140;
	st.global.u64 	[%rd36011], %rd12141;
	st.global.u64 	[%rd36012], %rd12142;
	st.global.u64 	[%rd36013], %rd12143;
	st.global.u64 	[%rd36014], %rd12144;
	st.global.u64 	[%rd36015], %rd6421;
	ld.global.u64 	%rd12158, [%rd2];
	ld.global.u64 	%rd12159, [%rd36011];
	ld.global.u64 	%rd12160, [%rd36012];
	ld.global.u64 	%rd12161, [%rd36013];
	ld.global.u64 	%rd12162, [%rd36014];
	// begin inline asm
	add.cc.u64 %rd12158, %rd12158, %rd35996;
	addc.cc.u64 %rd12159, %rd12159, %rd35997;
	addc.cc.u64 %rd12160, %rd12160, %rd35998;
	addc.cc.u64 %rd12161, %rd12161, %rd35999;
	addc.cc.u64 %rd12162, %rd12162, %rd36000;
	addc.u64 %rd6421, %rd6421, %rd36001;
	
	// end inline asm
	st.global.u64 	[%rd2], %rd12158;
	st.global.u64 	[%rd36011], %rd12159;
	st.global.u64 	[%rd36012], %rd12160;
	st.global.u64 	[%rd36013], %rd12161;
	st.global.u64 	[%rd36014], %rd12162;
	st.global.u64 	[%rd36015], %rd6421;
	ld.global.u64 	%rd12176, [%rd2];
	ld.global.u64 	%rd12177, [%rd36011];
	ld.global.u64 	%rd12178, [%rd36012];
	ld.global.u64 	%rd12179, [%rd36013];
	ld.global.u64 	%rd12180, [%rd36014];
	// begin inline asm
	add.cc.u64 %rd12176, %rd12176, %rd35996;
	addc.cc.u64 %rd12177, %rd12177, %rd35997;
	addc.cc.u64 %rd12178, %rd12178, %rd35998;
	addc.cc.u64 %rd12179, %rd12179, %rd35999;
	addc.cc.u64 %rd12180, %rd12180, %rd36000;
	addc.u64 %rd6421, %rd6421, %rd36001;
	
	// end inline asm
	st.global.u64 	[%rd2], %rd12176;
	st.global.u64 	[%rd36011], %rd12177;
	st.global.u64 	[%rd36012], %rd12178;
	st.global.u64 	[%rd36013], %rd12179;
	st.global.u64 	[%rd36014], %rd12180;
	st.global.u64 	[%rd36015], %rd6421;
	ld.global.u64 	%rd12194, [%rd2];
	ld.global.u64 	%rd12195, [%rd36011];
	ld.global.u64 	%rd12196, [%rd36012];
	ld.global.u64 	%rd12197, [%rd36013];
	ld.global.u64 	%rd12198, [%rd36014];
	// begin inline asm
	add.cc.u64 %rd12194, %rd12194, %rd35996;
	addc.cc.u64 %rd12195, %rd12195, %rd35997;
	addc.cc.u64 %rd12196, %rd12196, %rd35998;
	addc.cc.u64 %rd12197, %rd12197, %rd35999;
	addc.cc.u64 %rd12198, %rd12198, %rd36000;
	addc.u64 %rd6421, %rd6421, %rd36001;
	
	// end inline asm
	st.global.u64 	[%rd2], %rd12194;
	st.global.u64 	[%rd36011], %rd12195;
	st.global.u64 	[%rd36012], %rd12196;
	st.global.u64 	[%rd36013], %rd12197;
	st.global.u64 	[%rd36014], %rd12198;
	st.global.u64 	[%rd36015], %rd6421;
	ld.global.u64 	%rd12212, [%rd2];
	ld.global.u64 	%rd12213, [%rd36011];
	ld.global.u64 	%rd12214, [%rd36012];
	ld.global.u64 	%rd12215, [%rd36013];
	ld.global.u64 	%rd12216, [%rd36014];
	// begin inline asm
	add.cc.u64 %rd12212, %rd12212, %rd35996;
	addc.cc.u64 %rd12213, %rd12213, %rd35997;
	addc.cc.u64 %rd12214, %rd12214, %rd35998;
	addc.cc.u64 %rd12215, %rd12215, %rd35999;
	addc.cc.u64 %rd12216, %rd12216, %rd36000;
	addc.u64 %rd6421, %rd6421, %rd36001;
	
	// end inline asm
	st.global.u64 	[%rd2], %rd12212;
	st.global.u64 	[%rd36011], %rd12213;
	st.global.u64 	[%rd36012], %rd12214;
	st.global.u64 	[%rd36013], %rd12215;
	st.global.u64 	[%rd36014], %rd12216;
	st.global.u64 	[%rd36015], %rd6421;
	ld.global.u64 	%rd12230, [%rd2];
	ld.global.u64 	%rd12231, [%rd36011];
	ld.global.u64 	%rd12232, [%rd36012];
	ld.global.u64 	%rd12233, [%rd36013];
	ld.global.u64 	%rd12234, [%rd36014];
	// begin inline asm
	add.cc.u64 %rd12230, %rd12230, %rd35996;
	addc.cc.u64 %rd12231, %rd12231, %rd35997;
	addc.cc.u64 %rd12232, %rd12232, %rd35998;
	addc.cc.u64 %rd12233, %rd12233, %rd35999;
	addc.cc.u64 %rd12234, %rd12234, %rd36000;
	addc.u64 %rd6421, %rd6421, %rd36001;
	
	// end inline asm
	st.global.u64 	[%rd2], %rd12230;
	st.global.u64 	[%rd36011], %rd12231;
	st.global.u64 	[%rd36012], %rd12232;
	st.global.u64 	[%rd36013], %rd12233;
	st.global.u64 	[%rd36014], %rd12234;
	st.global.u64 	[%rd36015], %rd6421;
	ld.global.u64 	%rd12248, [%rd2];
	ld.global.u64 	%rd12249, [%rd36011];
	ld.global.u64 	%rd12250, [%rd36012];
	ld.global.u64 	%rd12251, [%rd36013];
	ld.global.u64 	%rd12252, [%rd36014];
	// begin inline asm
	add.cc.u64 %rd12248, %rd12248, %rd35996;
	addc.cc.u64 %rd12249, %rd12249, %rd35997;
	addc.cc.u64 %rd12250, %rd12250, %rd35998;
	addc.cc.u64 %rd12251, %rd12251, %rd35999;
	addc.cc.u64 %rd12252, %rd12252, %rd36000;
	addc.u64 %rd6421, %rd6421, %rd36001;
	
	// end inline asm
	st.global.u64 	[%rd2], %rd12248;
	st.global.u64 	[%rd36011], %rd12249;
	st.global.u64 	[%rd36012], %rd12250;
	st.global.u64 	[%rd36013], %rd12251;
	st.global.u64 	[%rd36014], %rd12252;
	st.global.u64 	[%rd36015], %rd6421;
	ld.global.u64 	%rd12266, [%rd2];
	ld.global.u64 	%rd12267, [%rd36011];
	ld.global.u64 	%rd12268, [%rd36012];
	ld.global.u64 	%rd12269, [%rd36013];
	ld.global.u64 	%rd12270, [%rd36014];
	// begin inline asm
	add.cc.u64 %rd12266, %rd12266, %rd35996;
	addc.cc.u64 %rd12267, %rd12267, %rd35997;
	addc.cc.u64 %rd12268, %rd12268, %rd35998;
	addc.cc.u64 %rd12269, %rd12269, %rd35999;
	addc.cc.u64 %rd12270, %rd12270, %rd36000;
	addc.u64 %rd6421, %rd6421, %rd36001;
	
	// end inline asm
	st.global.u64 	[%rd2], %rd12266;
	st.global.u64 	[%rd36011], %rd12267;
	st.global.u64 	[%rd36012], %rd12268;
	st.global.u64 	[%rd36013], %rd12269;
	st.global.u64 	[%rd36014], %rd12270;
	st.global.u64 	[%rd36015], %rd6421;
	ld.global.u64 	%rd12284, [%rd2];
	ld.global.u64 	%rd12285, [%rd36011];
	ld.global.u64 	%rd12286, [%rd36012];
	ld.global.u64 	%rd12287, [%rd36013];
	ld.global.u64 	%rd12288, [%rd36014];
	// begin inline asm
	add.cc.u64 %rd12284, %rd12284, %rd35996;
	addc.cc.u64 %rd12285, %rd12285, %rd35997;
	addc.cc.u64 %rd12286, %rd12286, %rd35998;
	addc.cc.u64 %rd12287, %rd12287, %rd35999;
	addc.cc.u64 %rd12288, %rd12288, %rd36000;
	addc.u64 %rd6421, %rd6421, %rd36001;
	
	// end inline asm
	st.global.u64 	[%rd2], %rd12284;
	st.global.u64 	[%rd36011], %rd12285;
	st.global.u64 	[%rd36012], %rd12286;
	st.global.u64 	[%rd36013], %rd12287;
	st.global.u64 	[%rd36014], %rd12288;
	st.global.u64 	[%rd36015], %rd6421;
	ld.global.u64 	%rd12302, [%rd2];
	ld.global.u64 	%rd12303, [%rd36011];
	ld.global.u64 	%rd12304, [%rd36012];
	ld.global.u64 	%rd12305, [%rd36013];
	ld.global.u64 	%rd12306, [%rd36014];
	// begin inline asm
	add.cc.u64 %rd12302, %rd12302, %rd35996;
	addc.cc.u64 %rd12303, %rd12303, %rd35997;
	addc.cc.u64 %rd12304, %rd12304, %rd35998;
	addc.cc.u64 %rd12305, %rd12305, %rd35999;
	addc.cc.u64 %rd12306, %rd12306, %rd36000;
	addc.u64 %rd6421, %rd6421, %rd36001;
	
	// end inline asm
	st.global.u64 	[%rd2], %rd12302;
	st.global.u64 	[%rd36011], %rd12303;
	st.global.u64 	[%rd36012], %rd12304;
	st.global.u64 	[%rd36013], %rd12305;
	st.global.u64 	[%rd36014], %rd12306;
	st.global.u64 	[%rd36015], %rd6421;
	ld.global.u64 	%rd12320, [%rd2];
	ld.global.u64 	%rd12321, [%rd36011];
	ld.global.u64 	%rd12322, [%rd36012];
	ld.global.u64 	%rd12323, [%rd36013];
	ld.global.u64 	%rd12324, [%rd36014];
	// begin inline asm
	add.cc.u64 %rd12320, %rd12320, %rd35996;
	addc.cc.u64 %rd12321, %rd12321, %rd35997;
	addc.cc.u64 %rd12322, %rd12322, %rd35998;
	addc.cc.u64 %rd12323, %rd12323, %rd35999;
	addc.cc.u64 %rd12324, %rd12324, %rd36000;
	addc.u64 %rd6421, %rd6421, %rd36001;
	
	// end inline asm
	st.global.u64 	[%rd2], %rd12320;
	st.global.u64 	[%rd36011], %rd12321;
	st.global.u64 	[%rd36012], %rd12322;
	st.global.u64 	[%rd36013], %rd12323;
	st.global.u64 	[%rd36014], %rd12324;
	st.global.u64 	[%rd36015], %rd6421;
	ld.global.u64 	%rd12338, [%rd2];
	ld.global.u64 	%rd12339, [%rd36011];
	ld.global.u64 	%rd12340, [%rd36012];
	ld.global.u64 	%rd12341, [%rd36013];
	ld.global.u64 	%rd12342, [%rd36014];
	// begin inline asm
	add.cc.u64 %rd12338, %rd12338, %rd35996;
	addc.cc.u64 %rd12339, %rd12339, %rd35997;
	addc.cc.u64 %rd12340, %rd12340, %rd35998;
	addc.cc.u64 %rd12341, %rd12341, %rd35999;
	addc.cc.u64 %rd12342, %rd12342, %rd36000;
	addc.u64 %rd6421, %rd6421, %rd36001;
	
	// end inline asm
	st.global.u64 	[%rd2], %rd12338;
	st.global.u64 	[%rd36011], %rd12339;
	st.global.u64 	[%rd36012], %rd12340;
	st.global.u64 	[%rd36013], %rd12341;
	st.global.u64 	[%rd36014], %rd12342;
	st.global.u64 	[%rd36015], %rd6421;
	ld.global.u64 	%rd12356, [%rd2];
	ld.global.u64 	%rd12357, [%rd36011];
	ld.global.u64 	%rd12358, [%rd36012];
	ld.global.u64 	%rd12359, [%rd36013];
	ld.global.u64 	%rd12360, [%rd36014];
	// begin inline asm
	add.cc.u64 %rd12356, %rd12356, %rd35996;
	addc.cc.u64 %rd12357, %rd12357, %rd35997;
	addc.cc.u64 %rd12358, %rd12358, %rd35998;
	addc.cc.u64 %rd12359, %rd12359, %rd35999;
	addc.cc.u64 %rd12360, %rd12360, %rd36000;
	addc.u64 %rd6421, %rd6421, %rd36001;
	
	// end inline asm
	st.global.u64 	[%rd2], %rd12356;
	st.global.u64 	[%rd36011], %rd12357;
	st.global.u64 	[%rd36012], %rd12358;
	st.global.u64 	[%rd36013], %rd12359;
	st.global.u64 	[%rd36014], %rd12360;
	st.global.u64 	[%rd36015], %rd6421;
	ld.global.u64 	%rd12374, [%rd2];
	ld.global.u64 	%rd12375, [%rd36011];
	ld.global.u64 	%rd12376, [%rd36012];
	ld.global.u64 	%rd12377, [%rd36013];
	ld.global.u64 	%rd12378, [%rd36014];
	// begin inline asm
	add.cc.u64 %rd12374, %rd12374, %rd35996;
	addc.cc.u64 %rd12375, %rd12375, %rd35997;
	addc.cc.u64 %rd12376, %rd12376, %rd35998;
	addc.cc.u64 %rd12377, %rd12377, %rd35999;
	addc.cc.u64 %rd12378, %rd12378, %rd36000;
	addc.u64 %rd6421, %rd6421, %rd36001;
	
	// end inline asm
	st.global.u64 	[%rd2], %rd12374;
	st.global.u64 	[%rd36011], %rd12375;
	st.global.u64 	[%rd36012], %rd12376;
	st.global.u64 	[%rd36013], %rd12377;
	st.global.u64 	[%rd36014], %rd12378;
	st.global.u64 	[%rd36015], %rd6421;
	ld.global.u64 	%rd12392, [%rd2];
	ld.global.u64 	%rd12393, [%rd36011];
	ld.global.u64 	%rd12394, [%rd36012];
	ld.global.u64 	%rd12395, [%rd36013];
	ld.global.u64 	%rd12396, [%rd36014];
	// begin inline asm
	add.cc.u64 %rd12392, %rd12392, %rd35996;
	addc.cc.u64 %rd12393, %rd12393, %rd35997;
	addc.cc.u64 %rd12394, %rd12394, %rd35998;
	addc.cc.u64 %rd12395, %rd12395, %rd35999;
	addc.cc.u64 %rd12396, %rd12396, %rd36000;
	addc.u64 %rd6421, %rd6421, %rd36001;
	
	// end inline asm
	st.global.u64 	[%rd2], %rd12392;
	st.global.u64 	[%rd36011], %rd12393;
	st.global.u64 	[%rd36012], %rd12394;
	st.global.u64 	[%rd36013], %rd12395;
	st.global.u64 	[%rd36014], %rd12396;
	st.global.u64 	[%rd36015], %rd6421;
	ld.global.u64 	%rd12410, [%rd2];
	ld.global.u64 	%rd12411, [%rd36011];
	ld.global.u64 	%rd12412, [%rd36012];
	ld.global.u64 	%rd12413, [%rd36013];
	ld.global.u64 	%rd12414, [%rd36014];
	// begin inline asm
	add.cc.u64 %rd12410, %rd12410, %rd35996;
	addc.cc.u64 %rd12411, %rd12411, %rd35997;
	addc.cc.u64 %rd12412, %rd12412, %rd35998;
	addc.cc.u64 %rd12413, %rd12413, %rd35999;
	addc.cc.u64 %rd12414, %rd12414, %rd36000;
	addc.u64 %rd6421, %rd6421, %rd36001;
	
	// end inline asm
	st.global.u64 	[%rd2], %rd12410;
	st.global.u64 	[%rd36011], %rd12411;
	st.global.u64 	[%rd36012], %rd12412;
	st.global.u64 	[%rd36013], %rd12413;
	st.global.u64 	[%rd36014], %rd12414;
	st.global.u64 	[%rd36015], %rd6421;
	ld.global.u64 	%rd12428, [%rd2];
	ld.global.u64 	%rd12429, [%rd36011];
	ld.global.u64 	%rd12430, [%rd36012];
	ld.global.u64 	%rd12431, [%rd36013];
	ld.global.u64 	%rd12432, [%rd36014];
	// begin inline asm
	add.cc.u64 %rd12428, %rd12428, %rd35996;
	addc.cc.u64 %rd12429, %rd12429, %rd35997;
	addc.cc.u64 %rd12430, %rd12430, %rd35998;
	addc.cc.u64 %rd12431, %rd12431, %rd35999;
	addc.cc.u64 %rd12432, %rd12432, %rd36000;
	addc.u64 %rd6421, %rd6421, %rd36001;
	
	// end inline asm
	st.global.u64 	[%rd2], %rd12428;
	st.global.u64 	[%rd36011], %rd12429;
	st.global.u64 	[%rd36012], %rd12430;
	st.global.u64 	[%rd36013], %rd12431;
	st.global.u64 	[%rd36014], %rd12432;
	st.global.u64 	[%rd36015], %rd6421;
	ld.global.u64 	%rd12446, [%rd2];
	ld.global.u64 	%rd12447, [%rd36011];
	ld.global.u64 	%rd12448, [%rd36012];
	ld.global.u64 	%rd12449, [%rd36013];
	ld.global.u64 	%rd12450, [%rd36014];
	// begin inline asm
	add.cc.u64 %rd12446, %rd12446, %rd35996;
	addc.cc.u64 %rd12447, %rd12447, %rd35997;
	addc.cc.u64 %rd12448, %rd12448, %rd35998;
	addc.cc.u64 %rd12449, %rd12449, %rd35999;
	addc.cc.u64 %rd12450, %rd12450, %rd36000;
	addc.u64 %rd6421, %rd6421, %rd36001;
	
	// end inline asm
	st.global.u64 	[%rd2], %rd12446;
	st.global.u64 	[%rd36011], %rd12447;
	st.global.u64 	[%rd36012], %rd12448;
	st.global.u64 	[%rd36013], %rd12449;
	st.global.u64 	[%rd36014], %rd12450;
	st.global.u64 	[%rd36015], %rd6421;
	ld.global.u64 	%rd12464, [%rd2];
	ld.global.u64 	%rd12465, [%rd36011];
	ld.global.u64 	%rd12466, [%rd36012];
	ld.global.u64 	%rd12467, [%rd36013];
	ld.global.u64 	%rd12468, [%rd36014];
	// begin inline asm
	add.cc.u64 %rd12464, %rd12464, %rd35996;
	addc.cc.u64 %rd12465, %rd12465, %rd35997;
	addc.cc.u64 %rd12466, %rd12466, %rd35998;
	addc.cc.u64 %rd12467, %rd12467, %rd35999;
	addc.cc.u64 %rd12468, %rd12468, %rd36000;
	addc.u64 %rd6421, %rd6421, %rd36001;
	
	// end inline asm
	st.global.u64 	[%rd2], %rd12464;
	st.global.u64 	[%rd36011], %rd12465;
	st.global.u64 	[%rd36012], %rd12466;
	st.global.u64 	[%rd36013], %rd12467;
	st.global.u64 	[%rd36014], %rd12468;
	st.global.u64 	[%rd36015], %rd6421;
	ld.global.u64 	%rd12482, [%rd2];
	ld.global.u64 	%rd12483, [%rd36011];
	ld.global.u64 	%rd12484, [%rd36012];
	ld.global.u64 	%rd12485, [%rd36013];
	ld.global.u64 	%rd12486, [%rd36014];
	// begin inline asm
	add.cc.u64 %rd12482, %rd12482, %rd35996;
	addc.cc.u64 %rd12483, %rd12483, %rd35997;
	addc.cc.u64 %rd12484, %rd12484, %rd35998;
	addc.cc.u64 %rd12485, %rd12485, %rd35999;
	addc.cc.u64 %rd12486, %rd12486, %rd36000;
	addc.u64 %rd6421, %rd6421, %rd36001;
	
	// end inline asm
	st.global.u64 	[%rd2], %rd12482;
	st.global.u64 	[%rd36011], %rd12483;
	st.global.u64 	[%rd36012], %rd12484;
	st.global.u64 	[%rd36013], %rd12485;
	st.global.u64 	[%rd36014], %rd12486;
	st.global.u64 	[%rd36015], %rd6421;
	ld.global.u64 	%rd12500, [%rd2];
	ld.global.u64 	%rd12501, [%rd36011];
	ld.global.u64 	%rd12502, [%rd36012];
	ld.global.u64 	%rd12503, [%rd36013];
	ld.global.u64 	%rd12504, [%rd36014];
	// begin inline asm
	add.cc.u64 %rd12500, %rd12500, %rd35996;
	addc.cc.u64 %rd12501, %rd12501, %rd35997;
	addc.cc.u64 %rd12502, %rd12502, %rd35998;
	addc.cc.u64 %rd12503, %rd12503, %rd35999;
	addc.cc.u64 %rd12504, %rd12504, %rd36000;
	addc.u64 %rd6421, %rd6421, %rd36001;
	
	// end inline asm
	st.global.u64 	[%rd2], %rd12500;
	st.global.u64 	[%rd36011], %rd12501;
	st.global.u64 	[%rd36012], %rd12502;
	st.global.u64 	[%rd36013], %rd12503;
	st.global.u64 	[%rd36014], %rd12504;
	st.global.u64 	[%rd36015], %rd6421;
	ld.global.u64 	%rd12518, [%rd2];
	ld.global.u64 	%rd12519, [%rd36011];
	ld.global.u64 	%rd12520, [%rd36012];
	ld.global.u64 	%rd12521, [%rd36013];
	ld.global.u64 	%rd12522, [%rd36014];
	// begin inline asm
	add.cc.u64 %rd12518, %rd12518, %rd35996;
	addc.cc.u64 %rd12519, %rd12519, %rd35997;
	addc.cc.u64 %rd12520, %rd12520, %rd35998;
	addc.cc.u64 %rd12521, %rd12521, %rd35999;
	addc.cc.u64 %rd12522, %rd12522, %rd36000;
	addc.u64 %rd6421, %rd6421, %rd36001;
	
	// end inline asm
	st.global.u64 	[%rd2], %rd12518;
	st.global.u64 	[%rd36011], %rd12519;
	st.global.u64 	[%rd36012], %rd12520;
	st.global.u64 	[%rd36013], %rd12521;
	st.global.u64 	[%rd36014], %rd12522;
	st.global.u64 	[%rd36015], %rd6421;
	ld.global.u64 	%rd12536, [%rd2];
	ld.global.u64 	%rd12537, [%rd36011];
	ld.global.u64 	%rd12538, [%rd36012];
	ld.global.u64 	%rd12539, [%rd36013];
	ld.global.u64 	%rd12540, [%rd36014];
	// begin inline asm
	add.cc.u64 %rd12536, %rd12536, %rd35996;
	addc.cc.u64 %rd12537, %rd12537, %rd35997;
	addc.cc.u64 %rd12538, %rd12538, %rd35998;
	addc.cc.u64 %rd12539, %rd12539, %rd35999;
	addc.cc.u64 %rd12540, %rd12540, %rd36000;
	addc.u64 %rd6421, %rd6421, %rd36001;
	
	// end inline asm
	st.global.u64 	[%rd2], %rd12536;
	st.global.u64 	[%rd36011], %rd12537;
	st.global.u64 	[%rd36012], %rd12538;
	st.global.u64 	[%rd36013], %rd12539;
	st.global.u64 	[%rd36014], %rd12540;
	st.global.u64 	[%rd36015], %rd6421;
	ld.global.u64 	%rd12554, [%rd2];
	ld.global.u64 	%rd12555, [%rd36011];
	ld.global.u64 	%rd12556, [%rd36012];
	ld.global.u64 	%rd12557, [%rd36013];
	ld.global.u64 	%rd12558, [%rd36014];
	// begin inline asm
	add.cc.u64 %rd12554, %rd12554, %rd35996;
	addc.cc.u64 %rd12555, %rd12555, %rd35997;
	addc.cc.u64 %rd12556, %rd12556, %rd35998;
	addc.cc.u64 %rd12557, %rd12557, %rd35999;
	addc.cc.u64 %rd12558, %rd12558, %rd36000;
	addc.u64 %rd6421, %rd6421, %rd36001;
	
	// end inline asm
	st.global.u64 	[%rd2], %rd12554;
	st.global.u64 	[%rd36011], %rd12555;
	st.global.u64 	[%rd36012], %rd12556;
	st.global.u64 	[%rd36013], %rd12557;
	st.global.u64 	[%rd36014], %rd12558;
	st.global.u64 	[%rd36015], %rd6421;
	ld.global.u64 	%rd12572, [%rd2];
	ld.global.u64 	%rd12573, [%rd36011];
	ld.global.u64 	%rd12574, [%rd36012];
	ld.global.u64 	%rd12575, [%rd36013];
	ld.global.u64 	%rd12576, [%rd36014];
	// begin inline asm
	add.cc.u64 %rd12572, %rd12572, %rd35996;
	addc.cc.u64 %rd12573, %rd12573, %rd35997;
	addc.cc.u64 %rd12574, %rd12574, %rd35998;
	addc.cc.u64 %rd12575, %rd12575, %rd35999;
	addc.cc.u64 %rd12576, %rd12576, %rd36000;
	addc.u64 %rd6421, %rd6421, %rd36001;
	
	// end inline asm
	st.global.u64 	[%rd2], %rd12572;
	st.global.u64 	[%rd36011], %rd12573;
	st.global.u64 	[%rd36012], %rd12574;
	st.global.u64 	[%rd36013], %rd12575;
	st.global.u64 	[%rd36014], %rd12576;
	st.global.u64 	[%rd36015], %rd6421;
	ld.global.u64 	%rd12590, [%rd2];
	ld.global.u64 	%rd12591, [%rd36011];
	ld.global.u64 	%rd12592, [%rd36012];
	ld.global.u64 	%rd12593, [%rd36013];
	ld.global.u64 	%rd12594, [%rd36014];
	// begin inline asm
	add.cc.u64 %rd12590, %rd12590, %rd35996;
	addc.cc.u64 %rd12591, %rd12591, %rd35997;
	addc.cc.u64 %rd12592, %rd12592, %rd35998;
	addc.cc.u64 %rd12593, %rd12593, %rd35999;
	addc.cc.u64 %rd12594, %rd12594, %rd36000;
	addc.u64 %rd6421, %rd6421, %rd36001;
	
	// end inline asm
	st.global.u64 	[%rd2], %rd12590;
	st.global.u64 	[%rd36011], %rd12591;
	st.global.u64 	[%rd36012], %rd12592;
	st.global.u64 	[%rd36013], %rd12593;
	st.global.u64 	[%rd36014], %rd12594;
	st.global.u64 	[%rd36015], %rd6421;
	ld.global.u64 	%rd12608, [%rd2];
	ld.global.u64 	%rd12609, [%rd36011];
	ld.global.u64 	%rd12610, [%rd36012];
	ld.global.u64 	%rd12611, [%rd36013];
	ld.global.u64 	%rd12612, [%rd36014];
	// begin inline asm
	add.cc.u64 %rd12608, %rd12608, %rd35996;
	addc.cc.u64 %rd12609, %rd12609, %rd35997;
	addc.cc.u64 %rd12610, %rd12610, %rd35998;
	addc.cc.u64 %rd12611, %rd12611, %rd35999;
	addc.cc.u64 %rd12612, %rd12612, %rd36000;
	addc.u64 %rd6421, %rd6421, %rd36001;
	
	// end inline asm
	st.global.u64 	[%rd2], %rd12608;
	st.global.u64 	[%rd36011], %rd12609;
	st.global.u64 	[%rd36012], %rd12610;
	st.global.u64 	[%rd36013], %rd12611;
	st.global.u64 	[%rd36014], %rd12612;
	st.global.u64 	[%rd36015], %rd6421;
	ld.global.u64 	%rd12626, [%rd2];
	ld.global.u64 	%rd12627, [%rd36011];
	ld.global.u64 	%rd12628, [%rd36012];
	ld.global.u64 	%rd12629, [%rd36013];
	ld.global.u64 	%rd12630, [%rd36014];
	// begin inline asm
	add.cc.u64 %rd12626, %rd12626, %rd35996;
	addc.cc.u64 %rd12627, %rd12627, %rd35997;
	addc.cc.u64 %rd12628, %rd12628, %rd35998;
	addc.cc.u64 %rd12629, %rd12629, %rd35999;
	addc.cc.u64 %rd12630, %rd12630, %rd36000;
	addc.u64 %rd6421, %rd6421, %rd36001;
	
	// end inline asm
	st.global.u64 	[%rd2], %rd12626;
	st.global.u64 	[%rd36011], %rd12627;
	st.global.u64 	[%rd36012], %rd12628;
	st.global.u64 	[%rd36013], %rd12629;
	st.global.u64 	[%rd36014], %rd12630;
	st.global.u64 	[%rd36015], %rd6421;
	ld.global.u64 	%rd12644, [%rd2];
	ld.global.u64 	%rd12645, [%rd36011];
	ld.global.u64 	%rd12646, [%rd36012];
	ld.global.u64 	%rd12647, [%rd36013];
	ld.global.u64 	%rd12648, [%rd36014];
	// begin inline asm
	add.cc.u64 %rd12644, %rd12644, %rd35996;
	addc.cc.u64 %rd12645, %rd12645, %rd35997;
	addc.cc.u64 %rd12646, %rd12646, %rd35998;
	addc.cc.u64 %rd12647, %rd12647, %rd35999;
	addc.cc.u64 %rd12648, %rd12648, %rd36000;
	addc.u64 %rd6421, %rd6421, %rd36001;
	
	// end inline asm
	st.global.u64 	[%rd2], %rd12644;
	st.global.u64 	[%rd36011], %rd12645;
	st.global.u64 	[%rd36012], %rd12646;
	st.global.u64 	[%rd36013], %rd12647;
	st.global.u64 	[%rd36014], %rd12648;
	st.global.u64 	[%rd36015], %rd6421;
	ld.global.u64 	%rd12662, [%rd2];
	ld.global.u64 	%rd12663, [%rd36011];
	ld.global.u64 	%rd12664, [%rd36012];
	ld.global.u64 	%rd12665, [%rd36013];
	ld.global.u64 	%rd12666, [%rd36014];
	// begin inline asm
	add.cc.u64 %rd12662, %rd12662, %rd35996;
	addc.cc.u64 %rd12663, %rd12663, %rd35997;
	addc.cc.u64 %rd12664, %rd12664, %rd35998;
	addc.cc.u64 %rd12665, %rd12665, %rd35999;
	addc.cc.u64 %rd12666, %rd12666, %rd36000;
	addc.u64 %rd6421, %rd6421, %rd36001;
	
	// end inline asm
	st.global.u64 	[%rd2], %rd12662;
	st.global.u64 	[%rd36011], %rd12663;
	st.global.u64 	[%rd36012], %rd12664;
	st.global.u64 	[%rd36013], %rd12665;
	st.global.u64 	[%rd36014], %rd12666;
	st.global.u64 	[%rd36015], %rd6421;
	ld.global.u64 	%rd12680, [%rd2];
	ld.global.u64 	%rd12681, [%rd36011];
	ld.global.u64 	%rd12682, [%rd36012];
	ld.global.u64 	%rd12683, [%rd36013];
	ld.global.u64 	%rd12684, [%rd36014];
	// begin inline asm
	add.cc.u64 %rd12680, %rd12680, %rd35996;
	addc.cc.u64 %rd12681, %rd12681, %rd35997;
	addc.cc.u64 %rd12682, %rd12682, %rd35998;
	addc.cc.u64 %rd12683, %rd12683, %rd35999;
	addc.cc.u64 %rd12684, %rd12684, %rd36000;
	addc.u64 %rd6421, %rd6421, %rd36001;
	
	// end inline asm
	st.global.u64 	[%rd2], %rd12680;
	st.global.u64 	[%rd36011], %rd12681;
	st.global.u64 	[%rd36012], %rd12682;
	st.global.u64 	[%rd36013], %rd12683;
	st.global.u64 	[%rd36014], %rd12684;
	st.global.u64 	[%rd36015], %rd6421;
	ld.global.u64 	%rd12698, [%rd2];
	ld.global.u64 	%rd12699, [%rd36011];
	ld.global.u64 	%rd12700, [%rd36012];
	ld.global.u64 	%rd12701, [%rd36013];
	ld.global.u64 	%rd12702, [%rd36014];
	// begin inline asm
	add.cc.u64 %rd12698, %rd12698, %rd35996;
	addc.cc.u64 %rd12699, %rd12699, %rd35997;
	addc.cc.u64 %rd12700, %rd12700, %rd35998;
	addc.cc.u64 %rd12701, %rd12701, %rd35999;
	addc.cc.u64 %rd12702, %rd12702, %rd36000;
	addc.u64 %rd6421, %rd6421, %rd36001;
	
	// end inline asm
	st.global.u64 	[%rd2], %rd12698;
	st.global.u64 	[%rd36011], %rd12699;
	st.global.u64 	[%rd36012], %rd12700;
	st.global.u64 	[%rd36013], %rd12701;
	st.global.u64 	[%rd36014], %rd12702;
	st.global.u64 	[%rd36015], %rd6421;
	ld.global.u64 	%rd12716, [%rd2];
	ld.global.u64 	%rd12717, [%rd36011];
	ld.global.u64 	%rd12718, [%rd36012];
	ld.global.u64 	%rd12719, [%rd36013];
	ld.global.u64 	%rd12720, [%rd36014];
	// begin inline asm
	add.cc.u64 %rd12716, %rd12716, %rd35996;
	addc.cc.u64 %rd12717, %rd12717, %rd35997;
	addc.cc.u64 %rd12718, %rd12718, %rd35998;
	addc.cc.u64 %rd12719, %rd12719, %rd35999;
	addc.cc.u64 %rd12720, %rd12720, %rd36000;
	addc.u64 %rd6421, %rd6421, %rd36001;
	
	// end inline asm
	st.global.u64 	[%rd2], %rd12716;
	st.global.u64 	[%rd36011], %rd12717;
	st.global.u64 	[%rd36012], %rd12718;
	st.global.u64 	[%rd36013], %rd12719;
	st.global.u64 	[%rd36014], %rd12720;
	st.global.u64 	[%rd36015], %rd6421;
	ld.global.u64 	%rd12734, [%rd2];
	ld.global.u64 	%rd12735, [%rd36011];
	ld.global.u64 	%rd12736, [%rd36012];
	ld.global.u64 	%rd12737, [%rd36013];
	ld.global.u64 	%rd12738, [%rd36014];
	// begin inline asm
	add.cc.u64 %rd12734, %rd12734, %rd35996;
	addc.cc.u64 %rd12735, %rd12735, %rd35997;
	addc.cc.u64 %rd12736, %rd12736, %rd35998;
	addc.cc.u64 %rd12737, %rd12737, %rd35999;
	addc.cc.u64 %rd12738, %rd12738, %rd36000;
	addc.u64 %rd6421, %rd6421, %rd36001;
	
	// end inline asm
	st.global.u64 	[%rd2], %rd12734;
	st.global.u64 	[%rd36011], %rd12735;
	st.global.u64 	[%rd36012], %rd12736;
	st.global.u64 	[%rd36013], %rd12737;
	st.global.u64 	[%rd36014], %rd12738;
	st.global.u64 	[%rd36015], %rd6421;
	ld.global.u64 	%rd12752, [%rd2];
	ld.global.u64 	%rd12753, [%rd36011];
	ld.global.u64 	%rd12754, [%rd36012];
	ld.global.u64 	%rd12755, [%rd36013];
	ld.global.u64 	%rd12756, [%rd36014];
	// begin inline asm
	add.cc.u64 %rd12752, %rd12752, %rd35996;
	addc.cc.u64 %rd12753, %rd12753, %rd35997;
	addc.cc.u64 %rd12754, %rd12754, %rd35998;
	addc.cc.u64 %rd12755, %rd12755, %rd35999;
	addc.cc.u64 %rd12756, %rd12756, %rd36000;
	addc.u64 %rd6421, %rd6421, %rd36001;
	
	// end inline asm
	st.global.u64 	[%rd2], %rd12752;
	st.global.u64 	[%rd36011], %rd12753;
	st.global.u64 	[%rd36012], %rd12754;
	st.global.u64 	[%rd36013], %rd12755;
	st.global.u64 	[%rd36014], %rd12756;
	st.global.u64 	[%rd36015], %rd6421;
	ld.global.u64 	%rd12770, [%rd2];
	ld.global.u64 	%rd12771, [%rd36011];
	ld.global.u64 	%rd12772, [%rd36012];
	ld.global.u64 	%rd12773, [%rd36013];
	ld.global.u64 	%rd12774, [%rd36014];
	// begin inline asm
	add.cc.u64 %rd12770, %rd12770, %rd35996;
	addc.cc.u64 %rd12771, %rd12771, %rd35997;
	addc.cc.u64 %rd12772, %rd12772, %rd35998;
	addc.cc.u64 %rd12773, %rd12773, %rd35999;
	addc.cc.u64 %rd12774, %rd12774, %rd36000;
	addc.u64 %rd6421, %rd6421, %rd36001;
	
	// end inline asm
	st.global.u64 	[%rd2], %rd12770;
	st.global.u64 	[%rd36011], %rd12771;
	st.global.u64 	[%rd36012], %rd12772;
	st.global.u64 	[%rd36013], %rd12773;
	st.global.u64 	[%rd36014], %rd12774;
	st.global.u64 	[%rd36015], %rd6421;
	ld.global.u64 	%rd12788, [%rd2];
	ld.global.u64 	%rd12789, [%rd36011];
	ld.global.u64 	%rd12790, [%rd36012];
	ld.global.u64 	%rd12791, [%rd36013];
	ld.global.u64 	%rd12792, [%rd36014];
	mov.u64 	%rd12811, %rd6421;
	// begin inline asm
	add.cc.u64 %rd12788, %rd12788, %rd35996;
	addc.cc.u64 %rd12789, %rd12789, %rd35997;
	addc.cc.u64 %rd12790, %rd12790, %rd35998;
	addc.cc.u64 %rd12791, %rd12791, %rd35999;
	addc.cc.u64 %rd12792, %rd12792, %rd36000;
	addc.u64 %rd12811, %rd12811, %rd36001;
	
	// end inline asm
	st.global.u64 	[%rd2], %rd12788;
	st.global.u64 	[%rd36011], %rd12789;
	st.global.u64 	[%rd36012], %rd12790;
	st.global.u64 	[%rd36013], %rd12791;
	st.global.u64 	[%rd36014], %rd12792;
	st.global.u64 	[%rd36015], %rd12811;
	ld.global.u64 	%rd12806, [%rd2];
	ld.global.u64 	%rd12807, [%rd36011];
	ld.global.u64 	%rd12808, [%rd36012];
	ld.global.u64 	%rd12809, [%rd36013];
	ld.global.u64 	%rd12810, [%rd36014];
	// begin inline asm
	add.cc.u64 %rd12806, %rd12806, %rd35996;
	addc.cc.u64 %rd12807, %rd12807, %rd35997;
	addc.cc.u64 %rd12808, %rd12808, %rd35998;
	addc.cc.u64 %rd12809, %rd12809, %rd35999;
	addc.cc.u64 %rd12810, %rd12810, %rd36000;
	addc.u64 %rd12811, %rd12811, %rd36001;
	
	// end inline asm
	st.global.u64 	[%rd2], %rd12806;
	st.global.u64 	[%rd36011], %rd12807;
	st.global.u64 	[%rd36012], %rd12808;
	st.global.u64 	[%rd36013], %rd12809;
	st.global.u64 	[%rd36014], %rd12810;
	st.global.u64 	[%rd36015], %rd12811;
	ld.global.u64 	%rd12824, [%rd2];
	ld.global.u64 	%rd12825, [%rd36011];
	ld.global.u64 	%rd12826, [%rd36012];
	ld.global.u64 	%rd12827, [%rd36013];
	ld.global.u64 	%rd12828, [%rd36014];
	// begin inline asm
	add.cc.u64 %rd12824, %rd12824, %rd35996;
	addc.cc.u64 %rd12825, %rd12825, %rd35997;
	addc.cc.u64 %rd12826, %rd12826, %rd35998;
	addc.cc.u64 %rd12827, %rd12827, %rd35999;
	addc.cc.u64 %rd12828, %rd12828, %rd36000;
	addc.u64 %rd12811, %rd12811, %rd36001;
	
	// end inline asm
	st.global.u64 	[%rd2], %rd12824;
	st.global.u64 	[%rd36011], %rd12825;
	st.global.u64 	[%rd36012], %rd12826;
	st.global.u64 	[%rd36013], %rd12827;
	st.global.u64 	[%rd36014], %rd12828;
	st.global.u64 	[%rd36015], %rd12811;
	ld.global.u64 	%rd12842, [%rd2];
	ld.global.u64 	%rd12843, [%rd36011];
	ld.global.u64 	%rd12844, [%rd36012];
	ld.global.u64 	%rd12845, [%rd36013];
	ld.global.u64 	%rd12846, [%rd36014];
	// begin inline asm
	add.cc.u64 %rd12842, %rd12842, %rd35996;
	addc.cc.u64 %rd12843, %rd12843, %rd35997;
	addc.cc.u64 %rd12844, %rd12844, %rd35998;
	addc.cc.u64 %rd12845, %rd12845, %rd35999;
	addc.cc.u64 %rd12846, %rd12846, %rd36000;
	addc.u64 %rd12811, %rd12811, %rd36001;
	
	// end inline asm
	st.global.u64 	[%rd2], %rd12842;
	st.global.u64 	[%rd36011], %rd12843;
	st.global.u64 	[%rd36012], %rd12844;
	st.global.u64 	[%rd36013], %rd12845;
	st.global.u64 	[%rd36014], %rd12846;
	st.global.u64 	[%rd36015], %rd12811;
	ld.global.u64 	%rd12860, [%rd2];
	ld.global.u64 	%rd12861, [%rd36011];
	ld.global.u64 	%rd12862, [%rd36012];
	ld.global.u64 	%rd12863, [%rd36013];
	ld.global.u64 	%rd12864, [%rd36014];
	// begin inline asm
	add.cc.u64 %rd12860, %rd12860, %rd35996;
	addc.cc.u64 %rd12861, %rd12861, %rd35997;
	addc.cc.u64 %rd12862, %rd12862, %rd35998;
	addc.cc.u64 %rd12863, %rd12863, %rd35999;
	addc.cc.u64 %rd12864, %rd12864, %rd36000;
	addc.u64 %rd12811, %rd12811, %rd36001;
	
	// end inline asm
	st.global.u64 	[%rd2], %rd12860;
	st.global.u64 	[%rd36011], %rd12861;
	st.global.u64 	[%rd36012], %rd12862;
	st.global.u64 	[%rd36013], %rd12863;
	st.global.u64 	[%rd36014], %rd12864;
	st.global.u64 	[%rd36015], %rd12811;
	ld.global.u64 	%rd12878, [%rd2];
	ld.global.u64 	%rd12879, [%rd36011];
	ld.global.u64 	%rd12880, [%rd36012];
	ld.global.u64 	%rd12881, [%rd36013];
	ld.global.u64 	%rd12882, [%rd36014];
	// begin inline asm
	add.cc.u64 %rd12878, %rd12878, %rd35996;
	addc.cc.u64 %rd12879, %rd12879, %rd35997;
	addc.cc.u64 %rd12880, %rd12880, %rd35998;
	addc.cc.u64 %rd12881, %rd12881, %rd35999;
	addc.cc.u64 %rd12882, %rd12882, %rd36000;
	addc.u64 %rd12811, %rd12811, %rd36001;
	
	// end inline asm
	st.global.u64 	[%rd2], %rd12878;
	st.global.u64 	[%rd36011], %rd12879;
	st.global.u64 	[%rd36012], %rd12880;
	st.global.u64 	[%rd36013], %rd12881;
	st.global.u64 	[%rd36014], %rd12882;
	st.global.u64 	[%rd36015], %rd12811;
	ld.global.u64 	%rd12896, [%rd2];
	ld.global.u64 	%rd12897, [%rd36011];
	ld.global.u64 	%rd12898, [%rd36012];
	ld.global.u64 	%rd12899, [%rd36013];
	ld.global.u64 	%rd12900, [%rd36014];
	// begin inline asm
	add.cc.u64 %rd12896, %rd12896, %rd35996;
	addc.cc.u64 %rd12897, %rd12897, %rd35997;
	addc.cc.u64 %rd12898, %rd12898, %rd35998;
	addc.cc.u64 %rd12899, %rd12899, %rd35999;
	addc.cc.u64 %rd12900, %rd12900, %rd36000;
	addc.u64 %rd12811, %rd12811, %rd36001;
	
	// end inline asm
	st.global.u64 	[%rd2], %rd12896;
	st.global.u64 	[%rd36011], %rd12897;
	st.global.u64 	[%rd36012], %rd12898;
	st.global.u64 	[%rd36013], %rd12899;
	st.global.u64 	[%rd36014], %rd12900;
	st.global.u64 	[%rd36015], %rd12811;
	ld.global.u64 	%rd12914, [%rd2];
	ld.global.u64 	%rd12915, [%rd36011];
	ld.global.u64 	%rd12916, [%rd36012];
	ld.global.u64 	%rd12917, [%rd36013];
	ld.global.u64 	%rd12918, [%rd36014];
	// begin inline asm
	add.cc.u64 %rd12914, %rd12914, %rd35996;
	addc.cc.u64 %rd12915, %rd12915, %rd35997;
	addc.cc.u64 %rd12916, %rd12916, %rd35998;
	addc.cc.u64 %rd12917, %rd12917, %rd35999;
	addc.cc.u64 %rd12918, %rd12918, %rd36000;
	addc.u64 %rd12811, %rd12811, %rd36001;
	
	// end inline asm
	st.global.u64 	[%rd2], %rd12914;
	st.global.u64 	[%rd36011], %rd12915;
	st.global.u64 	[%rd36012], %rd12916;
	st.global.u64 	[%rd36013], %rd12917;
	st.global.u64 	[%rd36014], %rd12918;
	st.global.u64 	[%rd36015], %rd12811;
	ld.global.u64 	%rd12932, [%rd2];
	ld.global.u64 	%rd12933, [%rd36011];
	ld.global.u64 	%rd12934, [%rd36012];
	ld.global.u64 	%rd12935, [%rd36013];
	ld.global.u64 	%rd12936, [%rd36014];
	// begin inline asm
	add.cc.u64 %rd12932, %rd12932, %rd35996;
	addc.cc.u64 %rd12933, %rd12933, %rd35997;
	addc.cc.u64 %rd12934, %rd12934, %rd35998;
	addc.cc.u64 %rd12935, %rd12935, %rd35999;
	addc.cc.u64 %rd12936, %rd12936, %rd36000;
	addc.u64 %rd12811, %rd12811, %rd36001;
	
	// end inline asm
	st.global.u64 	[%rd2], %rd12932;
	st.global.u64 	[%rd36011], %rd12933;
	st.global.u64 	[%rd36012], %rd12934;
	st.global.u64 	[%rd36013], %rd12935;
	st.global.u64 	[%rd36014], %rd12936;
	st.global.u64 	[%rd36015], %rd12811;
	ld.global.u64 	%rd12950, [%rd2];
	ld.global.u64 	%rd12951, [%rd36011];
	ld.global.u64 	%rd12952, [%rd36012];
	ld.global.u64 	%rd12953, [%rd36013];
	ld.global.u64 	%rd12954, [%rd36014];
	// begin inline asm
	add.cc.u64 %rd12950, %rd12950, %rd35996;
	addc.cc.u64 %rd12951, %rd12951, %rd35997;
	addc.cc.u64 %rd12952, %rd12952, %rd35998;
	addc.cc.u64 %rd12953, %rd12953, %rd35999;
	addc.cc.u64 %rd12954, %rd12954, %rd36000;
	addc.u64 %rd12811, %rd12811, %rd36001;
	
	// end inline asm
	st.global.u64 	[%rd2], %rd12950;
	st.global.u64 	[%rd36011], %rd12951;
	st.global.u64 	[%rd36012], %rd12952;
	st.global.u64 	[%rd36013], %rd12953;
	st.global.u64 	[%rd36014], %rd12954;
	st.global.u64 	[%rd36015], %rd12811;
	ld.global.u64 	%rd12968, [%rd2];
	ld.global.u64 	%rd12969, [%rd36011];
	ld.global.u64 	%rd12970, [%rd36012];
	ld.global.u64 	%rd12971, [%rd36013];
	ld.global.u64 	%rd12972, [%rd36014];
	// begin inline asm
	add.cc.u64 %rd12968, %rd12968, %rd35996;
	addc.cc.u64 %rd12969, %rd12969, %rd35997;
	addc.cc.u64 %rd12970, %rd12970, %rd35998;
	addc.cc.u64 %rd12971, %rd12971, %rd35999;
	addc.cc.u64 %rd12972, %rd12972, %rd36000;
	addc.u64 %rd12811, %rd12811, %rd36001;
	
	// end inline asm
	st.global.u64 	[%rd2], %rd12968;
	st.global.u64 	[%rd36011], %rd12969;
	st.global.u64 	[%rd36012], %rd12970;
	st.global.u64 	[%rd36013], %rd12971;
	st.global.u64 	[%rd36014], %rd12972;
	st.global.u64 	[%rd36015], %rd12811;
	ld.global.u64 	%rd12986, [%rd2];
	ld.global.u64 	%rd12987, [%rd36011];
	ld.global.u64 	%rd12988, [%rd36012];
	ld.global.u64 	%rd12989, [%rd36013];
	ld.global.u64 	%rd12990, [%rd36014];
	// begin inline asm
	add.cc.u64 %rd12986, %rd12986, %rd35996;
	addc.cc.u64 %rd12987, %rd12987, %rd35997;
	addc.cc.u64 %rd12988, %rd12988, %rd35998;
	addc.cc.u64 %rd12989, %rd12989, %rd35999;
	addc.cc.u64 %rd12990, %rd12990, %rd36000;
	addc.u64 %rd12811, %rd12811, %rd36001;
	
	// end inline asm
	st.global.u64 	[%rd2], %rd12986;
	st.global.u64 	[%rd36011], %rd12987;
	st.global.u64 	[%rd36012], %rd12988;
	st.global.u64 	[%rd36013], %rd12989;
	st.global.u64 	[%rd36014], %rd12990;
	st.global.u64 	[%rd36015], %rd12811;
	ld.global.u64 	%rd13004, [%rd2];
	ld.global.u64 	%rd13005, [%rd36011];
	ld.global.u64 	%rd13006, [%rd36012];
	ld.global.u64 	%rd13007, [%rd36013];
	ld.global.u64 	%rd13008, [%rd36014];
	// begin inline asm
	add.cc.u64 %rd13004, %rd13004, %rd35996;
	addc.cc.u64 %rd13005, %rd13005, %rd35997;
	addc.cc.u64 %rd13006, %rd13006, %rd35998;
	addc.cc.u64 %rd13007, %rd13007, %rd35999;
	addc.cc.u64 %rd13008, %rd13008, %rd36000;
	addc.u64 %rd12811, %rd12811, %rd36001;
	
	// end inline asm
	st.global.u64 	[%rd2], %rd13004;
	st.global.u64 	[%rd36011], %rd13005;
	st.global.u64 	[%rd36012], %rd13006;
	st.global.u64 	[%rd36013], %rd13007;
	st.global.u64 	[%rd36014], %rd13008;
	st.global.u64 	[%rd36015], %rd12811;
	ld.global.u64 	%rd13022, [%rd2];
	ld.global.u64 	%rd13023, [%rd36011];
	ld.global.u64 	%rd13024, [%rd36012];
	ld.global.u64 	%rd13025, [%rd36013];
	ld.global.u64 	%rd13026, [%rd36014];
	// begin inline asm
	add.cc.u64 %rd13022, %rd13022, %rd35996;
	addc.cc.u64 %rd13023, %rd13023, %rd35997;
	addc.cc.u64 %rd13024, %rd13024, %rd35998;
	addc.cc.u64 %rd13025, %rd13025, %rd35999;
	addc.cc.u64 %rd13026, %rd13026, %rd36000;
	addc.u64 %rd12811, %rd12811, %rd36001;
	
	// end inline asm
	st.global.u64 	[%rd2], %rd13022;
	st.global.u64 	[%rd36011], %rd13023;
	st.global.u64 	[%rd36012], %rd13024;
	st.global.u64 	[%rd36013], %rd13025;
	st.global.u64 	[%rd36014], %rd13026;
	st.global.u64 	[%rd36015], %rd12811;
	ld.global.u64 	%rd13040, [%rd2];
	ld.global.u64 	%rd13041, [%rd36011];
	ld.global.u64 	%rd13042, [%rd36012];
	ld.global.u64 	%rd13043, [%rd36013];
	ld.global.u64 	%rd13044, [%rd36014];
	// begin inline asm
	add.cc.u64 %rd13040, %rd13040, %rd35996;
	addc.cc.u64 %rd13041, %rd13041, %rd35997;
	addc.cc.u64 %rd13042, %rd13042, %rd35998;
	addc.cc.u64 %rd13043, %rd13043, %rd35999;
	addc.cc.u64 %rd13044, %rd13044, %rd36000;
	addc.u64 %rd12811, %rd12811, %rd36001;
	
	// end inline asm
	st.global.u64 	[%rd2], %rd13040;
	st.global.u64 	[%rd36011], %rd13041;
	st.global.u64 	[%rd36012], %rd13042;
	st.global.u64 	[%rd36013], %rd13043;
	st.global.u64 	[%rd36014], %rd13044;
	st.global.u64 	[%rd36015], %rd12811;
	ld.global.u64 	%rd13058, [%rd2];
	ld.global.u64 	%rd13059, [%rd36011];
	ld.global.u64 	%rd13060, [%rd36012];
	ld.global.u64 	%rd13061, [%rd36013];
	ld.global.u64 	%rd13062, [%rd36014];
	// begin inline asm
	add.cc.u64 %rd13058, %rd13058, %rd35996;
	addc.cc.u64 %rd13059, %rd13059, %rd35997;
	addc.cc.u64 %rd13060, %rd13060, %rd35998;
	addc.cc.u64 %rd13061, %rd13061, %rd35999;
	addc.cc.u64 %rd13062, %rd13062, %rd36000;
	addc.u64 %rd12811, %rd12811, %rd36001;
	
	// end inline asm
	st.global.u64 	[%rd2], %rd13058;
	st.global.u64 	[%rd36011], %rd13059;
	st.global.u64 	[%rd36012], %rd13060;
	st.global.u64 	[%rd36013], %rd13061;
	st.global.u64 	[%rd36014], %rd13062;
	st.global.u64 	[%rd36015], %rd12811;
	ld.global.u64 	%rd13076, [%rd2];
	ld.global.u64 	%rd13077, [%rd36011];
	ld.global.u64 	%rd13078, [%rd36012];
	ld.global.u64 	%rd13079, [%rd36013];
	ld.global.u64 	%rd13080, [%rd36014];
	// begin inline asm
	add.cc.u64 %rd13076, %rd13076, %rd35996;
	addc.cc.u64 %rd13077, %rd13077, %rd35997;
	addc.cc.u64 %rd13078, %rd13078, %rd35998;
	addc.cc.u64 %rd13079, %rd13079, %rd35999;
	addc.cc.u64 %rd13080, %rd13080, %rd36000;
	addc.u64 %rd12811, %rd12811, %rd36001;
	
	// end inline asm
	st.global.u64 	[%rd2], %rd13076;
	st.global.u64 	[%rd36011], %rd13077;
	st.global.u64 	[%rd36012], %rd13078;
	st.global.u64 	[%rd36013], %rd13079;
	st.global.u64 	[%rd36014], %rd13080;
	st.global.u64 	[%rd36015], %rd12811;
	ld.global.u64 	%rd13094, [%rd2];
	ld.global.u64 	%rd13095, [%rd36011];
	ld.global.u64 	%rd13096, [%rd36012];
	ld.global.u64 	%rd13097, [%rd36013];
	ld.global.u64 	%rd13098, [%rd36014];
	// begin inline asm
	add.cc.u64 %rd13094, %rd13094, %rd35996;
	addc.cc.u64 %rd13095, %rd13095, %rd35997;
	addc.cc.u64 %rd13096, %rd13096, %rd35998;
	addc.cc.u64 %rd13097, %rd13097, %rd35999;
	addc.cc.u64 %rd13098, %rd13098, %rd36000;
	addc.u64 %rd12811, %rd12811, %rd36001;
	
	// end inline asm
	st.global.u64 	[%rd2], %rd13094;
	st.global.u64 	[%rd36011], %rd13095;
	st.global.u64 	[%rd36012], %rd13096;
	st.global.u64 	[%rd36013], %rd13097;
	st.global.u64 	[%rd36014], %rd13098;
	st.global.u64 	[%rd36015], %rd12811;
	ld.global.u64 	%rd13112, [%rd2];
	ld.global.u64 	%rd13113, [%rd36011];
	ld.global.u64 	%rd13114, [%rd36012];
	ld.global.u64 	%rd13115, [%rd36013];
	ld.global.u64 	%rd13116, [%rd36014];
	// begin inline asm
	add.cc.u64 %rd13112, %rd13112, %rd35996;
	addc.cc.u64 %rd13113, %rd13113, %rd35997;
	addc.cc.u64 %rd13114, %rd13114, %rd35998;
	addc.cc.u64 %rd13115, %rd13115, %rd35999;
	addc.cc.u64 %rd13116, %rd13116, %rd36000;
	addc.u64 %rd12811, %rd12811, %rd36001;
	
	// end inline asm
	st.global.u64 	[%rd2], %rd13112;
	st.global.u64 	[%rd36011], %rd13113;
	st.global.u64 	[%rd36012], %rd13114;
	st.global.u64 	[%rd36013], %rd13115;
	st.global.u64 	[%rd36014], %rd13116;
	st.global.u64 	[%rd36015], %rd12811;
	ld.global.u64 	%rd13130, [%rd2];
	ld.global.u64 	%rd13131, [%rd36011];
	ld.global.u64 	%rd13132, [%rd36012];
	ld.global.u64 	%rd13133, [%rd36013];
	ld.global.u64 	%rd13134, [%rd36014];
	// begin inline asm
	add.cc.u64 %rd13130, %rd13130, %rd35996;
	addc.cc.u64 %rd13131, %rd13131, %rd35997;
	addc.cc.u64 %rd13132, %rd13132, %rd35998;
	addc.cc.u64 %rd13133, %rd13133, %rd35999;
	addc.cc.u64 %rd13134, %rd13134, %rd36000;
	addc.u64 %rd12811, %rd12811, %rd36001;
	
	// end inline asm
	st.global.u64 	[%rd2], %rd13130;
	st.global.u64 	[%rd36011], %rd13131;
	st.global.u64 	[%rd36012], %rd13132;
	st.global.u64 	[%rd36013], %rd13133;
	st.global.u64 	[%rd36014], %rd13134;
	st.global.u64 	[%rd36015], %rd12811;
	ld.global.u64 	%rd13148, [%rd2];
	ld.global.u64 	%rd13149, [%rd36011];
	ld.global.u64 	%rd13150, [%rd36012];
	ld.global.u64 	%rd13151, [%rd36013];
	ld.global.u64 	%rd13152, [%rd36014];
	// begin inline asm
	add.cc.u64 %rd13148, %rd13148, %rd35996;
	addc.cc.u64 %rd13149, %rd13149, %rd35997;
	addc.cc.u64 %rd13150, %rd13150, %rd35998;
	addc.cc.u64 %rd13151, %rd13151, %rd35999;
	addc.cc.u64 %rd13152, %rd13152, %rd36000;
	addc.u64 %rd12811, %rd12811, %rd36001;
	
	// end inline asm
	st.global.u64 	[%rd2], %rd13148;
	st.global.u64 	[%rd36011], %rd13149;
	st.global.u64 	[%rd36012], %rd13150;
	st.global.u64 	[%rd36013], %rd13151;
	st.global.u64 	[%rd36014], %rd13152;
	st.global.u64 	[%rd36015], %rd12811;
	ld.global.u64 	%rd13166, [%rd2];
	ld.global.u64 	%rd13167, [%rd36011];
	ld.global.u64 	%rd13168, [%rd36012];
	ld.global.u64 	%rd13169, [%rd36013];
	ld.global.u64 	%rd13170, [%rd36014];
	// begin inline asm
	add.cc.u64 %rd13166, %rd13166, %rd35996;
	addc.cc.u64 %rd13167, %rd13167, %rd35997;
	addc.cc.u64 %rd13168, %rd13168, %rd35998;
	addc.cc.u64 %rd13169, %rd13169, %rd35999;
	addc.cc.u64 %rd13170, %rd13170, %rd36000;
	addc.u64 %rd12811, %rd12811, %rd36001;
	
	// end inline asm
	st.global.u64 	[%rd2], %rd13166;
	st.global.u64 	[%rd36011], %rd13167;
	st.global.u64 	[%rd36012], %rd13168;
	st.global.u64 	[%rd36013], %rd13169;
	st.global.u64 	[%rd36014], %rd13170;
	st.global.u64 	[%rd36015], %rd12811;
	ld.global.u64 	%rd13184, [%rd2];
	ld.global.u64 	%rd13185, [%rd36011];
	ld.global.u64 	%rd13186, [%rd36012];
	ld.global.u64 	%rd13187, [%rd36013];
	ld.global.u64 	%rd13188, [%rd36014];
	// begin inline asm
	add.cc.u64 %rd13184, %rd13184, %rd35996;
	addc.cc.u64 %rd13185, %rd13185, %rd35997;
	addc.cc.u64 %rd13186, %rd13186, %rd35998;
	addc.cc.u64 %rd13187, %rd13187, %rd35999;
	addc.cc.u64 %rd13188, %rd13188, %rd36000;
	addc.u64 %rd12811, %rd12811, %rd36001;
	
	// end inline asm
	st.global.u64 	[%rd2], %rd13184;
	st.global.u64 	[%rd36011], %rd13185;
	st.global.u64 	[%rd36012], %rd13186;
	st.global.u64 	[%rd36013], %rd13187;
	st.global.u64 	[%rd36014], %rd13188;
	st.global.u64 	[%rd36015], %rd12811;
	ld.global.u64 	%rd13202, [%rd2];
	ld.global.u64 	%rd13203, [%rd36011];
	ld.global.u64 	%rd13204, [%rd36012];
	ld.global.u64 	%rd13205, [%rd36013];
	ld.global.u64 	%rd13206, [%rd36014];
	// begin inline asm
	add.cc.u64 %rd13202, %rd13202, %rd35996;
	addc.cc.u64 %rd13203, %rd13203, %rd35997;
	addc.cc.u64 %rd13204, %rd13204, %rd35998;
	addc.cc.u64 %rd13205, %rd13205, %rd35999;
	addc.cc.u64 %rd13206, %rd13206, %rd36000;
	addc.u64 %rd12811, %rd12811, %rd36001;
	
	// end inline asm
	st.global.u64 	[%rd2], %rd13202;
	st.global.u64 	[%rd36011], %rd13203;
	st.global.u64 	[%rd36012], %rd13204;
	st.global.u64 	[%rd36013], %rd13205;
	st.global.u64 	[%rd36014], %rd13206;
	st.global.u64 	[%rd36015], %rd12811;
	ld.global.u64 	%rd13220, [%rd2];
	ld.global.u64 	%rd13221, [%rd36011];
	ld.global.u64 	%rd13222, [%rd36012];
	ld.global.u64 	%rd13223, [%rd36013];
	ld.global.u64 	%rd13224, [%rd36014];
	// begin inline asm
	add.cc.u64 %rd13220, %rd13220, %rd35996;
	addc.cc.u64 %rd13221, %rd13221, %rd35997;
	addc.cc.u64 %rd13222, %rd13222, %rd35998;
	addc.cc.u64 %rd13223, %rd13223, %rd35999;
	addc.cc.u64 %rd13224, %rd13224, %rd36000;
	addc.u64 %rd12811, %rd12811, %rd36001;
	
	// end inline asm
	st.global.u64 	[%rd2], %rd13220;
	st.global.u64 	[%rd36011], %rd13221;
	st.global.u64 	[%rd36012], %rd13222;
	st.global.u64 	[%rd36013], %rd13223;
	st.global.u64 	[%rd36014], %rd13224;
	st.global.u64 	[%rd36015], %rd12811;
	ld.global.u64 	%rd13238, [%rd2];
	ld.global.u64 	%rd13239, [%rd36011];
	ld.global.u64 	%rd13240, [%rd36012];
	ld.global.u64 	%rd13241, [%rd36013];
	ld.global.u64 	%rd13242, [%rd36014];
	// begin inline asm
	add.cc.u64 %rd13238, %rd13238, %rd35996;
	addc.cc.u64 %rd13239, %rd13239, %rd35997;
	addc.cc.u64 %rd13240, %rd13240, %rd35998;
	addc.cc.u64 %rd13241, %rd13241, %rd35999;
	addc.cc.u64 %rd13242, %rd13242, %rd36000;
	addc.u64 %rd12811, %rd12811, %rd36001;
	
	// end inline asm
	st.global.u64 	[%rd2], %rd13238;
	st.global.u64 	[%rd36011], %rd13239;
	st.global.u64 	[%rd36012], %rd13240;
	st.global.u64 	[%rd36013], %rd13241;
	st.global.u64 	[%rd36014], %rd13242;
	st.global.u64 	[%rd36015], %rd12811;
	ld.global.u64 	%rd13256, [%rd2];
	ld.global.u64 	%rd13257, [%rd36011];
	ld.global.u64 	%rd13258, [%rd36012];
	ld.global.u64 	%rd13259, [%rd36013];
	ld.global.u64 	%rd13260, [%rd36014];
	// begin inline asm
	add.cc.u64 %rd13256, %rd13256, %rd35996;
	addc.cc.u64 %rd13257, %rd13257, %rd35997;
	addc.cc.u64 %rd13258, %rd13258, %rd35998;
	addc.cc.u64 %rd13259, %rd13259, %rd35999;
	addc.cc.u64 %rd13260, %rd13260, %rd36000;
	addc.u64 %rd12811, %rd12811, %rd36001;
	
	// end inline asm
	st.global.u64 	[%rd2], %rd13256;
	st.global.u64 	[%rd36011], %rd13257;
	st.global.u64 	[%rd36012], %rd13258;
	st.global.u64 	[%rd36013], %rd13259;
	st.global.u64 	[%rd36014], %rd13260;
	st.global.u64 	[%rd36015], %rd12811;
	ld.global.u64 	%rd13274, [%rd2];
	ld.global.u64 	%rd13275, [%rd36011];
	ld.global.u64 	%rd13276, [%rd36012];
	ld.global.u64 	%rd13277, [%rd36013];
	ld.global.u64 	%rd13278, [%rd36014];
	// begin inline asm
	add.cc.u64 %rd13274, %rd13274, %rd35996;
	addc.cc.u64 %rd13275, %rd13275, %rd35997;
	addc.cc.u64 %rd13276, %rd13276, %rd35998;
	addc.cc.u64 %rd13277, %rd13277, %rd35999;
	addc.cc.u64 %rd13278, %rd13278, %rd36000;
	addc.u64 %rd12811, %rd12811, %rd36001;
	
	// end inline asm
	st.global.u64 	[%rd2], %rd13274;
	st.global.u64 	[%rd36011], %rd13275;
	st.global.u64 	[%rd36012], %rd13276;
	st.global.u64 	[%rd36013], %rd13277;
	st.global.u64 	[%rd36014], %rd13278;
	st.global.u64 	[%rd36015], %rd12811;
	ld.global.u64 	%rd13292, [%rd2];
	ld.global.u64 	%rd13293, [%rd36011];
	ld.global.u64 	%rd13294, [%rd36012];
	ld.global.u64 	%rd13295, [%rd36013];
	ld.global.u64 	%rd13296, [%rd36014];
	// begin inline asm
	add.cc.u64 %rd13292, %rd13292, %rd35996;
	addc.cc.u64 %rd13293, %rd13293, %rd35997;
	addc.cc.u64 %rd13294, %rd13294, %rd35998;
	addc.cc.u64 %rd13295, %rd13295, %rd35999;
	addc.cc.u64 %rd13296, %rd13296, %rd36000;
	addc.u64 %rd12811, %rd12811, %rd36001;
	
	// end inline asm
	st.global.u64 	[%rd2], %rd13292;
	st.global.u64 	[%rd36011], %rd13293;
	st.global.u64 	[%rd36012], %rd13294;
	st.global.u64 	[%rd36013], %rd13295;
	st.global.u64 	[%rd36014], %rd13296;
	st.global.u64 	[%rd36015], %rd12811;
	ld.global.u64 	%rd13310, [%rd2];
	ld.global.u64 	%rd13311, [%rd36011];
	ld.global.u64 	%rd13312, [%rd36012];
	ld.global.u64 	%rd13313, [%rd36013];
	ld.global.u64 	%rd13314, [%rd36014];
	// begin inline asm
	add.cc.u64 %rd13310, %rd13310, %rd35996;
	addc.cc.u64 %rd13311, %rd13311, %rd35997;
	addc.cc.u64 %rd13312, %rd13312, %rd35998;
	addc.cc.u64 %rd13313, %rd13313, %rd35999;
	addc.cc.u64 %rd13314, %rd13314, %rd36000;
	addc.u64 %rd12811, %rd12811, %rd36001;
	
	// end inline asm
	st.global.u64 	[%rd2], %rd13310;
	st.global.u64 	[%rd36011], %rd13311;
	st.global.u64 	[%rd36012], %rd13312;
	st.global.u64 	[%rd36013], %rd13313;
	st.global.u64 	[%rd36014], %rd13314;
	st.global.u64 	[%rd36015], %rd12811;
	ld.global.u64 	%rd13328, [%rd2];
	ld.global.u64 	%rd13329, [%rd36011];
	ld.global.u64 	%rd13330, [%rd36012];
	ld.global.u64 	%rd13331, [%rd36013];
	ld.global.u64 	%rd13332, [%rd36014];
	// begin inline asm
	add.cc.u64 %rd13328, %rd13328, %rd35996;
	addc.cc.u64 %rd13329, %rd13329, %rd35997;
	addc.cc.u64 %rd13330, %rd13330, %rd35998;
	addc.cc.u64 %rd13331, %rd13331, %rd35999;
	addc.cc.u64 %rd13332, %rd13332, %rd36000;
	addc.u64 %rd12811, %rd12811, %rd36001;
	
	// end inline asm
	st.global.u64 	[%rd2], %rd13328;
	st.global.u64 	[%rd36011], %rd13329;
	st.global.u64 	[%rd36012], %rd13330;
	st.global.u64 	[%rd36013], %rd13331;
	st.global.u64 	[%rd36014], %rd13332;
	st.global.u64 	[%rd36015], %rd12811;
	ld.global.u64 	%rd13346, [%rd2];
	ld.global.u64 	%rd13347, [%rd36011];
	ld.global.u64 	%rd13348, [%rd36012];
	ld.global.u64 	%rd13349, [%rd36013];
	ld.global.u64 	%rd13350, [%rd36014];
	// begin inline asm
	add.cc.u64 %rd13346, %rd13346, %rd35996;
	addc.cc.u64 %rd13347, %rd13347, %rd35997;
	addc.cc.u64 %rd13348, %rd13348, %rd35998;
	addc.cc.u64 %rd13349, %rd13349, %rd35999;
	addc.cc.u64 %rd13350, %rd13350, %rd36000;
	addc.u64 %rd12811, %rd12811, %rd36001;
	
	// end inline asm
	st.global.u64 	[%rd2], %rd13346;
	st.global.u64 	[%rd36011], %rd13347;
	st.global.u64 	[%rd36012], %rd13348;
	st.global.u64 	[%rd36013], %rd13349;
	st.global.u64 	[%rd36014], %rd13350;
	st.global.u64 	[%rd36015], %rd12811;
	ld.global.u64 	%rd13364, [%rd2];
	ld.global.u64 	%rd13365, [%rd36011];
	ld.global.u64 	%rd13366, [%rd36012];
	ld.global.u64 	%rd13367, [%rd36013];
	ld.global.u64 	%rd13368, [%rd36014];
	// begin inline asm
	add.cc.u64 %rd13364, %rd13364, %rd35996;
	addc.cc.u64 %rd13365, %rd13365, %rd35997;
	addc.cc.u64 %rd13366, %rd13366, %rd35998;
	addc.cc.u64 %rd13367, %rd13367, %rd35999;
	addc.cc.u64 %rd13368, %rd13368, %rd36000;
	addc.u64 %rd12811, %rd12811, %rd36001;
	
	// end inline asm
	st.global.u64 	[%rd2], %rd13364;
	st.global.u64 	[%rd36011], %rd13365;
	st.global.u64 	[%rd36012], %rd13366;
	st.global.u64 	[%rd36013], %rd13367;
	st.global.u64 	[%rd36014], %rd13368;
	st.global.u64 	[%rd36015], %rd12811;
	ld.global.u64 	%rd13382, [%rd2];
	ld.global.u64 	%rd13383, [%rd36011];
	ld.global.u64 	%rd13384, [%rd36012];
	ld.global.u64 	%rd13385, [%rd36013];
	ld.global.u64 	%rd13386, [%rd36014];
	// begin inline asm
	add.cc.u64 %rd13382, %rd13382, %rd35996;
	addc.cc.u64 %rd13383, %rd13383, %rd35997;
	addc.cc.u64 %rd13384, %rd13384, %rd35998;
	addc.cc.u64 %rd13385, %rd13385, %rd35999;
	addc.cc.u64 %rd13386, %rd13386, %rd36000;
	addc.u64 %rd12811, %rd12811, %rd36001;
	
	// end inline asm
	st.global.u64 	[%rd2], %rd13382;
	st.global.u64 	[%rd36011], %rd13383;
	st.global.u64 	[%rd36012], %rd13384;
	st.global.u64 	[%rd36013], %rd13385;
	st.global.u64 	[%rd36014], %rd13386;
	st.global.u64 	[%rd36015], %rd12811;
	ld.global.u64 	%rd13400, [%rd2];
	ld.global.u64 	%rd13401, [%rd36011];
	ld.global.u64 	%rd13402, [%rd36012];
	ld.global.u64 	%rd13403, [%rd36013];
	ld.global.u64 	%rd13404, [%rd36014];
	// begin inline asm
	add.cc.u64 %rd13400, %rd13400, %rd35996;
	addc.cc.u64 %rd13401, %rd13401, %rd35997;
	addc.cc.u64 %rd13402, %rd13402, %rd35998;
	addc.cc.u64 %rd13403, %rd13403, %rd35999;
	addc.cc.u64 %rd13404, %rd13404, %rd36000;
	addc.u64 %rd12811, %rd12811, %rd36001;
	
	// end inline asm
	st.global.u64 	[%rd2], %rd13400;
	st.global.u64 	[%rd36011], %rd13401;
	st.global.u64 	[%rd36012], %rd13402;
	st.global.u64 	[%rd36013], %rd13403;
	st.global.u64 	[%rd36014], %rd13404;
	st.global.u64 	[%rd36015], %rd12811;
	ld.global.u64 	%rd13418, [%rd2];
	ld.global.u64 	%rd13419, [%rd36011];
	ld.global.u64 	%rd13420, [%rd36012];
	ld.global.u64 	%rd13421, [%rd36013];
	ld.global.u64 	%rd13422, [%rd36014];
	// begin inline asm
	add.cc.u64 %rd13418, %rd13418, %rd35996;
	addc.cc.u64 %rd13419, %rd13419, %rd35997;
	addc.cc.u64 %rd13420, %rd13420, %rd35998;
	addc.cc.u64 %rd13421, %rd13421, %rd35999;
	addc.cc.u64 %rd13422, %rd13422, %rd36000;
	addc.u64 %rd12811, %rd12811, %rd36001;
	
	// end inline asm
	st.global.u64 	[%rd2], %rd13418;
	st.global.u64 	[%rd36011], %rd13419;
	st.global.u64 	[%rd36012], %rd13420;
	st.global.u64 	[%rd36013], %rd13421;
	st.global.u64 	[%rd36014], %rd13422;
	st.global.u64 	[%rd36015], %rd12811;
	ld.global.u64 	%rd13436, [%rd2];
	ld.global.u64 	%rd13437, [%rd36011];
	ld.global.u64 	%rd13438, [%rd36012];
	ld.global.u64 	%rd13439, [%rd36013];
	ld.global.u64 	%rd13440, [%rd36014];
	// begin inline asm
	add.cc.u64 %rd13436, %rd13436, %rd35996;
	addc.cc.u64 %rd13437, %rd13437, %rd35997;
	addc.cc.u64 %rd13438, %rd13438, %rd35998;
	addc.cc.u64 %rd13439, %rd13439, %rd35999;
	addc.cc.u64 %rd13440, %rd13440, %rd36000;
	addc.u64 %rd12811, %rd12811, %rd36001;
	
	// end inline asm
	st.global.u64 	[%rd2], %rd13436;
	st.global.u64 	[%rd36011], %rd13437;
	st.global.u64 	[%rd36012], %rd13438;
	st.global.u64 	[%rd36013], %rd13439;
	st.global.u64 	[%rd36014], %rd13440;
	st.global.u64 	[%rd36015], %rd12811;
	ld.global.u64 	%rd13454, [%rd2];
	ld.global.u64 	%rd13455, [%rd36011];
	ld.global.u64 	%rd13456, [%rd36012];
	ld.global.u64 	%rd13457, [%rd36013];
	ld.global.u64 	%rd13458, [%rd36014];
	// begin inline asm
	add.cc.u64 %rd13454, %rd13454, %rd35996;
	addc.cc.u64 %rd13455, %rd13455, %rd35997;
	addc.cc.u64 %rd13456, %rd13456, %rd35998;
	addc.cc.u64 %rd13457, %rd13457, %rd35999;
	addc.cc.u64 %rd13458, %rd13458, %rd36000;
	addc.u64 %rd12811, %rd12811, %rd36001;
	
	// end inline asm
	st.global.u64 	[%rd2], %rd13454;
	st.global.u64 	[%rd36011], %rd13455;
	st.global.u64 	[%rd36012], %rd13456;
	st.global.u64 	[%rd36013], %rd13457;
	st.global.u64 	[%rd36014], %rd13458;
	st.global.u64 	[%rd36015], %rd12811;
	ld.global.u64 	%rd13472, [%rd2];
	ld.global.u64 	%rd13473, [%rd36011];
	ld.global.u64 	%rd13474, [%rd36012];
	ld.global.u64 	%rd13475, [%rd36013];
	ld.global.u64 	%rd13476, [%rd36014];
	// begin inline asm
	add.cc.u64 %rd13472, %rd13472, %rd35996;
	addc.cc.u64 %rd13473, %rd13473, %rd35997;
	addc.cc.u64 %rd13474, %rd13474, %rd35998;
	addc.cc.u64 %rd13475, %rd13475, %rd35999;
	addc.cc.u64 %rd13476, %rd13476, %rd36000;
	addc.u64 %rd12811, %rd12811, %rd36001;
	
	// end inline asm
	st.global.u64 	[%rd2], %rd13472;
	st.global.u64 	[%rd36011], %rd13473;
	st.global.u64 	[%rd36012], %rd13474;
	st.global.u64 	[%rd36013], %rd13475;
	st.global.u64 	[%rd36014], %rd13476;
	st.global.u64 	[%rd36015], %rd12811;
	ld.global.u64 	%rd13490, [%rd2];
	ld.global.u64 	%rd13491, [%rd36011];
	ld.global.u64 	%rd13492, [%rd36012];
	ld.global.u64 	%rd13493, [%rd36013];
	ld.global.u64 	%rd13494, [%rd36014];
	// begin inline asm
	add.cc.u64 %rd13490, %rd13490, %rd35996;
	addc.cc.u64 %rd13491, %rd13491, %rd35997;
	addc.cc.u64 %rd13492, %rd13492, %rd35998;
	addc.cc.u64 %rd13493, %rd13493, %rd35999;
	addc.cc.u64 %rd13494, %rd13494, %rd36000;
	addc.u64 %rd12811, %rd12811, %rd36001;
	
	// end inline asm
	st.global.u64 	[%rd2], %rd13490;
	st.global.u64 	[%rd36011], %rd13491;
	st.global.u64 	[%rd36012], %rd13492;
	st.global.u64 	[%rd36013], %rd13493;
	st.global.u64 	[%rd36014], %rd13494;
	st.global.u64 	[%rd36015], %rd12811;
	ld.global.u64 	%rd13508, [%rd2];
	ld.global.u64 	%rd13509, [%rd36011];
	ld.global.u64 	%rd13510, [%rd36012];
	ld.global.u64 	%rd13511, [%rd36013];
	ld.global.u64 	%rd13512, [%rd36014];
	// begin inline asm
	add.cc.u64 %rd13508, %rd13508, %rd35996;
	addc.cc.u64 %rd13509, %rd13509, %rd35997;
	addc.cc.u64 %rd13510, %rd13510, %rd35998;
	addc.cc.u64 %rd13511, %rd13511, %rd35999;
	addc.cc.u64 %rd13512, %rd13512, %rd36000;
	addc.u64 %rd12811, %rd12811, %rd36001;
	
	// end inline asm
	st.global.u64 	[%rd2], %rd13508;
	st.global.u64 	[%rd36011], %rd13509;
	st.global.u64 	[%rd36012], %rd13510;
	st.global.u64 	[%rd36013], %rd13511;
	st.global.u64 	[%rd36014], %rd13512;
	st.global.u64 	[%rd36015], %rd12811;
	ld.global.u64 	%rd13526, [%rd2];
	ld.global.u64 	%rd13527, [%rd36011];
	ld.global.u64 	%rd13528, [%rd36012];
	ld.global.u64 	%rd13529, [%rd36013];
	ld.global.u64 	%rd13530, [%rd36014];
	// begin inline asm
	add.cc.u64 %rd13526, %rd13526, %rd35996;
	addc.cc.u64 %rd13527, %rd13527, %rd35997;
	addc.cc.u64 %rd13528, %rd13528, %rd35998;
	addc.cc.u64 %rd13529, %rd13529, %rd35999;
	addc.cc.u64 %rd13530, %rd13530, %rd36000;
	addc.u64 %rd12811, %rd12811, %rd36001;
	
	// end inline asm
	st.global.u64 	[%rd2], %rd13526;
	st.global.u64 	[%rd36011], %rd13527;
	st.global.u64 	[%rd36012], %rd13528;
	st.global.u64 	[%rd36013], %rd13529;
	st.global.u64 	[%rd36014], %rd13530;
	st.global.u64 	[%rd36015], %rd12811;
	ld.global.u64 	%rd13544, [%rd2];
	ld.global.u64 	%rd13545, [%rd36011];
	ld.global.u64 	%rd13546, [%rd36012];
	ld.global.u64 	%rd13547, [%rd36013];
	ld.global.u64 	%rd13548, [%rd36014];
	// begin inline asm
	add.cc.u64 %rd13544, %rd13544, %rd35996;
	addc.cc.u64 %rd13545, %rd13545, %rd35997;
	addc.cc.u64 %rd13546, %rd13546, %rd35998;
	addc.cc.u64 %rd13547, %rd13547, %rd35999;
	addc.cc.u64 %rd13548, %rd13548, %rd36000;
	addc.u64 %rd12811, %rd12811, %rd36001;
	
	// end inline asm
	st.global.u64 	[%rd2], %rd13544;
	st.global.u64 	[%rd36011], %rd13545;
	st.global.u64 	[%rd36012], %rd13546;
	st.global.u64 	[%rd36013], %rd13547;
	st.global.u64 	[%rd36014], %rd13548;
	st.global.u64 	[%rd36015], %rd12811;
	ld.global.u64 	%rd13562, [%rd2];
	ld.global.u64 	%rd13563, [%rd36011];
	ld.global.u64 	%rd13564, [%rd36012];
	ld.global.u64 	%rd13565, [%rd36013];
	ld.global.u64 	%rd13566, [%rd36014];
	// begin inline asm
	add.cc.u64 %rd13562, %rd13562, %rd35996;
	addc.cc.u64 %rd13563, %rd13563, %rd35997;
	addc.cc.u64 %rd13564, %rd13564, %rd35998;
	addc.cc.u64 %rd13565, %rd13565, %rd35999;
	addc.cc.u64 %rd13566, %rd13566, %rd36000;
	addc.u64 %rd12811, %rd12811, %rd36001;
	
	// end inline asm
	st.global.u64 	[%rd2], %rd13562;
	st.global.u64 	[%rd36011], %rd13563;
	st.global.u64 	[%rd36012], %rd13564;
	st.global.u64 	[%rd36013], %rd13565;
	st.global.u64 	[%rd36014], %rd13566;
	st.global.u64 	[%rd36015], %rd12811;
	ld.global.u64 	%rd13580, [%rd2];
	ld.global.u64 	%rd13581, [%rd36011];
	ld.global.u64 	%rd13582, [%rd36012];
	ld.global.u64 	%rd13583, [%rd36013];
	ld.global.u64 	%rd13584, [%rd36014];
	// begin inline asm
	add.cc.u64 %rd13580, %rd13580, %rd35996;
	addc.cc.u64 %rd13581, %rd13581, %rd35997;
	addc.cc.u64 %rd13582, %rd13582, %rd35998;
	addc.cc.u64 %rd13583, %rd13583, %rd35999;
	addc.cc.u64 %rd13584, %rd13584, %rd36000;
	addc.u64 %rd12811, %rd12811, %rd36001;
	
	// end inline asm
	st.global.u64 	[%rd2], %rd13580;
	st.global.u64 	[%rd36011], %rd13581;
	st.global.u64 	[%rd36012], %rd13582;
	st.global.u64 	[%rd36013], %rd13583;
	st.global.u64 	[%rd36014], %rd13584;
	st.global.u64 	[%rd36015], %rd12811;
	ld.global.u64 	%rd13598, [%rd2];
	ld.global.u64 	%rd13599, [%rd36011];
	ld.global.u64 	%rd13600, [%rd36012];
	ld.global.u64 	%rd13601, [%rd36013];
	ld.global.u64 	%rd13602, [%rd36014];
	// begin inline asm
	add.cc.u64 %rd13598, %rd13598, %rd35996;
	addc.cc.u64 %rd13599, %rd13599, %rd35997;
	addc.cc.u64 %rd13600, %rd13600, %rd35998;
	addc.cc.u64 %rd13601, %rd13601, %rd35999;
	addc.cc.u64 %rd13602, %rd13602, %rd36000;
	addc.u64 %rd12811, %rd12811, %rd36001;
	
	// end inline asm
	st.global.u64 	[%rd2], %rd13598;
	st.global.u64 	[%rd36011], %rd13599;
	st.global.u64 	[%rd36012], %rd13600;
	st.global.u64 	[%rd36013], %rd13601;
	st.global.u64 	[%rd36014], %rd13602;
	st.global.u64 	[%rd36015], %rd12811;
	ld.global.u64 	%rd13616, [%rd2];
	ld.global.u64 	%rd13617, [%rd36011];
	ld.global.u64 	%rd13618, [%rd36012];
	ld.global.u64 	%rd13619, [%rd36013];
	ld.global.u64 	%rd13620, [%rd36014];
	// begin inline asm
	add.cc.u64 %rd13616, %rd13616, %rd35996;
	addc.cc.u64 %rd13617, %rd13617, %rd35997;
	addc.cc.u64 %rd13618, %rd13618, %rd35998;
	addc.cc.u64 %rd13619, %rd13619, %rd35999;
	addc.cc.u64 %rd13620, %rd13620, %rd36000;
	addc.u64 %rd12811, %rd12811, %rd36001;
	
	// end inline asm
	st.global.u64 	[%rd2], %rd13616;
	st.global.u64 	[%rd36011], %rd13617;
	st.global.u64 	[%rd36012], %rd13618;
	st.global.u64 	[%rd36013], %rd13619;
	st.global.u64 	[%rd36014], %rd13620;
	st.global.u64 	[%rd36015], %rd12811;
	ld.global.u64 	%rd13634, [%rd2];
	ld.global.u64 	%rd13635, [%rd36011];
	ld.global.u64 	%rd13636, [%rd36012];
	ld.global.u64 	%rd13637, [%rd36013];
	ld.global.u64 	%rd13638, [%rd36014];
	// begin inline asm
	add.cc.u64 %rd13634, %rd13634, %rd35996;
	addc.cc.u64 %rd13635, %rd13635, %rd35997;
	addc.cc.u64 %rd13636, %rd13636, %rd35998;
	addc.cc.u64 %rd13637, %rd13637, %rd35999;
	addc.cc.u64 %rd13638, %rd13638, %rd36000;
	addc.u64 %rd12811, %rd12811, %rd36001;
	
	// end inline asm
	st.global.u64 	[%rd2], %rd13634;
	st.global.u64 	[%rd36011], %rd13635;
	st.global.u64 	[%rd36012], %rd13636;
	st.global.u64 	[%rd36013], %rd13637;
	st.global.u64 	[%rd36014], %rd13638;
	st.global.u64 	[%rd36015], %rd12811;
	ld.global.u64 	%rd13652, [%rd2];
	ld.global.u64 	%rd13653, [%rd36011];
	ld.global.u64 	%rd13654, [%rd36012];
	ld.global.u64 	%rd13655, [%rd36013];
	ld.global.u64 	%rd13656, [%rd36014];
	// begin inline asm
	add.cc.u64 %rd13652, %rd13652, %rd35996;
	addc.cc.u64 %rd13653, %rd13653, %rd35997;
	addc.cc.u64 %rd13654, %rd13654, %rd35998;
	addc.cc.u64 %rd13655, %rd13655, %rd35999;
	addc.cc.u64 %rd13656, %rd13656, %rd36000;
	addc.u64 %rd12811, %rd12811, %rd36001;
	
	// end inline asm
	st.global.u64 	[%rd2], %rd13652;
	st.global.u64 	[%rd36011], %rd13653;
	st.global.u64 	[%rd36012], %rd13654;
	st.global.u64 	[%rd36013], %rd13655;
	st.global.u64 	[%rd36014], %rd13656;
	st.global.u64 	[%rd36015], %rd12811;
	ld.global.u64 	%rd13670, [%rd2];
	ld.global.u64 	%rd13671, [%rd36011];
	ld.global.u64 	%rd13672, [%rd36012];
	ld.global.u64 	%rd13673, [%rd36013];
	ld.global.u64 	%rd13674, [%rd36014];
	// begin inline asm
	add.cc.u64 %rd13670, %rd13670, %rd35996;
	addc.cc.u64 %rd13671, %rd13671, %rd35997;
	addc.cc.u64 %rd13672, %rd13672, %rd35998;
	addc.cc.u64 %rd13673, %rd13673, %rd35999;
	addc.cc.u64 %rd13674, %rd13674, %rd36000;
	addc.u64 %rd12811, %rd12811, %rd36001;
	
	// end inline asm
	st.global.u64 	[%rd2], %rd13670;
	st.global.u64 	[%rd36011], %rd13671;
	st.global.u64 	[%rd36012], %rd13672;
	st.global.u64 	[%rd36013], %rd13673;
	st.global.u64 	[%rd36014], %rd13674;
	st.global.u64 	[%rd36015], %rd12811;
	ld.global.u64 	%rd13688, [%rd2];
	ld.global.u64 	%rd13689, [%rd36011];
	ld.global.u64 	%rd13690, [%rd36012];
	ld.global.u64 	%rd13691, [%rd36013];
	ld.global.u64 	%rd13692, [%rd36014];
	// begin inline asm
	add.cc.u64 %rd13688, %rd13688, %rd35996;
	addc.cc.u64 %rd13689, %rd13689, %rd35997;
	addc.cc.u64 %rd13690, %rd13690, %rd35998;
	addc.cc.u64 %rd13691, %rd13691, %rd35999;
	addc.cc.u64 %rd13692, %rd13692, %rd36000;
	addc.u64 %rd12811, %rd12811, %rd36001;
	
	// end inline asm
	st.global.u64 	[%rd2], %rd13688;
	st.global.u64 	[%rd36011], %rd13689;
	st.global.u64 	[%rd36012], %rd13690;
	st.global.u64 	[%rd36013], %rd13691;
	st.global.u64 	[%rd36014], %rd13692;
	st.global.u64 	[%rd36015], %rd12811;
	ld.global.u64 	%rd13706, [%rd2];
	ld.global.u64 	%rd13707, [%rd36011];
	ld.global.u64 	%rd13708, [%rd36012];
	ld.global.u64 	%rd13709, [%rd36013];
	ld.global.u64 	%rd13710, [%rd36014];
	// begin inline asm
	add.cc.u64 %rd13706, %rd13706, %rd35996;
	addc.cc.u64 %rd13707, %rd13707, %rd35997;
	addc.cc.u64 %rd13708, %rd13708, %rd35998;
	addc.cc.u64 %rd13709, %rd13709, %rd35999;
	addc.cc.u64 %rd13710, %rd13710, %rd36000;
	addc.u64 %rd12811, %rd12811, %rd36001;
	
	// end inline asm
	st.global.u64 	[%rd2], %rd13706;
	st.global.u64 	[%rd36011], %rd13707;
	st.global.u64 	[%rd36012], %rd13708;
	st.global.u64 	[%rd36013], %rd13709;
	st.global.u64 	[%rd36014], %rd13710;
	st.global.u64 	[%rd36015], %rd12811;
	ld.global.u64 	%rd13724, [%rd2];
	ld.global.u64 	%rd13725, [%rd36011];
	ld.global.u64 	%rd13726, [%rd36012];
	ld.global.u64 	%rd13727, [%rd36013];
	ld.global.u64 	%rd13728, [%rd36014];
	// begin inline asm
	add.cc.u64 %rd13724, %rd13724, %rd35996;
	addc.cc.u64 %rd13725, %rd13725, %rd35997;
	addc.cc.u64 %rd13726, %rd13726, %rd35998;
	addc.cc.u64 %rd13727, %rd13727, %rd35999;
	addc.cc.u64 %rd13728, %rd13728, %rd36000;
	addc.u64 %rd12811, %rd12811, %rd36001;
	
	// end inline asm
	st.global.u64 	[%rd2], %rd13724;
	st.global.u64 	[%rd36011], %rd13725;
	st.global.u64 	[%rd36012], %rd13726;
	st.global.u64 	[%rd36013], %rd13727;
	st.global.u64 	[%rd36014], %rd13728;
	st.global.u64 	[%rd36015], %rd12811;
	ld.global.u64 	%rd13742, [%rd2];
	ld.global.u64 	%rd13743, [%rd36011];
	ld.global.u64 	%rd13744, [%rd36012];
	ld.global.u64 	%rd13745, [%rd36013];
	ld.global.u64 	%rd13746, [%rd36014];
	// begin inline asm
	add.cc.u64 %rd13742, %rd13742, %rd35996;
	addc.cc.u64 %rd13743, %rd13743, %rd35997;
	addc.cc.u64 %rd13744, %rd13744, %rd35998;
	addc.cc.u64 %rd13745, %rd13745, %rd35999;
	addc.cc.u64 %rd13746, %rd13746, %rd36000;
	addc.u64 %rd12811, %rd12811, %rd36001;
	
	// end inline asm
	st.global.u64 	[%rd2], %rd13742;
	st.global.u64 	[%rd36011], %rd13743;
	st.global.u64 	[%rd36012], %rd13744;
	st.global.u64 	[%rd36013], %rd13745;
	st.global.u64 	[%rd36014], %rd13746;
	st.global.u64 	[%rd36015], %rd12811;
	ld.global.u64 	%rd13760, [%rd2];
	ld.global.u64 	%rd13761, [%rd36011];
	ld.global.u64 	%rd13762, [%rd36012];
	ld.global.u64 	%rd13763, [%rd36013];
	ld.global.u64 	%rd13764, [%rd36014];
	// begin inline asm
	add.cc.u64 %rd13760, %rd13760, %rd35996;
	addc.cc.u64 %rd13761, %rd13761, %rd35997;
	addc.cc.u64 %rd13762, %rd13762, %rd35998;
	addc.cc.u64 %rd13763, %rd13763, %rd35999;
	addc.cc.u64 %rd13764, %rd13764, %rd36000;
	addc.u64 %rd12811, %rd12811, %rd36001;
	
	// end inline asm
	st.global.u64 	[%rd2], %rd13760;
	st.global.u64 	[%rd36011], %rd13761;
	st.global.u64 	[%rd36012], %rd13762;
	st.global.u64 	[%rd36013], %rd13763;
	st.global.u64 	[%rd36014], %rd13764;
	st.global.u64 	[%rd36015], %rd12811;
	ld.global.u64 	%rd13778, [%rd2];
	ld.global.u64 	%rd13779, [%rd36011];
	ld.global.u64 	%rd13780, [%rd36012];
	ld.global.u64 	%rd13781, [%rd36013];
	ld.global.u64 	%rd13782, [%rd36014];
	// begin inline asm
	add.cc.u64 %rd13778, %rd13778, %rd35996;
	addc.cc.u64 %rd13779, %rd13779, %rd35997;
	addc.cc.u64 %rd13780, %rd13780, %rd35998;
	addc.cc.u64 %rd13781, %rd13781, %rd35999;
	addc.cc.u64 %rd13782, %rd13782, %rd36000;
	addc.u64 %rd12811, %rd12811, %rd36001;
	
	// end inline asm
	st.global.u64 	[%rd2], %rd13778;
	st.global.u64 	[%rd36011], %rd13779;
	st.global.u64 	[%rd36012], %rd13780;
	st.global.u64 	[%rd36013], %rd13781;
	st.global.u64 	[%rd36014], %rd13782;
	st.global.u64 	[%rd36015], %rd12811;
	ld.global.u64 	%rd13796, [%rd2];
	ld.global.u64 	%rd13797, [%rd36011];
	ld.global.u64 	%rd13798, [%rd36012];
	ld.global.u64 	%rd13799, [%rd36013];
	ld.global.u64 	%rd13800, [%rd36014];
	// begin inline asm
	add.cc.u64 %rd13796, %rd13796, %rd35996;
	addc.cc.u64 %rd13797, %rd13797, %rd35997;
	addc.cc.u64 %rd13798, %rd13798, %rd35998;
	addc.cc.u64 %rd13799, %rd13799, %rd35999;
	addc.cc.u64 %rd13800, %rd13800, %rd36000;
	addc.u64 %rd12811, %rd12811, %rd36001;
	
	// end inline asm
	st.global.u64 	[%rd2], %rd13796;
	st.global.u64 	[%rd36011], %rd13797;
	st.global.u64 	[%rd36012], %rd13798;
	st.global.u64 	[%rd36013], %rd13799;
	st.global.u64 	[%rd36014], %rd13800;
	st.global.u64 	[%rd36015], %rd12811;
	ld.global.u64 	%rd13814, [%rd2];
	ld.global.u64 	%rd13815, [%rd36011];
	ld.global.u64 	%rd13816, [%rd36012];
	ld.global.u64 	%rd13817, [%rd36013];
	ld.global.u64 	%rd13818, [%rd36014];
	// begin inline asm
	add.cc.u64 %rd13814, %rd13814, %rd35996;
	addc.cc.u64 %rd13815, %rd13815, %rd35997;
	addc.cc.u64 %rd13816, %rd13816, %rd35998;
	addc.cc.u64 %rd13817, %rd13817, %rd35999;
	addc.cc.u64 %rd13818, %rd13818, %rd36000;
	addc.u64 %rd12811, %rd12811, %rd36001;
	
	// end inline asm
	st.global.u64 	[%rd2], %rd13814;
	st.global.u64 	[%rd36011], %rd13815;
	st.global.u64 	[%rd36012], %rd13816;
	st.global.u64 	[%rd36013], %rd13817;
	st.global.u64 	[%rd36014], %rd13818;
	st.global.u64 	[%rd36015], %rd12811;
	ld.global.u64 	%rd13832, [%rd2];
	ld.global.u64 	%rd13833, [%rd36011];
	ld.global.u64 	%rd13834, [%rd36012];
	ld.global.u64 	%rd13835, [%rd36013];
	ld.global.u64 	%rd13836, [%rd36014];
	// begin inline asm
	add.cc.u64 %rd13832, %rd13832, %rd35996;
	addc.cc.u64 %rd13833, %rd13833, %rd35997;
	addc.cc.u64 %rd13834, %rd13834, %rd35998;
	addc.cc.u64 %rd13835, %rd13835, %rd35999;
	addc.cc.u64 %rd13836, %rd13836, %rd36000;
	addc.u64 %rd12811, %rd12811, %rd36001;
	
	// end inline asm
	st.global.u64 	[%rd2], %rd13832;
	st.global.u64 	[%rd36011], %rd13833;
	st.global.u64 	[%rd36012], %rd13834;
	st.global.u64 	[%rd36013], %rd13835;
	st.global.u64 	[%rd36014], %rd13836;
	st.global.u64 	[%rd36015], %rd12811;
	ld.global.u64 	%rd13850, [%rd2];
	ld.global.u64 	%rd13851, [%rd36011];
	ld.global.u64 	%rd13852, [%rd36012];
	ld.global.u64 	%rd13853, [%rd36013];
	ld.global.u64 	%rd13854, [%rd36014];
	// begin inline asm
	add.cc.u64 %rd13850, %rd13850, %rd35996;
	addc.cc.u64 %rd13851, %rd13851, %rd35997;
	addc.cc.u64 %rd13852, %rd13852, %rd35998;
	addc.cc.u64 %rd13853, %rd13853, %rd35999;
	addc.cc.u64 %rd13854, %rd13854, %rd36000;
	addc.u64 %rd12811, %rd12811, %rd36001;
	
	// end inline asm
	st.global.u64 	[%rd2], %rd13850;
	st.global.u64 	[%rd36011], %rd13851;
	st.global.u64 	[%rd36012], %rd13852;
	st.global.u64 	[%rd36013], %rd13853;
	st.global.u64 	[%rd36014], %rd13854;
	st.global.u64 	[%rd36015], %rd12811;
	ld.global.u64 	%rd13868, [%rd2];
	ld.global.u64 	%rd13869, [%rd36011];
	ld.global.u64 	%rd13870, [%rd36012];
	ld.global.u64 	%rd13871, [%rd36013];
	ld.global.u64 	%rd13872, [%rd36014];
	// begin inline asm
	add.cc.u64 %rd13868, %rd13868, %rd35996;
	addc.cc.u64 %rd13869, %rd13869, %rd35997;
	addc.cc.u64 %rd13870, %rd13870, %rd35998;
	addc.cc.u64 %rd13871, %rd13871, %rd35999;
	addc.cc.u64 %rd13872, %rd13872, %rd36000;
	addc.u64 %rd12811, %rd12811, %rd36001;
	
	// end inline asm
	st.global.u64 	[%rd2], %rd13868;
	st.global.u64 	[%rd36011], %rd13869;
	st.global.u64 	[%rd36012], %rd13870;
	st.global.u64 	[%rd36013], %rd13871;
	st.global.u64 	[%rd36014], %rd13872;
	st.global.u64 	[%rd36015], %rd12811;
	ld.global.u64 	%rd13886, [%rd2];
	ld.global.u64 	%rd13887, [%rd36011];
	ld.global.u64 	%rd13888, [%rd36012];
	ld.global.u64 	%rd13889, [%rd36013];
	ld.global.u64 	%rd13890, [%rd36014];
	// begin inline asm
	add.cc.u64 %rd13886, %rd13886, %rd35996;
	addc.cc.u64 %rd13887, %rd13887, %rd35997;
	addc.cc.u64 %rd13888, %rd13888, %rd35998;
	addc.cc.u64 %rd13889, %rd13889, %rd35999;
	addc.cc.u64 %rd13890, %rd13890, %rd36000;
	addc.u64 %rd12811, %rd12811, %rd36001;
	
	// end inline asm
	st.global.u64 	[%rd2], %rd13886;
	st.global.u64 	[%rd36011], %rd13887;
	st.global.u64 	[%rd36012], %rd13888;
	st.global.u64 	[%rd36013], %rd13889;
	st.global.u64 	[%rd36014], %rd13890;
	st.global.u64 	[%rd36015], %rd12811;
	ld.global.u64 	%rd13904, [%rd2];
	ld.global.u64 	%rd13905, [%rd36011];
	ld.global.u64 	%rd13906, [%rd36012];
	ld.global.u64 	%rd13907, [%rd36013];
	ld.global.u64 	%rd13908, [%rd36014];
	// begin inline asm
	add.cc.u64 %rd13904, %rd13904, %rd35996;
	addc.cc.u64 %rd13905, %rd13905, %rd35997;
	addc.cc.u64 %rd13906, %rd13906, %rd35998;
	addc.cc.u64 %rd13907, %rd13907, %rd35999;
	addc.cc.u64 %rd13908, %rd13908, %rd36000;
	addc.u64 %rd12811, %rd12811, %rd36001;
	
	// end inline asm
	st.global.u64 	[%rd2], %rd13904;
	st.global.u64 	[%rd36011], %rd13905;
	st.global.u64 	[%rd36012], %rd13906;
	st.global.u64 	[%rd36013], %rd13907;
	st.global.u64 	[%rd36014], %rd13908;
	st.global.u64 	[%rd36015], %rd12811;
	ld.global.u64 	%rd13922, [%rd2];
	ld.global.u64 	%rd13923, [%rd36011];
	ld.global.u64 	%rd13924, [%rd36012];
	ld.global.u64 	%rd13925, [%rd36013];
	ld.global.u64 	%rd13926, [%rd36014];
	// begin inline asm
	add.cc.u64 %rd13922, %rd13922, %rd35996;
	addc.cc.u64 %rd13923, %rd13923, %rd35997;
	addc.cc.u64 %rd13924, %rd13924, %rd35998;
	addc.cc.u64 %rd13925, %rd13925, %rd35999;
	addc.cc.u64 %rd13926, %rd13926, %rd36000;
	addc.u64 %rd12811, %rd12811, %rd36001;
	
	// end inline asm
	st.global.u64 	[%rd2], %rd13922;
	st.global.u64 	[%rd36011], %rd13923;
	st.global.u64 	[%rd36012], %rd13924;
	st.global.u64 	[%rd36013], %rd13925;
	st.global.u64 	[%rd36014], %rd13926;
	st.global.u64 	[%rd36015], %rd12811;
	ld.global.u64 	%rd13940, [%rd2];
	ld.global.u64 	%rd13941, [%rd36011];
	ld.global.u64 	%rd13942, [%rd36012];
	ld.global.u64 	%rd13943, [%rd36013];
	ld.global.u64 	%rd13944, [%rd36014];
	// begin inline asm
	add.cc.u64 %rd13940, %rd13940, %rd35996;
	addc.cc.u64 %rd13941, %rd13941, %rd35997;
	addc.cc.u64 %rd13942, %rd13942, %rd35998;
	addc.cc.u64 %rd13943, %rd13943, %rd35999;
	addc.cc.u64 %rd13944, %rd13944, %rd36000;
	addc.u64 %rd12811, %rd12811, %rd36001;
	
	// end inline asm
	st.global.u64 	[%rd2], %rd13940;
	st.global.u64 	[%rd36011], %rd13941;
	st.global.u64 	[%rd36012], %rd13942;
	st.global.u64 	[%rd36013], %rd13943;
	st.global.u64 	[%rd36014], %rd13944;
	st.global.u64 	[%rd36015], %rd12811;
	ld.global.u64 	%rd13958, [%rd2];
	ld.global.u64 	%rd13959, [%rd36011];
	ld.global.u64 	%rd13960, [%rd36012];
	ld.global.u64 	%rd13961, [%rd36013];
	ld.global.u64 	%rd13962, [%rd36014];
	// begin inline asm
	add.cc.u64 %rd13958, %rd13958, %rd35996;
	addc.cc.u64 %rd13959, %rd13959, %rd35997;
	addc.cc.u64 %rd13960, %rd13960, %rd35998;
	addc.cc.u64 %rd13961, %rd13961, %rd35999;
	addc.cc.u64 %rd13962, %rd13962, %rd36000;
	addc.u64 %rd12811, %rd12811, %rd36001;
	
	// end inline asm
	st.global.u64 	[%rd2], %rd13958;
	st.global.u64 	[%rd36011], %rd13959;
	st.global.u64 	[%rd36012], %rd13960;
	st.global.u64 	[%rd36013], %rd13961;
	st.global.u64 	[%rd36014], %rd13962;
	st.global.u64 	[%rd36015], %rd12811;
	ld.global.u64 	%rd13976, [%rd2];
	ld.global.u64 	%rd13977, [%rd36011];
	ld.global.u64 	%rd13978, [%rd36012];
	ld.global.u64 	%rd13979, [%rd36013];
	ld.global.u64 	%rd13980, [%rd36014];
	// begin inline asm
	add.cc.u64 %rd13976, %rd13976, %rd35996;
	addc.cc.u64 %rd13977, %rd13977, %rd35997;
	addc.cc.u64 %rd13978, %rd13978, %rd35998;
	addc.cc.u64 %rd13979, %rd13979, %rd35999;
	addc.cc.u64 %rd13980, %rd13980, %rd36000;
	addc.u64 %rd12811, %rd12811, %rd36001;
	
	// end inline asm
	st.global.u64 	[%rd2], %rd13976;
	st.global.u64 	[%rd36011], %rd13977;
	st.global.u64 	[%rd36012], %rd13978;
	st.global.u64 	[%rd36013], %rd13979;
	st.global.u64 	[%rd36014], %rd13980;
	st.global.u64 	[%rd36015], %rd12811;
	ld.global.u64 	%rd13994, [%rd2];
	ld.global.u64 	%rd13995, [%rd36011];
	ld.global.u64 	%rd13996, [%rd36012];
	ld.global.u64 	%rd13997, [%rd36013];
	ld.global.u64 	%rd13998, [%rd36014];
	// begin inline asm
	add.cc.u64 %rd13994, %rd13994, %rd35996;
	addc.cc.u64 %rd13995, %rd13995, %rd35997;
	addc.cc.u64 %rd13996, %rd13996, %rd35998;
	addc.cc.u64 %rd13997, %rd13997, %rd35999;
	addc.cc.u64 %rd13998, %rd13998, %rd36000;
	addc.u64 %rd12811, %rd12811, %rd36001;
	
	// end inline asm
	st.global.u64 	[%rd2], %rd13994;
	st.global.u64 	[%rd36011], %rd13995;
	st.global.u64 	[%rd36012], %rd13996;
	st.global.u64 	[%rd36013], %rd13997;
	st.global.u64 	[%rd36014], %rd13998;
	st.global.u64 	[%rd36015], %rd12811;
	ld.global.u64 	%rd14012, [%rd2];
	ld.global.u64 	%rd14013, [%rd36011];
	ld.global.u64 	%rd14014, [%rd36012];
	ld.global.u64 	%rd14015, [%rd36013];
	ld.global.u64 	%rd14016, [%rd36014];
	// begin inline asm
	add.cc.u64 %rd14012, %rd14012, %rd35996;
	addc.cc.u64 %rd14013, %rd14013, %rd35997;
	addc.cc.u64 %rd14014, %rd14014, %rd35998;
	addc.cc.u64 %rd14015, %rd14015, %rd35999;
	addc.cc.u64 %rd14016, %rd14016, %rd36000;
	addc.u64 %rd12811, %rd12811, %rd36001;
	
	// end inline asm
	st.global.u64 	[%rd2], %rd14012;
	st.global.u64 	[%rd36011], %rd14013;
	st.global.u64 	[%rd36012], %rd14014;
	st.global.u64 	[%rd36013], %rd14015;
	st.global.u64 	[%rd36014], %rd14016;
	st.global.u64 	[%rd36015], %rd12811;
	ld.global.u64 	%rd14030, [%rd2];
	ld.global.u64 	%rd14031, [%rd36011];
	ld.global.u64 	%rd14032, [%rd36012];
	ld.global.u64 	%rd14033, [%rd36013];
	ld.global.u64 	%rd14034, [%rd36014];
	// begin inline asm
	add.cc.u64 %rd14030, %rd14030, %rd35996;
	addc.cc.u64 %rd14031, %rd14031, %rd35997;
	addc.cc.u64 %rd14032, %rd14032, %rd35998;
	addc.cc.u64 %rd14033, %rd14033, %rd35999;
	addc.cc.u64 %rd14034, %rd14034, %rd36000;
	addc.u64 %rd12811, %rd12811, %rd36001;
	
	// end inline asm
	st.global.u64 	[%rd2], %rd14030;
	st.global.u64 	[%rd36011], %rd14031;
	st.global.u64 	[%rd36012], %rd14032;
	st.global.u64 	[%rd36013], %rd14033;
	st.global.u64 	[%rd36014], %rd14034;
	st.global.u64 	[%rd36015], %rd12811;
	ld.global.u64 	%rd14048, [%rd2];
	ld.global.u64 	%rd14049, [%rd36011];
	ld.global.u64 	%rd14050, [%rd36012];
	ld.global.u64 	%rd14051, [%rd36013];
	ld.global.u64 	%rd14052, [%rd36014];
	// begin inline asm
	add.cc.u64 %rd14048, %rd14048, %rd35996;
	addc.cc.u64 %rd14049, %rd14049, %rd35997;
	addc.cc.u64 %rd14050, %rd14050, %rd35998;
	addc.cc.u64 %rd14051, %rd14051, %rd35999;
	addc.cc.u64 %rd14052, %rd14052, %rd36000;
	addc.u64 %rd12811, %rd12811, %rd36001;
	
	// end inline asm
	st.global.u64 	[%rd2], %rd14048;
	st.global.u64 	[%rd36011], %rd14049;
	st.global.u64 	[%rd36012], %rd14050;
	st.global.u64 	[%rd36013], %rd14051;
	st.global.u64 	[%rd36014], %rd14052;
	st.global.u64 	[%rd36015], %rd12811;
	ld.global.u64 	%rd14066, [%rd2];
	ld.global.u64 	%rd14067, [%rd36011];
	ld.global.u64 	%rd14068, [%rd36012];
	ld.global.u64 	%rd14069, [%rd36013];
	ld.global.u64 	%rd14070, [%rd36014];
	// begin inline asm
	add.cc.u64 %rd14066, %rd14066, %rd35996;
	addc.cc.u64 %rd14067, %rd14067, %rd35997;
	addc.cc.u64 %rd14068, %rd14068, %rd35998;
	addc.cc.u64 %rd14069, %rd14069, %rd35999;
	addc.cc.u64 %rd14070, %rd14070, %rd36000;
	addc.u64 %rd12811, %rd12811, %rd36001;
	
	// end inline asm
	st.global.u64 	[%rd2], %rd14066;
	st.global.u64 	[%rd36011], %rd14067;
	st.global.u64 	[%rd36012], %rd14068;
	st.global.u64 	[%rd36013], %rd14069;
	st.global.u64 	[%rd36014], %rd14070;
	st.global.u64 	[%rd36015], %rd12811;
	ld.global.u64 	%rd14084, [%rd2];
	ld.global.u64 	%rd14085, [%rd36011];
	ld.global.u64 	%rd14086, [%rd36012];
	ld.global.u64 	%rd14087, [%rd36013];
	ld.global.u64 	%rd14088, [%rd36014];
	// begin inline asm
	add.cc.u64 %rd14084, %rd14084, %rd35996;
	addc.cc.u64 %rd14085, %rd14085, %rd35997;
	addc.cc.u64 %rd14086, %rd14086, %rd35998;
	addc.cc.u64 %rd14087, %rd14087, %rd35999;
	addc.cc.u64 %rd14088, %rd14088, %rd36000;
	addc.u64 %rd12811, %rd12811, %rd36001;
	
	// end inline asm
	st.global.u64 	[%rd2], %rd14084;
	st.global.u64 	[%rd36011], %rd14085;
	st.global.u64 	[%rd36012], %rd14086;
	st.global.u64 	[%rd36013], %rd14087;
	st.global.u64 	[%rd36014], %rd14088;
	st.global.u64 	[%rd36015], %rd12811;
	ld.global.u64 	%rd14102, [%rd2];
	ld.global.u64 	%rd14103, [%rd36011];
	ld.global.u64 	%rd14104, [%rd36012];
	ld.global.u64 	%rd14105, [%rd36013];
	ld.global.u64 	%rd14106, [%rd36014];
	// begin inline asm
	add.cc.u64 %rd14102, %rd14102, %rd35996;
	addc.cc.u64 %rd14103, %rd14103, %rd35997;
	addc.cc.u64 %rd14104, %rd14104, %rd35998;
	addc.cc.u64 %rd14105, %rd14105, %rd35999;
	addc.cc.u64 %rd14106, %rd14106, %rd36000;
	addc.u64 %rd12811, %rd12811, %rd36001;
	
	// end inline asm
	st.global.u64 	[%rd2], %rd14102;
	st.global.u64 	[%rd36011], %rd14103;
	st.global.u64 	[%rd36012], %rd14104;
	st.global.u64 	[%rd36013], %rd14105;
	st.global.u64 	[%rd36014], %rd14106;
	st.global.u64 	[%rd36015], %rd12811;
	ld.global.u64 	%rd14120, [%rd2];
	ld.global.u64 	%rd14121, [%rd36011];
	ld.global.u64 	%rd14122, [%rd36012];
	ld.global.u64 	%rd14123, [%rd36013];
	ld.global.u64 	%rd14124, [%rd36014];
	// begin inline asm
	add.cc.u64 %rd14120, %rd14120, %rd35996;
	addc.cc.u64 %rd14121, %rd14121, %rd35997;
	addc.cc.u64 %rd14122, %rd14122, %rd35998;
	addc.cc.u64 %rd14123, %rd14123, %rd35999;
	addc.cc.u64 %rd14124, %rd14124, %rd36000;
	addc.u64 %rd12811, %rd12811, %rd36001;
	
	// end inline asm
	st.global.u64 	[%rd2], %rd14120;
	st.global.u64 	[%rd36011], %rd14121;
	st.global.u64 	[%rd36012], %rd14122;
	st.global.u64 	[%rd36013], %rd14123;
	st.global.u64 	[%rd36014], %rd14124;
	st.global.u64 	[%rd36015], %rd12811;
	ld.global.u64 	%rd14138, [%rd2];
	ld.global.u64 	%rd14139, [%rd36011];
	ld.global.u64 	%rd14140, [%rd36012];
	ld.global.u64 	%rd14141, [%rd36013];
	ld.global.u64 	%rd14142, [%rd36014];
	// begin inline asm
	add.cc.u64 %rd14138, %rd14138, %rd35996;
	addc.cc.u64 %rd14139, %rd14139, %rd35997;
	addc.cc.u64 %rd14140, %rd14140, %rd35998;
	addc.cc.u64 %rd14141, %rd14141, %rd35999;
	addc.cc.u64 %rd14142, %rd14142, %rd36000;
	addc.u64 %rd12811, %rd12811, %rd36001;
	
	// end inline asm
	st.global.u64 	[%rd2], %rd14138;
	st.global.u64 	[%rd36011], %rd14139;
	st.global.u64 	[%rd36012], %rd14140;
	st.global.u64 	[%rd36013], %rd14141;
	st.global.u64 	[%rd36014], %rd14142;
	st.global.u64 	[%rd36015], %rd12811;
	ld.global.u64 	%rd14156, [%rd2];
	ld.global.u64 	%rd14157, [%rd36011];
	ld.global.u64 	%rd14158, [%rd36012];
	ld.global.u64 	%rd14159, [%rd36013];
	ld.global.u64 	%rd14160, [%rd36014];
	// begin inline asm
	add.cc.u64 %rd14156, %rd14156, %rd35996;
	addc.cc.u64 %rd14157, %rd14157, %rd35997;
	addc.cc.u64 %rd14158, %rd14158, %rd35998;
	addc.cc.u64 %rd14159, %rd14159, %rd35999;
	addc.cc.u64 %rd14160, %rd14160, %rd36000;
	addc.u64 %rd12811, %rd12811, %rd36001;
	
	// end inline asm
	st.global.u64 	[%rd2], %rd14156;
	st.global.u64 	[%rd36011], %rd14157;
	st.global.u64 	[%rd36012], %rd14158;
	st.global.u64 	[%rd36013], %rd14159;
	st.global.u64 	[%rd36014], %rd14160;
	st.global.u64 	[%rd36015], %rd12811;
	ld.global.u64 	%rd14174, [%rd2];
	ld.global.u64 	%rd14175, [%rd36011];
	ld.global.u64 	%rd14176, [%rd36012];
	ld.global.u64 	%rd14177, [%rd36013];
	ld.global.u64 	%rd14178, [%rd36014];
	// begin inline asm
	add.cc.u64 %rd14174, %rd14174, %rd35996;
	addc.cc.u64 %rd14175, %rd14175, %rd35997;
	addc.cc.u64 %rd14176, %rd14176, %rd35998;
	addc.cc.u64 %rd14177, %rd14177, %rd35999;
	addc.cc.u64 %rd14178, %rd14178, %rd36000;
	addc.u64 %rd12811, %rd12811, %rd36001;
	
	// end inline asm
	st.global.u64 	[%rd2], %rd14174;
	st.global.u64 	[%rd36011], %rd14175;
	st.global.u64 	[%rd36012], %rd14176;
	st.global.u64 	[%rd36013], %rd14177;
	st.global.u64 	[%rd36014], %rd14178;
	st.global.u64 	[%rd36015], %rd12811;
	ld.global.u64 	%rd14192, [%rd2];
	ld.global.u64 	%rd14193, [%rd36011];
	ld.global.u64 	%rd14194, [%rd36012];
	ld.global.u64 	%rd14195, [%rd36013];
	ld.global.u64 	%rd14196, [%rd36014];
	// begin inline asm
	add.cc.u64 %rd14192, %rd14192, %rd35996;
	addc.cc.u64 %rd14193, %rd14193, %rd35997;
	addc.cc.u64 %rd14194, %rd14194, %rd35998;
	addc.cc.u64 %rd14195, %rd14195, %rd35999;
	addc.cc.u64 %rd14196, %rd14196, %rd36000;
	addc.u64 %rd12811, %rd12811, %rd36001;
	
	// end inline asm
	st.global.u64 	[%rd2], %rd14192;
	st.global.u64 	[%rd36011], %rd14193;
	st.global.u64 	[%rd36012], %rd14194;
	st.global.u64 	[%rd36013], %rd14195;
	st.global.u64 	[%rd36014], %rd14196;
	st.global.u64 	[%rd36015], %rd12811;
	ld.global.u64 	%rd14210, [%rd2];
	ld.global.u64 	%rd14211, [%rd36011];
	ld.global.u64 	%rd14212, [%rd36012];
	ld.global.u64 	%rd14213, [%rd36013];
	ld.global.u64 	%rd14214, [%rd36014];
	// begin inline asm
	add.cc.u64 %rd14210, %rd14210, %rd35996;
	addc.cc.u64 %rd14211, %rd14211, %rd35997;
	addc.cc.u64 %rd14212, %rd14212, %rd35998;
	addc.cc.u64 %rd14213, %rd14213, %rd35999;
	addc.cc.u64 %rd14214, %rd14214, %rd36000;
	addc.u64 %rd12811, %rd12811, %rd36001;
	
	// end inline asm
	st.global.u64 	[%rd2], %rd14210;
	st.global.u64 	[%rd36011], %rd14211;
	st.global.u64 	[%rd36012], %rd14212;
	st.global.u64 	[%rd36013], %rd14213;
	st.global.u64 	[%rd36014], %rd14214;
	st.global.u64 	[%rd36015], %rd12811;
	ld.global.u64 	%rd14228, [%rd2];
	ld.global.u64 	%rd14229, [%rd36011];
	ld.global.u64 	%rd14230, [%rd36012];
	ld.global.u64 	%rd14231, [%rd36013];
	ld.global.u64 	%rd14232, [%rd36014];
	// begin inline asm
	add.cc.u64 %rd14228, %rd14228, %rd35996;
	addc.cc.u64 %rd14229, %rd14229, %rd35997;
	addc.cc.u64 %rd14230, %rd14230, %rd35998;
	addc.cc.u64 %rd14231, %rd14231, %rd35999;
	addc.cc.u64 %rd14232, %rd14232, %rd36000;
	addc.u64 %rd12811, %rd12811, %rd36001;
	
	// end inline asm
	st.global.u64 	[%rd2], %rd14228;
	st.global.u64 	[%rd36011], %rd14229;
	st.global.u64 	[%rd36012], %rd14230;
	st.global.u64 	[%rd36013], %rd14231;
	st.global.u64 	[%rd36014], %rd14232;
	st.global.u64 	[%rd36015], %rd12811;
	ld.global.u64 	%rd14246, [%rd2];
	ld.global.u64 	%rd14247, [%rd36011];
	ld.global.u64 	%rd14248, [%rd36012];
	ld.global.u64 	%rd14249, [%rd36013];
	ld.global.u64 	%rd14250, [%rd36014];
	// begin inline asm
	add.cc.u64 %rd14246, %rd14246, %rd35996;
	addc.cc.u64 %rd14247, %rd14247, %rd35997;
	addc.cc.u64 %rd14248, %rd14248, %rd35998;
	addc.cc.u64 %rd14249, %rd14249, %rd35999;
	addc.cc.u64 %rd14250, %rd14250, %rd36000;
	addc.u64 %rd12811, %rd12811, %rd36001;
	
	// end inline asm
	st.global.u64 	[%rd2], %rd14246;
	st.global.u64 	[%rd36011], %rd14247;
	st.global.u64 	[%rd36012], %rd14248;
	st.global.u64 	[%rd36013], %rd14249;
	st.global.u64 	[%rd36014], %rd14250;
	st.global.u64 	[%rd36015], %rd12811;
	ld.global.u64 	%rd14264, [%rd2];
	ld.global.u64 	%rd14265, [%rd36011];
	ld.global.u64 	%rd14266, [%rd36012];
	ld.global.u64 	%rd14267, [%rd36013];
	ld.global.u64 	%rd14268, [%rd36014];
	// begin inline asm
	add.cc.u64 %rd14264, %rd14264, %rd35996;
	addc.cc.u64 %rd14265, %rd14265, %rd35997;
	addc.cc.u64 %rd14266, %rd14266, %rd35998;
	addc.cc.u64 %rd14267, %rd14267, %rd35999;
	addc.cc.u64 %rd14268, %rd14268, %rd36000;
	addc.u64 %rd12811, %rd12811, %rd36001;
	
	// end inline asm
	st.global.u64 	[%rd2], %rd14264;
	st.global.u64 	[%rd36011], %rd14265;
	st.global.u64 	[%rd36012], %rd14266;
	st.global.u64 	[%rd36013], %rd14267;
	st.global.u64 	[%rd36014], %rd14268;
	st.global.u64 	[%rd36015], %rd12811;
	ld.global.u64 	%rd14282, [%rd2];
	ld.global.u64 	%rd14283, [%rd36011];
	ld.global.u64 	%rd14284, [%rd36012];
	ld.global.u64 	%rd14285, [%rd36013];
	ld.global.u64 	%rd14286, [%rd36014];
	// begin inline asm
	add.cc.u64 %rd14282, %rd14282, %rd35996;
	addc.cc.u64 %rd14283, %rd14283, %rd35997;
	addc.cc.u64 %rd14284, %rd14284, %rd35998;
	addc.cc.u64 %rd14285, %rd14285, %rd35999;
	addc.cc.u64 %rd14286, %rd14286, %rd36000;
	addc.u64 %rd12811, %rd12811, %rd36001;
	
	// end inline asm
	st.global.u64 	[%rd2], %rd14282;
	st.global.u64 	[%rd36011], %rd14283;
	st.global.u64 	[%rd36012], %rd14284;
	st.global.u64 	[%rd36013], %rd14285;
	st.global.u64 	[%rd36014], %rd14286;
	st.global.u64 	[%rd36015], %rd12811;
	ld.global.u64 	%rd14300, [%rd2];
	ld.global.u64 	%rd14301, [%rd36011];
	ld.global.u64 	%rd14302, [%rd36012];
	ld.global.u64 	%rd14303, [%rd36013];
	ld.global.u64 	%rd14304, [%rd36014];
	// begin inline asm
	add.cc.u64 %rd14300, %rd14300, %rd35996;
	addc.cc.u64 %rd14301, %rd14301, %rd35997;
	addc.cc.u64 %rd14302, %rd14302, %rd35998;
	addc.cc.u64 %rd14303, %rd14303, %rd35999;
	addc.cc.u64 %rd14304, %rd14304, %rd36000;
	addc.u64 %rd12811, %rd12811, %rd36001;
	
	// end inline asm
	st.global.u64 	[%rd2], %rd14300;
	st.global.u64 	[%rd36011], %rd14301;
	st.global.u64 	[%rd36012], %rd14302;
	st.global.u64 	[%rd36013], %rd14303;
	st.global.u64 	[%rd36014], %rd14304;
	st.global.u64 	[%rd36015], %rd12811;
	ld.global.u64 	%rd14318, [%rd2];
	ld.global.u64 	%rd14319, [%rd36011];
	ld.global.u64 	%rd14320, [%rd36012];
	ld.global.u64 	%rd14321, [%rd36013];
	ld.global.u64 	%rd14322, [%rd36014];
	// begin inline asm
	add.cc.u64 %rd14318, %rd14318, %rd35996;
	addc.cc.u64 %rd14319, %rd14319, %rd35997;
	addc.cc.u64 %rd14320, %rd14320, %rd35998;
	addc.cc.u64 %rd14321, %rd14321, %rd35999;
	addc.cc.u64 %rd14322, %rd14322, %rd36000;
	addc.u64 %rd12811, %rd12811, %rd36001;
	
	// end inline asm
	st.global.u64 	[%rd2], %rd14318;
	st.global.u64 	[%rd36011], %rd14319;
	st.global.u64 	[%rd36012], %rd14320;
	st.global.u64 	[%rd36013], %rd14321;
	st.global.u64 	[%rd36014], %rd14322;
	st.global.u64 	[%rd36015], %rd12811;
	ld.global.u64 	%rd14336, [%rd2];
	ld.global.u64 	%rd14337, [%rd36011];
	ld.global.u64 	%rd14338, [%rd36012];
	ld.global.u64 	%rd14339, [%rd36013];
	ld.global.u64 	%rd14340, [%rd36014];
	// begin inline asm
	add.cc.u64 %rd14336, %rd14336, %rd35996;
	addc.cc.u64 %rd14337, %rd14337, %rd35997;
	addc.cc.u64 %rd14338, %rd14338, %rd35998;
	addc.cc.u64 %rd14339, %rd14339, %rd35999;
	addc.cc.u64 %rd14340, %rd14340, %rd36000;
	addc.u64 %rd12811, %rd12811, %rd36001;
	
	// end inline asm
	st.global.u64 	[%rd2], %rd14336;
	st.global.u64 	[%rd36011], %rd14337;
	st.global.u64 	[%rd36012], %rd14338;
	st.global.u64 	[%rd36013], %rd14339;
	st.global.u64 	[%rd36014], %rd14340;
	st.global.u64 	[%rd36015], %rd12811;
	ld.global.u64 	%rd14354, [%rd2];
	ld.global.u64 	%rd14355, [%rd36011];
	ld.global.u64 	%rd14356, [%rd36012];
	ld.global.u64 	%rd14357, [%rd36013];
	ld.global.u64 	%rd14358, [%rd36014];
	// begin inline asm
	add.cc.u64 %rd14354, %rd14354, %rd35996;
	addc.cc.u64 %rd14355, %rd14355, %rd35997;
	addc.cc.u64 %rd14356, %rd14356, %rd35998;
	addc.cc.u64 %rd14357, %rd14357, %rd35999;
	addc.cc.u64 %rd14358, %rd14358, %rd36000;
	addc.u64 %rd12811, %rd12811, %rd36001;
	
	// end inline asm
	st.global.u64 	[%rd2], %rd14354;
	st.global.u64 	[%rd36011], %rd14355;
	st.global.u64 	[%rd36012], %rd14356;
	st.global.u64 	[%rd36013], %rd14357;
	st.global.u64 	[%rd36014], %rd14358;
	st.global.u64 	[%rd36015], %rd12811;
	ld.global.u64 	%rd14372, [%rd2];
	ld.global.u64 	%rd14373, [%rd36011];
	ld.global.u64 	%rd14374, [%rd36012];
	ld.global.u64 	%rd14375, [%rd36013];
	ld.global.u64 	%rd14376, [%rd36014];
	// begin inline asm
	add.cc.u64 %rd14372, %rd14372, %rd35996;
	addc.cc.u64 %rd14373, %rd14373, %rd35997;
	addc.cc.u64 %rd14374, %rd14374, %rd35998;
	addc.cc.u64 %rd14375, %rd14375, %rd35999;
	addc.cc.u64 %rd14376, %rd14376, %rd36000;
	addc.u64 %rd12811, %rd12811, %rd36001;
	
	// end inline asm
	st.global.u64 	[%rd2], %rd14372;
	st.global.u64 	[%rd36011], %rd14373;
	st.global.u64 	[%rd36012], %rd14374;
	st.global.u64 	[%rd36013], %rd14375;
	st.global.u64 	[%rd36014], %rd14376;
	st.global.u64 	[%rd36015], %rd12811;
	ld.global.u64 	%rd14390, [%rd2];
	ld.global.u64 	%rd14391, [%rd36011];
	ld.global.u64 	%rd14392, [%rd36012];
	ld.global.u64 	%rd14393, [%rd36013];
	ld.global.u64 	%rd14394, [%rd36014];
	// begin inline asm
	add.cc.u64 %rd14390, %rd14390, %rd35996;
	addc.cc.u64 %rd14391, %rd14391, %rd35997;
	addc.cc.u64 %rd14392, %rd14392, %rd35998;
	addc.cc.u64 %rd14393, %rd14393, %rd35999;
	addc.cc.u64 %rd14394, %rd14394, %rd36000;
	addc.u64 %rd12811, %rd12811, %rd36001;
	
	// end inline asm
	st.global.u64 	[%rd2], %rd14390;
	st.global.u64 	[%rd36011], %rd14391;
	st.global.u64 	[%rd36012], %rd14392;
	st.global.u64 	[%rd36013], %rd14393;
	st.global.u64 	[%rd36014], %rd14394;
	st.global.u64 	[%rd36015], %rd12811;
	ld.global.u64 	%rd14408, [%rd2];
	ld.global.u64 	%rd14409, [%rd36011];
	ld.global.u64 	%rd14410, [%rd36012];
	ld.global.u64 	%rd14411, [%rd36013];
	ld.global.u64 	%rd14412, [%rd36014];
	// begin inline asm
	add.cc.u64 %rd14408, %rd14408, %rd35996;
	addc.cc.u64 %rd14409, %rd14409, %rd35997;
	addc.cc.u64 %rd14410, %rd14410, %rd35998;
	addc.cc.u64 %rd14411, %rd14411, %rd35999;
	addc.cc.u64 %rd14412, %rd14412, %rd36000;
	addc.u64 %rd12811, %rd12811, %rd36001;
	
	// end inline asm
	st.global.u64 	[%rd2], %rd14408;
	st.global.u64 	[%rd36011], %rd14409;
	st.global.u64 	[%rd36012], %rd14410;
	st.global.u64 	[%rd36013], %rd14411;
	st.global.u64 	[%rd36014], %rd14412;
	st.global.u64 	[%rd36015], %rd12811;
	ld.global.u64 	%rd14426, [%rd2];
	ld.global.u64 	%rd14427, [%rd36011];
	ld.global.u64 	%rd14428, [%rd36012];
	ld.global.u64 	%rd14429, [%rd36013];
	ld.global.u64 	%rd14430, [%rd36014];
	// begin inline asm
	add.cc.u64 %rd14426, %rd14426, %rd35996;
	addc.cc.u64 %rd14427, %rd14427, %rd35997;
	addc.cc.u64 %rd14428, %rd14428, %rd35998;
	addc.cc.u64 %rd14429, %rd14429, %rd35999;
	addc.cc.u64 %rd14430, %rd14430, %rd36000;
	addc.u64 %rd12811, %rd12811, %rd36001;
	
	// end inline asm
	st.global.u64 	[%rd2], %rd14426;
	st.global.u64 	[%rd36011], %rd14427;
	st.global.u64 	[%rd36012], %rd14428;
	st.global.u64 	[%rd36013], %rd14429;
	st.global.u64 	[%rd36014], %rd14430;
	st.global.u64 	[%rd36015], %rd12811;
	ld.global.u64 	%rd14444, [%rd2];
	ld.global.u64 	%rd14445, [%rd36011];
	ld.global.u64 	%rd14446, [%rd36012];
	ld.global.u64 	%rd14447, [%rd36013];
	ld.global.u64 	%rd14448, [%rd36014];
	// begin inline asm
	add.cc.u64 %rd14444, %rd14444, %rd35996;
	addc.cc.u64 %rd14445, %rd14445, %rd35997;
	addc.cc.u64 %rd14446, %rd14446, %rd35998;
	addc.cc.u64 %rd14447, %rd14447, %rd35999;
	addc.cc.u64 %rd14448, %rd14448, %rd36000;
	addc.u64 %rd12811, %rd12811, %rd36001;
	
	// end inline asm
	st.global.u64 	[%rd2], %rd14444;
	st.global.u64 	[%rd36011], %rd14445;
	st.global.u64 	[%rd36012], %rd14446;
	st.global.u64 	[%rd36013], %rd14447;
	st.global.u64 	[%rd36014], %rd14448;
	st.global.u64 	[%rd36015], %rd12811;
	ld.global.u64 	%rd14462, [%rd2];
	ld.global.u64 	%rd14463, [%rd36011];
	ld.global.u64 	%rd14464, [%rd36012];
	ld.global.u64 	%rd14465, [%rd36013];
	ld.global.u64 	%rd14466, [%rd36014];
	// begin inline asm
	add.cc.u64 %rd14462, %rd14462, %rd35996;
	addc.cc.u64 %rd14463, %rd14463, %rd35997;
	addc.cc.u64 %rd14464, %rd14464, %rd35998;
	addc.cc.u64 %rd14465, %rd14465, %rd35999;
	addc.cc.u64 %rd14466, %rd14466, %rd36000;
	addc.u64 %rd12811, %rd12811, %rd36001;
	
	// end inline asm
	st.global.u64 	[%rd2], %rd14462;
	st.global.u64 	[%rd36011], %rd14463;
	st.global.u64 	[%rd36012], %rd14464;
	st.global.u64 	[%rd36013], %rd14465;
	st.global.u64 	[%rd36014], %rd14466;
	st.global.u64 	[%rd36015], %rd12811;
	ld.global.u64 	%rd14480, [%rd2];
	ld.global.u64 	%rd14481, [%rd36011];
	ld.global.u64 	%rd14482, [%rd36012];
	ld.global.u64 	%rd14483, [%rd36013];
	ld.global.u64 	%rd14484, [%rd36014];
	// begin inline asm
	add.cc.u64 %rd14480, %rd14480, %rd35996;
	addc.cc.u64 %rd14481, %rd14481, %rd35997;
	addc.cc.u64 %rd14482, %rd14482, %rd35998;
	addc.cc.u64 %rd14483, %rd14483, %rd35999;
	addc.cc.u64 %rd14484, %rd14484, %rd36000;
	addc.u64 %rd12811, %rd12811, %rd36001;
	
	// end inline asm
	st.global.u64 	[%rd2], %rd14480;
	st.global.u64 	[%rd36011], %rd14481;
	st.global.u64 	[%rd36012], %rd14482;
	st.global.u64 	[%rd36013], %rd14483;
	st.global.u64 	[%rd36014], %rd14484;
	st.global.u64 	[%rd36015], %rd12811;
	ld.global.u64 	%rd14498, [%rd2];
	ld.global.u64 	%rd14499, [%rd36011];
	ld.global.u64 	%rd14500, [%rd36012];
	ld.global.u64 	%rd14501, [%rd36013];
	ld.global.u64 	%rd14502, [%rd36014];
	// begin inline asm
	add.cc.u64 %rd14498, %rd14498, %rd35996;
	addc.cc.u64 %rd14499, %rd14499, %rd35997;
	addc.cc.u64 %rd14500, %rd14500, %rd35998;
	addc.cc.u64 %rd14501, %rd14501, %rd35999;
	addc.cc.u64 %rd14502, %rd14502, %rd36000;
	addc.u64 %rd12811, %rd12811, %rd36001;
	
	// end inline asm
	st.global.u64 	[%rd2], %rd14498;
	st.global.u64 	[%rd36011], %rd14499;
	st.global.u64 	[%rd36012], %rd14500;
	st.global.u64 	[%rd36013], %rd14501;
	st.global.u64 	[%rd36014], %rd14502;
	st.global.u64 	[%rd36015], %rd12811;
	ld.global.u64 	%rd14516, [%rd2];
	ld.global.u64 	%rd14517, [%rd36011];
	ld.global.u64 	%rd14518, [%rd36012];
	ld.global.u64 	%rd14519, [%rd36013];
	ld.global.u64 	%rd14520, [%rd36014];
	// begin inline asm
	add.cc.u64 %rd14516, %rd14516, %rd35996;
	addc.cc.u64 %rd14517, %rd14517, %rd35997;
	addc.cc.u64 %rd14518, %rd14518, %rd35998;
	addc.cc.u64 %rd14519, %rd14519, %rd35999;
	addc.cc.u64 %rd14520, %rd14520, %rd36000;
	addc.u64 %rd12811, %rd12811, %rd36001;
	
	// end inline asm
	st.global.u64 	[%rd2], %rd14516;
	st.global.u64 	[%rd36011], %rd14517;
	st.global.u64 	[%rd36012], %rd14518;
	st.global.u64 	[%rd36013], %rd14519;
	st.global.u64 	[%rd36014], %rd14520;
	st.global.u64 	[%rd36015], %rd12811;
	ld.global.u64 	%rd14534, [%rd2];
	ld.global.u64 	%rd14535, [%rd36011];
	ld.global.u64 	%rd14536, [%rd36012];
	ld.global.u64 	%rd14537, [%rd36013];
	ld.global.u64 	%rd14538, [%rd36014];
	// begin inline asm
	add.cc.u64 %rd14534, %rd14534, %rd35996;
	addc.cc.u64 %rd14535, %rd14535, %rd35997;
	addc.cc.u64 %rd14536, %rd14536, %rd35998;
	addc.cc.u64 %rd14537, %rd14537, %rd35999;
	addc.cc.u64 %rd14538, %rd14538, %rd36000;
	addc.u64 %rd12811, %rd12811, %rd36001;
	
	// end inline asm
	st.global.u64 	[%rd2], %rd14534;
	st.global.u64 	[%rd36011], %rd14535;
	st.global.u64 	[%rd36012], %rd14536;
	st.global.u64 	[%rd36013], %rd14537;
	st.global.u64 	[%rd36014], %rd14538;
	st.global.u64 	[%rd36015], %rd12811;
	ld.global.u64 	%rd14552, [%rd2];
	ld.global.u64 	%rd14553, [%rd36011];
	ld.global.u64 	%rd14554, [%rd36012];
	ld.global.u64 	%rd14555, [%rd36013];
	ld.global.u64 	%rd14556, [%rd36014];
	// begin inline asm
	add.cc.u64 %rd14552, %rd14552, %rd35996;
	addc.cc.u64 %rd14553, %rd14553, %rd35997;
	addc.cc.u64 %rd14554, %rd14554, %rd35998;
	addc.cc.u64 %rd14555, %rd14555, %rd35999;
	addc.cc.u64 %rd14556, %rd14556, %rd36000;
	addc.u64 %rd12811, %rd12811, %rd36001;
	
	// end inline asm
	st.global.u64 	[%rd2], %rd14552;
	st.global.u64 	[%rd36011], %rd14553;
	st.global.u64 	[%rd36012], %rd14554;
	st.global.u64 	[%rd36013], %rd14555;
	st.global.u64 	[%rd36014], %rd14556;
	st.global.u64 	[%rd36015], %rd12811;
	ld.global.u64 	%rd14570, [%rd2];
	ld.global.u64 	%rd14571, [%rd36011];
	ld.global.u64 	%rd14572, [%rd36012];
	ld.global.u64 	%rd14573, [%rd36013];
	ld.global.u64 	%rd14574, [%rd36014];
	// begin inline asm
	add.cc.u64 %rd14570, %rd14570, %rd35996;
	addc.cc.u64 %rd14571, %rd14571, %rd35997;
	addc.cc.u64 %rd14572, %rd14572, %rd35998;
	addc.cc.u64 %rd14573, %rd14573, %rd35999;
	addc.cc.u64 %rd14574, %rd14574, %rd36000;
	addc.u64 %rd12811, %rd12811, %rd36001;
	
	// end inline asm
	st.global.u64 	[%rd2], %rd14570;
	st.global.u64 	[%rd36011], %rd14571;
	st.global.u64 	[%rd36012], %rd14572;
	st.global.u64 	[%rd36013], %rd14573;
	st.global.u64 	[%rd36014], %rd14574;
	st.global.u64 	[%rd36015], %rd12811;
	ld.global.u64 	%rd14588, [%rd2];
	ld.global.u64 	%rd14589, [%rd36011];
	ld.global.u64 	%rd14590, [%rd36012];
	ld.global.u64 	%rd14591, [%rd36013];
	ld.global.u64 	%rd14592, [%rd36014];
	// begin inline asm
	add.cc.u64 %rd14588, %rd14588, %rd35996;
	addc.cc.u64 %rd14589, %rd14589, %rd35997;
	addc.cc.u64 %rd14590, %rd14590, %rd35998;
	addc.cc.u64 %rd14591, %rd14591, %rd35999;
	addc.cc.u64 %rd14592, %rd14592, %rd36000;
	addc.u64 %rd12811, %rd12811, %rd36001;
	
	// end inline asm
	st.global.u64 	[%rd2], %rd14588;
	st.global.u64 	[%rd36011], %rd14589;
	st.global.u64 	[%rd36012], %rd14590;
	st.global.u64 	[%rd36013], %rd14591;
	st.global.u64 	[%rd36014], %rd14592;
	st.global.u64 	[%rd36015], %rd12811;
	ld.global.u64 	%rd14606, [%rd2];
	ld.global.u64 	%rd14607, [%rd36011];
	ld.global.u64 	%rd14608, [%rd36012];
	ld.global.u64 	%rd14609, [%rd36013];
	ld.global.u64 	%rd14610, [%rd36014];
	// begin inline asm
	add.cc.u64 %rd14606, %rd14606, %rd35996;
	addc.cc.u64 %rd14607, %rd14607, %rd35997;
	addc.cc.u64 %rd14608, %rd14608, %rd35998;
	addc.cc.u64 %rd14609, %rd14609, %rd35999;
	addc.cc.u64 %rd14610, %rd14610, %rd36000;
	addc.u64 %rd12811, %rd12811, %rd36001;
	
	// end inline asm
	st.global.u64 	[%rd2], %rd14606;
	st.global.u64 	[%rd36011], %rd14607;
	st.global.u64 	[%rd36012], %rd14608;
	st.global.u64 	[%rd36013], %rd14609;
	st.global.u64 	[%rd36014], %rd14610;
	st.global.u64 	[%rd36015], %rd12811;
	ld.global.u64 	%rd14624, [%rd2];
	ld.global.u64 	%rd14625, [%rd36011];
	ld.global.u64 	%rd14626, [%rd36012];
	ld.global.u64 	%rd14627, [%rd36013];
	ld.global.u64 	%rd14628, [%rd36014];
	// begin inline asm
	add.cc.u64 %rd14624, %rd14624, %rd35996;
	addc.cc.u64 %rd14625, %rd14625, %rd35997;
	addc.cc.u64 %rd14626, %rd14626, %rd35998;
	addc.cc.u64 %rd14627, %rd14627, %rd35999;
	addc.cc.u64 %rd14628, %rd14628, %rd36000;
	addc.u64 %rd12811, %rd12811, %rd36001;
	
	// end inline asm
	st.global.u64 	[%rd2], %rd14624;
	st.global.u64 	[%rd36011], %rd14625;
	st.global.u64 	[%rd36012], %rd14626;
	st.global.u64 	[%rd36013], %rd14627;
	st.global.u64 	[%rd36014], %rd14628;
	st.global.u64 	[%rd36015], %rd12811;
	ld.global.u64 	%rd14642, [%rd2];
	ld.global.u64 	%rd14643, [%rd36011];
	ld.global.u64 	%rd14644, [%rd36012];
	ld.global.u64 	%rd14645, [%rd36013];
	ld.global.u64 	%rd14646, [%rd36014];
	// begin inline asm
	add.cc.u64 %rd14642, %rd14642, %rd35996;
	addc.cc.u64 %rd14643, %rd14643, %rd35997;
	addc.cc.u64 %rd14644, %rd14644, %rd35998;
	addc.cc.u64 %rd14645, %rd14645, %rd35999;
	addc.cc.u64 %rd14646, %rd14646, %rd36000;
	addc.u64 %rd12811, %rd12811, %rd36001;
	
	// end inline asm
	st.global.u64 	[%rd2], %rd14642;
	st.global.u64 	[%rd36011], %rd14643;
	st.global.u64 	[%rd36012], %rd14644;
	st.global.u64 	[%rd36013], %rd14645;
	st.global.u64 	[%rd36014], %rd14646;
	st.global.u64 	[%rd36015], %rd12811;
	ld.global.u64 	%rd14660, [%rd2];
	ld.global.u64 	%rd14661, [%rd36011];
	ld.global.u64 	%rd14662, [%rd36012];
	ld.global.u64 	%rd14663, [%rd36013];
	ld.global.u64 	%rd14664, [%rd36014];
	// begin inline asm
	add.cc.u64 %rd14660, %rd14660, %rd35996;
	addc.cc.u64 %rd14661, %rd14661, %rd35997;
	addc.cc.u64 %rd14662, %rd14662, %rd35998;
	addc.cc.u64 %rd14663, %rd14663, %rd35999;
	addc.cc.u64 %rd14664, %rd14664, %rd36000;
	addc.u64 %rd12811, %rd12811, %rd36001;
	
	// end inline asm
	st.global.u64 	[%rd2], %rd14660;
	st.global.u64 	[%rd36011], %rd14661;
	st.global.u64 	[%rd36012], %rd14662;
	st.global.u64 	[%rd36013], %rd14663;
	st.global.u64 	[%rd36014], %rd14664;
	st.global.u64 	[%rd36015], %rd12811;
	ld.global.u64 	%rd14678, [%rd2];
	ld.global.u64 	%rd14679, [%rd36011];
	ld.global.u64 	%rd14680, [%rd36012];
	ld.global.u64 	%rd14681, [%rd36013];
	ld.global.u64 	%rd14682, [%rd36014];
	// begin inline asm
	add.cc.u64 %rd14678, %rd14678, %rd35996;
	addc.cc.u64 %rd14679, %rd14679, %rd35997;
	addc.cc.u64 %rd14680, %rd14680, %rd35998;
	addc.cc.u64 %rd14681, %rd14681, %rd35999;
	addc.cc.u64 %rd14682, %rd14682, %rd36000;
	addc.u64 %rd12811, %rd12811, %rd36001;
	
	// end inline asm
	st.global.u64 	[%rd2], %rd14678;
	st.global.u64 	[%rd36011], %rd14679;
	st.global.u64 	[%rd36012], %rd14680;
	st.global.u64 	[%rd36013], %rd14681;
	st.global.u64 	[%rd36014], %rd14682;
	st.global.u64 	[%rd36015], %rd12811;
	ld.global.u64 	%rd14696, [%rd2];
	ld.global.u64 	%rd14697, [%rd36011];
	ld.global.u64 	%rd14698, [%rd36012];
	ld.global.u64 	%rd14699, [%rd36013];
	ld.global.u64 	%rd14700, [%rd36014];
	// begin inline asm
	add.cc.u64 %rd14696, %rd14696, %rd35996;
	addc.cc.u64 %rd14697, %rd14697, %rd35997;
	addc.cc.u64 %rd14698, %rd14698, %rd35998;
	addc.cc.u64 %rd14699, %rd14699, %rd35999;
	addc.cc.u64 %rd14700, %rd14700, %rd36000;
	addc.u64 %rd12811, %rd12811, %rd36001;
	
	// end inline asm
	st.global.u64 	[%rd2], %rd14696;
	st.global.u64 	[%rd36011], %rd14697;
	st.global.u64 	[%rd36012], %rd14698;
	st.global.u64 	[%rd36013], %rd14699;
	st.global.u64 	[%rd36014], %rd14700;
	st.global.u64 	[%rd36015], %rd12811;
	ld.global.u64 	%rd14714, [%rd2];
	ld.global.u64 	%rd14715, [%rd36011];
	ld.global.u64 	%rd14716, [%rd36012];
	ld.global.u64 	%rd14717, [%rd36013];
	ld.global.u64 	%rd14718, [%rd36014];
	// begin inline asm
	add.cc.u64 %rd14714, %rd14714, %rd35996;
	addc.cc.u64 %rd14715, %rd14715, %rd35997;
	addc.cc.u64 %rd14716, %rd14716, %rd35998;
	addc.cc.u64 %rd14717, %rd14717, %rd35999;
	addc.cc.u64 %rd14718, %rd14718, %rd36000;
	addc.u64 %rd12811, %rd12811, %rd36001;
	
	// end inline asm
	st.global.u64 	[%rd2], %rd14714;
	st.global.u64 	[%rd36011], %rd14715;
	st.global.u64 	[%rd36012], %rd14716;
	st.global.u64 	[%rd36013], %rd14717;
	st.global.u64 	[%rd36014], %rd14718;
	st.global.u64 	[%rd36015], %rd12811;
	ld.global.u64 	%rd14732, [%rd2];
	ld.global.u64 	%rd14733, [%rd36011];
	ld.global.u64 	%rd14734, [%rd36012];
	ld.global.u64 	%rd14735, [%rd36013];
	ld.global.u64 	%rd14736, [%rd36014];
	// begin inline asm
	add.cc.u64 %rd14732, %rd14732, %rd35996;
	addc.cc.u64 %rd14733, %rd14733, %rd35997;
	addc.cc.u64 %rd14734, %rd14734, %rd35998;
	addc.cc.u64 %rd14735, %rd14735, %rd35999;
	addc.cc.u64 %rd14736, %rd14736, %rd36000;
	addc.u64 %rd12811, %rd12811, %rd36001;
	
	// end inline asm
	st.global.u64 	[%rd2], %rd14732;
	st.global.u64 	[%rd36011], %rd14733;
	st.global.u64 	[%rd36012], %rd14734;
	st.global.u64 	[%rd36013], %rd14735;
	st.global.u64 	[%rd36014], %rd14736;
	st.global.u64 	[%rd36015], %rd12811;
	ld.global.u64 	%rd14750, [%rd2];
	ld.global.u64 	%rd14751, [%rd36011];
	ld.global.u64 	%rd14752, [%rd36012];
	ld.global.u64 	%rd14753, [%rd36013];
	ld.global.u64 	%rd14754, [%rd36014];
	// begin inline asm
	add.cc.u64 %rd14750, %rd14750, %rd35996;
	addc.cc.u64 %rd14751, %rd14751, %rd35997;
	addc.cc.u64 %rd14752, %rd14752, %rd35998;
	addc.cc.u64 %rd14753, %rd14753, %rd35999;
	addc.cc.u64 %rd14754, %rd14754, %rd36000;
	addc.u64 %rd12811, %rd12811, %rd36001;
	
	// end inline asm
	st.global.u64 	[%rd2], %rd14750;
	st.global.u64 	[%rd36011], %rd14751;
	st.global.u64 	[%rd36012], %rd14752;
	st.global.u64 	[%rd36013], %rd14753;
	st.global.u64 	[%rd36014], %rd14754;
	st.global.u64 	[%rd36015], %rd12811;
	ld.global.u64 	%rd14768, [%rd2];
	ld.global.u64 	%rd14769, [%rd36011];
	ld.global.u64 	%rd14770, [%rd36012];
	ld.global.u64 	%rd14771, [%rd36013];
	ld.global.u64 	%rd14772, [%rd36014];
	// begin inline asm
	add.cc.u64 %rd14768, %rd14768, %rd35996;
	addc.cc.u64 %rd14769, %rd14769, %rd35997;
	addc.cc.u64 %rd14770, %rd14770, %rd35998;
	addc.cc.u64 %rd14771, %rd14771, %rd35999;
	addc.cc.u64 %rd14772, %rd14772, %rd36000;
	addc.u64 %rd12811, %rd12811, %rd36001;
	
	// end inline asm
	st.global.u64 	[%rd2], %rd14768;
	st.global.u64 	[%rd36011], %rd14769;
	st.global.u64 	[%rd36012], %rd14770;
	st.global.u64 	[%rd36013], %rd14771;
	st.global.u64 	[%rd36014], %rd14772;
	st.global.u64 	[%rd36015], %rd12811;
	ld.global.u64 	%rd14786, [%rd2];
	ld.global.u64 	%rd14787, [%rd36011];
	ld.global.u64 	%rd14788, [%rd36012];
	ld.global.u64 	%rd14789, [%rd36013];
	ld.global.u64 	%rd14790, [%rd36014];
	// begin inline asm
	add.cc.u64 %rd14786, %rd14786, %rd35996;
	addc.cc.u64 %rd14787, %rd14787, %rd35997;
	addc.cc.u64 %rd14788, %rd14788, %rd35998;
	addc.cc.u64 %rd14789, %rd14789, %rd35999;
	addc.cc.u64 %rd14790, %rd14790, %rd36000;
	addc.u64 %rd12811, %rd12811, %rd36001;
	
	// end inline asm
	st.global.u64 	[%rd2], %rd14786;
	st.global.u64 	[%rd36011], %rd14787;
	st.global.u64 	[%rd36012], %rd14788;
	st.global.u64 	[%rd36013], %rd14789;
	st.global.u64 	[%rd36014], %rd14790;
	st.global.u64 	[%rd36015], %rd12811;
	ld.global.u64 	%rd14804, [%rd2];
	ld.global.u64 	%rd14805, [%rd36011];
	ld.global.u64 	%rd14806, [%rd36012];
	ld.global.u64 	%rd14807, [%rd36013];
	ld.global.u64 	%rd14808, [%rd36014];
	// begin inline asm
	add.cc.u64 %rd14804, %rd14804, %rd35996;
	addc.cc.u64 %rd14805, %rd14805, %rd35997;
	addc.cc.u64 %rd14806, %rd14806, %rd35998;
	addc.cc.u64 %rd14807, %rd14807, %rd35999;
	addc.cc.u64 %rd14808, %rd14808, %rd36000;
	addc.u64 %rd12811, %rd12811, %rd36001;
	
	// end inline asm
	st.global.u64 	[%rd2], %rd14804;
	st.global.u64 	[%rd36011], %rd14805;
	st.global.u64 	[%rd36012], %rd14806;
	st.global.u64 	[%rd36013], %rd14807;
	st.global.u64 	[%rd36014], %rd14808;
	st.global.u64 	[%rd36015], %rd12811;
	ld.global.u64 	%rd14822, [%rd2];
	ld.global.u64 	%rd14823, [%rd36011];
	ld.global.u64 	%rd14824, [%rd36012];
	ld.global.u64 	%rd14825, [%rd36013];
	ld.global.u64 	%rd14826, [%rd36014];
	// begin inline asm
	add.cc.u64 %rd14822, %rd14822, %rd35996;
	addc.cc.u64 %rd14823, %rd14823, %rd35997;
	addc.cc.u64 %rd14824, %rd14824, %rd35998;
	addc.cc.u64 %rd14825, %rd14825, %rd35999;
	addc.cc.u64 %rd14826, %rd14826, %rd36000;
	addc.u64 %rd12811, %rd12811, %rd36001;
	
	// end inline asm
	st.global.u64 	[%rd2], %rd14822;
	st.global.u64 	[%rd36011], %rd14823;
	st.global.u64 	[%rd36012], %rd14824;
	st.global.u64 	[%rd36013], %rd14825;
	st.global.u64 	[%rd36014], %rd14826;
	st.global.u64 	[%rd36015], %rd12811;
	ld.global.u64 	%rd14840, [%rd2];
	ld.global.u64 	%rd14841, [%rd36011];
	ld.global.u64 	%rd14842, [%rd36012];
	ld.global.u64 	%rd14843, [%rd36013];
	ld.global.u64 	%rd14844, [%rd36014];
	// begin inline asm
	add.cc.u64 %rd14840, %rd14840, %rd35996;
	addc.cc.u64 %rd14841, %rd14841, %rd35997;
	addc.cc.u64 %rd14842, %rd14842, %rd35998;
	addc.cc.u64 %rd14843, %rd14843, %rd35999;
	addc.cc.u64 %rd14844, %rd14844, %rd36000;
	addc.u64 %rd12811, %rd12811, %rd36001;
	
	// end inline asm
	st.global.u64 	[%rd2], %rd14840;
	st.global.u64 	[%rd36011], %rd14841;
	st.global.u64 	[%rd36012], %rd14842;
	st.global.u64 	[%rd36013], %rd14843;
	st.global.u64 	[%rd36014], %rd14844;
	st.global.u64 	[%rd36015], %rd12811;
	ld.global.u64 	%rd14858, [%rd2];
	ld.global.u64 	%rd14859, [%rd36011];
	ld.global.u64 	%rd14860, [%rd36012];
	ld.global.u64 	%rd14861, [%rd36013];
	ld.global.u64 	%rd14862, [%rd36014];
	// begin inline asm
	add.cc.u64 %rd14858, %rd14858, %rd35996;
	addc.cc.u64 %rd14859, %rd14859, %rd35997;
	addc.cc.u64 %rd14860, %rd14860, %rd35998;
	addc.cc.u64 %rd14861, %rd14861, %rd35999;
	addc.cc.u64 %rd14862, %rd14862, %rd36000;
	addc.u64 %rd12811, %rd12811, %rd36001;
	
	// end inline asm
	st.global.u64 	[%rd2], %rd14858;
	st.global.u64 	[%rd36011], %rd14859;
	st.global.u64 	[%rd36012], %rd14860;
	st.global.u64 	[%rd36013], %rd14861;
	st.global.u64 	[%rd36014], %rd14862;
	st.global.u64 	[%rd36015], %rd12811;
	ld.global.u64 	%rd14876, [%rd2];
	ld.global.u64 	%rd14877, [%rd36011];
	ld.global.u64 	%rd14878, [%rd36012];
	ld.global.u64 	%rd14879, [%rd36013];
	ld.global.u64 	%rd14880, [%rd36014];
	// begin inline asm
	add.cc.u64 %rd14876, %rd14876, %rd35996;
	addc.cc.u64 %rd14877, %rd14877, %rd35997;
	addc.cc.u64 %rd14878, %rd14878, %rd35998;
	addc.cc.u64 %rd14879, %rd14879, %rd35999;
	addc.cc.u64 %rd14880, %rd14880, %rd36000;
	addc.u64 %rd12811, %rd12811, %rd36001;
	
	// end inline asm
	st.global.u64 	[%rd2], %rd14876;
	st.global.u64 	[%rd36011], %rd14877;
	st.global.u64 	[%rd36012], %rd14878;
	st.global.u64 	[%rd36013], %rd14879;
	st.global.u64 	[%rd36014], %rd14880;
	st.global.u64 	[%rd36015], %rd12811;
	ld.global.u64 	%rd14894, [%rd2];
	ld.global.u64 	%rd14895, [%rd36011];
	ld.global.u64 	%rd14896, [%rd36012];
	ld.global.u64 	%rd14897, [%rd36013];
	ld.global.u64 	%rd14898, [%rd36014];
	// begin inline asm
	add.cc.u64 %rd14894, %rd14894, %rd35996;
	addc.cc.u64 %rd14895, %rd14895, %rd35997;
	addc.cc.u64 %rd14896, %rd14896, %rd35998;
	addc.cc.u64 %rd14897, %rd14897, %rd35999;
	addc.cc.u64 %rd14898, %rd14898, %rd36000;
	addc.u64 %rd12811, %rd12811, %rd36001;
	
	// end inline asm
	st.global.u64 	[%rd2], %rd14894;
	st.global.u64 	[%rd36011], %rd14895;
	st.global.u64 	[%rd36012], %rd14896;
	st.global.u64 	[%rd36013], %rd14897;
	st.global.u64 	[%rd36014], %rd14898;
	st.global.u64 	[%rd36015], %rd12811;
	ld.global.u64 	%rd14912, [%rd2];
	ld.global.u64 	%rd14913, [%rd36011];
	ld.global.u64 	%rd14914, [%rd36012];
	ld.global.u64 	%rd14915, [%rd36013];
	ld.global.u64 	%rd14916, [%rd36014];
	// begin inline asm
	add.cc.u64 %rd14912, %rd14912, %rd35996;
	addc.cc.u64 %rd14913, %rd14913, %rd35997;
	addc.cc.u64 %rd14914, %rd14914, %rd35998;
	addc.cc.u64 %rd14915, %rd14915, %rd35999;
	addc.cc.u64 %rd14916, %rd14916, %rd36000;
	addc.u64 %rd12811, %rd12811, %rd36001;
	
	// end inline asm
	st.global.u64 	[%rd2], %rd14912;
	st.global.u64 	[%rd36011], %rd14913;
	st.global.u64 	[%rd36012], %rd14914;
	st.global.u64 	[%rd36013], %rd14915;
	st.global.u64 	[%rd36014], %rd14916;
	st.global.u64 	[%rd36015], %rd12811;
	ld.global.u64 	%rd14930, [%rd2];
	ld.global.u64 	%rd14931, [%rd36011];
	ld.global.u64 	%rd14932, [%rd36012];
	ld.global.u64 	%rd14933, [%rd36013];
	ld.global.u64 	%rd14934, [%rd36014];
	// begin inline asm
	add.cc.u64 %rd14930, %rd14930, %rd35996;
	addc.cc.u64 %rd14931, %rd14931, %rd35997;
	addc.cc.u64 %rd14932, %rd14932, %rd35998;
	addc.cc.u64 %rd14933, %rd14933, %rd35999;
	addc.cc.u64 %rd14934, %rd14934, %rd36000;
	addc.u64 %rd12811, %rd12811, %rd36001;
	
	// end inline asm
	st.global.u64 	[%rd2], %rd14930;
	st.global.u64 	[%rd36011], %rd14931;
	st.global.u64 	[%rd36012], %rd14932;
	st.global.u64 	[%rd36013], %rd14933;
	st.global.u64 	[%rd36014], %rd14934;
	st.global.u64 	[%rd36015], %rd12811;
	ld.global.u64 	%rd14948, [%rd2];
	ld.global.u64 	%rd14949, [%rd36011];
	ld.global.u64 	%rd14950, [%rd36012];
	ld.global.u64 	%rd14951, [%rd36013];
	ld.global.u64 	%rd14952, [%rd36014];
	// begin inline asm
	add.cc.u64 %rd14948, %rd14948, %rd35996;
	addc.cc.u64 %rd14949, %rd14949, %rd35997;
	addc.cc.u64 %rd14950, %rd14950, %rd35998;
	addc.cc.u64 %rd14951, %rd14951, %rd35999;
	addc.cc.u64 %rd14952, %rd14952, %rd36000;
	addc.u64 %rd12811, %rd12811, %rd36001;
	
	// end inline asm
	st.global.u64 	[%rd2], %rd14948;
	st.global.u64 	[%rd36011], %rd14949;
	st.global.u64 	[%rd36012], %rd14950;
	st.global.u64 	[%rd36013], %rd14951;
	st.global.u64 	[%rd36014], %rd14952;
	st.global.u64 	[%rd36015], %rd12811;
	ld.global.u64 	%rd14966, [%rd2];
	ld.global.u64 	%rd14967, [%rd36011];
	ld.global.u64 	%rd14968, [%rd36012];
	ld.global.u64 	%rd14969, [%rd36013];
	ld.global.u64 	%rd14970, [%rd36014];
	// begin inline asm
	add.cc.u64 %rd14966, %rd14966, %rd35996;
	addc.cc.u64 %rd14967, %rd14967, %rd35997;
	addc.cc.u64 %rd14968, %rd14968, %rd35998;
	addc.cc.u64 %rd14969, %rd14969, %rd35999;
	addc.cc.u64 %rd14970, %rd14970, %rd36000;
	addc.u64 %rd12811, %rd12811, %rd36001;
	
	// end inline asm
	st.global.u64 	[%rd2], %rd14966;
	st.global.u64 	[%rd36011], %rd14967;
	st.global.u64 	[%rd36012], %rd14968;
	st.global.u64 	[%rd36013], %rd14969;
	st.global.u64 	[%rd36014], %rd14970;
	st.global.u64 	[%rd36015], %rd12811;
	ld.global.u64 	%rd14984, [%rd2];
	ld.global.u64 	%rd14985, [%rd36011];
	ld.global.u64 	%rd14986, [%rd36012];
	ld.global.u64 	%rd14987, [%rd36013];
	ld.global.u64 	%rd14988, [%rd36014];
	// begin inline asm
	add.cc.u64 %rd14984, %rd14984, %rd35996;
	addc.cc.u64 %rd14985, %rd14985, %rd35997;
	addc.cc.u64 %rd14986, %rd14986, %rd35998;
	addc.cc.u64 %rd14987, %rd14987, %rd35999;
	addc.cc.u64 %rd14988, %rd14988, %rd36000;
	addc.u64 %rd12811, %rd12811, %rd36001;
	
	// end inline asm
	st.global.u64 	[%rd2], %rd14984;
	st.global.u64 	[%rd36011], %rd14985;
	st.global.u64 	[%rd36012], %rd14986;
	st.global.u64 	[%rd36013], %rd14987;
	st.global.u64 	[%rd36014], %rd14988;
	st.global.u64 	[%rd36015], %rd12811;
	ld.global.u64 	%rd15002, [%rd2];
	ld.global.u64 	%rd15003, [%rd36011];
	ld.global.u64 	%rd15004, [%rd36012];
	ld.global.u64 	%rd15005, [%rd36013];
	ld.global.u64 	%rd15006, [%rd36014];
	// begin inline asm
	add.cc.u64 %rd15002, %rd15002, %rd35996;
	addc.cc.u64 %rd15003, %rd15003, %rd35997;
	addc.cc.u64 %rd15004, %rd15004, %rd35998;
	addc.cc.u64 %rd15005, %rd15005, %rd35999;
	addc.cc.u64 %rd15006, %rd15006, %rd36000;
	addc.u64 %rd12811, %rd12811, %rd36001;
	
	// end inline asm
	st.global.u64 	[%rd2], %rd15002;
	st.global.u64 	[%rd36011], %rd15003;
	st.global.u64 	[%rd36012], %rd15004;
	st.global.u64 	[%rd36013], %rd15005;
	st.global.u64 	[%rd36014], %rd15006;
	st.global.u64 	[%rd36015], %rd12811;
	ld.global.u64 	%rd15020, [%rd2];
	ld.global.u64 	%rd15021, [%rd36011];
	ld.global.u64 	%rd15022, [%rd36012];
	ld.global.u64 	%rd15023, [%rd36013];
	ld.global.u64 	%rd15024, [%rd36014];
	// begin inline asm
	add.cc.u64 %rd15020, %rd15020, %rd35996;
	addc.cc.u64 %rd15021, %rd15021, %rd35997;
	addc.cc.u64 %rd15022, %rd15022, %rd35998;
	addc.cc.u64 %rd15023, %rd15023, %rd35999;
	addc.cc.u64 %rd15024, %rd15024, %rd36000;
	addc.u64 %rd12811, %rd12811, %rd36001;
	
	// end inline asm
	st.global.u64 	[%rd2], %rd15020;
	st.global.u64 	[%rd36011], %rd15021;
	st.global.u64 	[%rd36012], %rd15022;
	st.global.u64 	[%rd36013], %rd15023;
	st.global.u64 	[%rd36014], %rd15024;
	st.global.u64 	[%rd36015], %rd12811;
	ld.global.u64 	%rd15038, [%rd2];
	ld.global.u64 	%rd15039, [%rd36011];
	ld.global.u64 	%rd15040, [%rd36012];
	ld.global.u64 	%rd15041, [%rd36013];
	ld.global.u64 	%rd15042, [%rd36014];
	// begin inline asm
	add.cc.u64 %rd15038, %rd15038, %rd35996;
	addc.cc.u64 %rd15039, %rd15039, %rd35997;
	addc.cc.u64 %rd15040, %rd15040, %rd35998;
	addc.cc.u64 %rd15041, %rd15041, %rd35999;
	addc.cc.u64 %rd15042, %rd15042, %rd36000;
	addc.u64 %rd12811, %rd12811, %rd36001;
	
	// end inline asm
	st.global.u64 	[%rd2], %rd15038;
	st.global.u64 	[%rd36011], %rd15039;
	st.global.u64 	[%rd36012], %rd15040;
	st.global.u64 	[%rd36013], %rd15041;
	st.global.u64 	[%rd36014], %rd15042;
	st.global.u64 	[%rd36015], %rd12811;
	ld.global.u64 	%rd15056, [%rd2];
	ld.global.u64 	%rd15057, [%rd36011];
	ld.global.u64 	%rd15058, [%rd36012];
	ld.global.u64 	%rd15059, [%rd36013];
	ld.global.u64 	%rd15060, [%rd36014];
	// begin inline asm
	add.cc.u64 %rd15056, %rd15056, %rd35996;
	addc.cc.u64 %rd15057, %rd15057, %rd35997;
	addc.cc.u64 %rd15058, %rd15058, %rd35998;
	addc.cc.u64 %rd15059, %rd15059, %rd35999;
	addc.cc.u64 %rd15060, %rd15060, %rd36000;
	addc.u64 %rd12811, %rd12811, %rd36001;
	
	// end inline asm
	st.global.u64 	[%rd2], %rd15056;
	st.global.u64 	[%rd36011], %rd15057;
	st.global.u64 	[%rd36012], %rd15058;
	st.global.u64 	[%rd36013], %rd15059;
	st.global.u64 	[%rd36014], %rd15060;
	st.global.u64 	[%rd36015], %rd12811;
	ld.global.u64 	%rd15074, [%rd2];
	ld.global.u64 	%rd15075, [%rd36011];
	ld.global.u64 	%rd15076, [%rd36012];
	ld.global.u64 	%rd15077, [%rd36013];
	ld.global.u64 	%rd15078, [%rd36014];
	// begin inline asm
	add.cc.u64 %rd15074, %rd15074, %rd35996;
	addc.cc.u64 %rd15075, %rd15075, %rd35997;
	addc.cc.u64 %rd15076, %rd15076, %rd35998;
	addc.cc.u64 %rd15077, %rd15077, %rd35999;
	addc.cc.u64 %rd15078, %rd15078, %rd36000;
	addc.u64 %rd12811, %rd12811, %rd36001;
	
	// end inline asm
	st.global.u64 	[%rd2], %rd15074;
	st.global.u64 	[%rd36011], %rd15075;
	st.global.u64 	[%rd36012], %rd15076;
	st.global.u64 	[%rd36013], %rd15077;
	st.global.u64 	[%rd36014], %rd15078;
	st.global.u64 	[%rd36015], %rd12811;
	ld.global.u64 	%rd15092, [%rd2];
	ld.global.u64 	%rd15093, [%rd36011];
	ld.global.u64 	%rd15094, [%rd36012];
	ld.global.u64 	%rd15095, [%rd36013];
	ld.global.u64 	%rd15096, [%rd36014];
	// begin inline asm
	add.cc.u64 %rd15092, %rd15092, %rd35996;
	addc.cc.u64 %rd15093, %rd15093, %rd35997;
	addc.cc.u64 %rd15094, %rd15094, %rd35998;
	addc.cc.u64 %rd15095, %rd15095, %rd35999;
	addc.cc.u64 %rd15096, %rd15096, %rd36000;
	addc.u64 %rd12811, %rd12811, %rd36001;
	
	// end inline asm
	st.global.u64 	[%rd2], %rd15092;
	st.global.u64 	[%rd36011], %rd15093;
	st.global.u64 	[%rd36012], %rd15094;
	st.global.u64 	[%rd36013], %rd15095;
	st.global.u64 	[%rd36014], %rd15096;
	st.global.u64 	[%rd36015], %rd12811;
	ld.global.u64 	%rd15110, [%rd2];
	ld.global.u64 	%rd15111, [%rd36011];
	ld.global.u64 	%rd15112, [%rd36012];
	ld.global.u64 	%rd15113, [%rd36013];
	ld.global.u64 	%rd15114, [%rd36014];
	// begin inline asm
	add.cc.u64 %rd15110, %rd15110, %rd35996;
	addc.cc.u64 %rd15111, %rd15111, %rd35997;
	addc.cc.u64 %rd15112, %rd15112, %rd35998;
	addc.cc.u64 %rd15113, %rd15113, %rd35999;
	addc.cc.u64 %rd15114, %rd15114, %rd36000;
	addc.u64 %rd12811, %rd12811, %rd36001;
	
	// end inline asm
	st.global.u64 	[%rd2], %rd15110;
	st.global.u64 	[%rd36011], %rd15111;
	st.global.u64 	[%rd36012], %rd15112;
	st.global.u64 	[%rd36013], %rd15113;
	st.global.u64 	[%rd36014], %rd15114;
	st.global.u64 	[%rd36015], %rd12811;
	ld.global.u64 	%rd15128, [%rd2];
	ld.global.u64 	%rd15129, [%rd36011];
	ld.global.u64 	%rd15130, [%rd36012];
	ld.global.u64 	%rd15131, [%rd36013];
	ld.global.u64 	%rd15132, [%rd36014];
	// begin inline asm
	add.cc.u64 %rd15128, %rd15128, %rd35996;
	addc.cc.u64 %rd15129, %rd15129, %rd35997;
	addc.cc.u64 %rd15130, %rd15130, %rd35998;
	addc.cc.u64 %rd15131, %rd15131, %rd35999;
	addc.cc.u64 %rd15132, %rd15132, %rd36000;
	addc.u64 %rd12811, %rd12811, %rd36001;
	
	// end inline asm
	st.global.u64 	[%rd2], %rd15128;
	st.global.u64 	[%rd36011], %rd15129;
	st.global.u64 	[%rd36012], %rd15130;
	st.global.u64 	[%rd36013], %rd15131;
	st.global.u64 	[%rd36014], %rd15132;
	st.global.u64 	[%rd36015], %rd12811;
	ld.global.u64 	%rd15146, [%rd2];
	ld.global.u64 	%rd15147, [%rd36011];
	ld.global.u64 	%rd15148, [%rd36012];
	ld.global.u64 	%rd15149, [%rd36013];
	ld.global.u64 	%rd15150, [%rd36014];
	// begin inline asm
	add.cc.u64 %rd15146, %rd15146, %rd35996;
	addc.cc.u64 %rd15147, %rd15147, %rd35997;
	addc.cc.u64 %rd15148, %rd15148, %rd35998;
	addc.cc.u64 %rd15149, %rd15149, %rd35999;
	addc.cc.u64 %rd15150, %rd15150, %rd36000;
	addc.u64 %rd12811, %rd12811, %rd36001;
	
	// end inline asm
	st.global.u64 	[%rd2], %rd15146;
	st.global.u64 	[%rd36011], %rd15147;
	st.global.u64 	[%rd36012], %rd15148;
	st.global.u64 	[%rd36013], %rd15149;
	st.global.u64 	[%rd36014], %rd15150;
	st.global.u64 	[%rd36015], %rd12811;
	ld.global.u64 	%rd15164, [%rd2];
	ld.global.u64 	%rd15165, [%rd36011];
	ld.global.u64 	%rd15166, [%rd36012];
	ld.global.u64 	%rd15167, [%rd36013];
	ld.global.u64 	%rd15168, [%rd36014];
	// begin inline asm
	add.cc.u64 %rd15164, %rd15164, %rd35996;
	addc.cc.u64 %rd15165, %rd15165, %rd35997;
	addc.cc.u64 %rd15166, %rd15166, %rd35998;
	addc.cc.u64 %rd15167, %rd15167, %rd35999;
	addc.cc.u64 %rd15168, %rd15168, %rd36000;
	addc.u64 %rd12811, %rd12811, %rd36001;
	
	// end inline asm
	st.global.u64 	[%rd2], %rd15164;
	st.global.u64 	[%rd36011], %rd15165;
	st.global.u64 	[%rd36012], %rd15166;
	st.global.u64 	[%rd36013], %rd15167;
	st.global.u64 	[%rd36014], %rd15168;
	st.global.u64 	[%rd36015], %rd12811;
	ld.global.u64 	%rd15182, [%rd2];
	ld.global.u64 	%rd15183, [%rd36011];
	ld.global.u64 	%rd15184, [%rd36012];
	ld.global.u64 	%rd15185, [%rd36013];
	ld.global.u64 	%rd15186, [%rd36014];
	// begin inline asm
	add.cc.u64 %rd15182, %rd15182, %rd35996;
	addc.cc.u64 %rd15183, %rd15183, %rd35997;
	addc.cc.u64 %rd15184, %rd15184, %rd35998;
	addc.cc.u64 %rd15185, %rd15185, %rd35999;
	addc.cc.u64 %rd15186, %rd15186, %rd36000;
	addc.u64 %rd12811, %rd12811, %rd36001;
	
	// end inline asm
	st.global.u64 	[%rd2], %rd15182;
	st.global.u64 	[%rd36011], %rd15183;
	st.global.u64 	[%rd36012], %rd15184;
	st.global.u64 	[%rd36013], %rd15185;
	st.global.u64 	[%rd36014], %rd15186;
	st.global.u64 	[%rd36015], %rd12811;
	ld.global.u64 	%rd15200, [%rd2];
	ld.global.u64 	%rd15201, [%rd36011];
	ld.global.u64 	%rd15202, [%rd36012];
	ld.global.u64 	%rd15203, [%rd36013];
	ld.global.u64 	%rd15204, [%rd36014];
	// begin inline asm
	add.cc.u64 %rd15200, %rd15200, %rd35996;
	addc.cc.u64 %rd15201, %rd15201, %rd35997;
	addc.cc.u64 %rd15202, %rd15202, %rd35998;
	addc.cc.u64 %rd15203, %rd15203, %rd35999;
	addc.cc.u64 %rd15204, %rd15204, %rd36000;
	addc.u64 %rd12811, %rd12811, %rd36001;
	
	// end inline asm
	st.global.u64 	[%rd2], %rd15200;
	st.global.u64 	[%rd36011], %rd15201;
	st.global.u64 	[%rd36012], %rd15202;
	st.global.u64 	[%rd36013], %rd15203;
	st.global.u64 	[%rd36014], %rd15204;
	st.global.u64 	[%rd36015], %rd12811;
	ld.global.u64 	%rd15218, [%rd2];
	ld.global.u64 	%rd15219, [%rd36011];
	ld.global.u64 	%rd15220, [%rd36012];
	ld.global.u64 	%rd15221, [%rd36013];
	ld.global.u64 	%rd15222, [%rd36014];
	// begin inline asm
	add.cc.u64 %rd15218, %rd15218, %rd35996;
	addc.cc.u64 %rd15219, %rd15219, %rd35997;
	addc.cc.u64 %rd15220, %rd15220, %rd35998;
	addc.cc.u64 %rd15221, %rd15221, %rd35999;
	addc.cc.u64 %rd15222, %rd15222, %rd36000;
	addc.u64 %rd12811, %rd12811, %rd36001;
	
	// end inline asm
	st.global.u64 	[%rd2], %rd15218;
	st.global.u64 	[%rd36011], %rd15219;
	st.global.u64 	[%rd36012], %rd15220;
	st.global.u64 	[%rd36013], %rd15221;
	st.global.u64 	[%rd36014], %rd15222;
	st.global.u64 	[%rd36015], %rd12811;
	ld.global.u64 	%rd15236, [%rd2];
	ld.global.u64 	%rd15237, [%rd36011];
	ld.global.u64 	%rd15238, [%rd36012];
	ld.global.u64 	%rd15239, [%rd36013];
	ld.global.u64 	%rd15240, [%rd36014];
	// begin inline asm
	add.cc.u64 %rd15236, %rd15236, %rd35996;
	addc.cc.u64 %rd15237, %rd15237, %rd35997;
	addc.cc.u64 %rd15238, %rd15238, %rd35998;
	addc.cc.u64 %rd15239, %rd15239, %rd35999;
	addc.cc.u64 %rd15240, %rd15240, %rd36000;
	addc.u64 %rd12811, %rd12811, %rd36001;
	
	// end inline asm
	st.global.u64 	[%rd2], %rd15236;
	st.global.u64 	[%rd36011], %rd15237;
	st.global.u64 	[%rd36012], %rd15238;
	st.global.u64 	[%rd36013], %rd15239;
	st.global.u64 	[%rd36014], %rd15240;
	st.global.u64 	[%rd36015], %rd12811;
	ld.global.u64 	%rd15254, [%rd2];
	ld.global.u64 	%rd15255, [%rd36011];
	ld.global.u64 	%rd15256, [%rd36012];
	ld.global.u64 	%rd15257, [%rd36013];
	ld.global.u64 	%rd15258, [%rd36014];
	// begin inline asm
	add.cc.u64 %rd15254, %rd15254, %rd35996;
	addc.cc.u64 %rd15255, %rd15255, %rd35997;
	addc.cc.u64 %rd15256, %rd15256, %rd35998;
	addc.cc.u64 %rd15257, %rd15257, %rd35999;
	addc.cc.u64 %rd15258, %rd15258, %rd36000;
	addc.u64 %rd12811, %rd12811, %rd36001;
	
	// end inline asm
	st.global.u64 	[%rd2], %rd15254;
	st.global.u64 	[%rd36011], %rd15255;
	st.global.u64 	[%rd36012], %rd15256;
	st.global.u64 	[%rd36013], %rd15257;
	st.global.u64 	[%rd36014], %rd15258;
	st.global.u64 	[%rd36015], %rd12811;
	ld.global.u64 	%rd15272, [%rd2];
	ld.global.u64 	%rd15273, [%rd36011];
	ld.global.u64 	%rd15274, [%rd36012];
	ld.global.u64 	%rd15275, [%rd36013];
	ld.global.u64 	%rd15276, [%rd36014];
	// begin inline asm
	add.cc.u64 %rd15272, %rd15272, %rd35996;
	addc.cc.u64 %rd15273, %rd15273, %rd35997;
	addc.cc.u64 %rd15274, %rd15274, %rd35998;
	addc.cc.u64 %rd15275, %rd15275, %rd35999;
	addc.cc.u64 %rd15276, %rd15276, %rd36000;
	addc.u64 %rd12811, %rd12811, %rd36001;
	
	// end inline asm
	st.global.u64 	[%rd2], %rd15272;
	st.global.u64 	[%rd36011], %rd15273;
	st.global.u64 	[%rd36012], %rd15274;
	st.global.u64 	[%rd36013], %rd15275;
	st.global.u64 	[%rd36014], %rd15276;
	st.global.u64 	[%rd36015], %rd12811;
	ld.global.u64 	%rd15290, [%rd2];
	ld.global.u64 	%rd15291, [%rd36011];
	ld.global.u64 	%rd15292, [%rd36012];
	ld.global.u64 	%rd15293, [%rd36013];
	ld.global.u64 	%rd15294, [%rd36014];
	// begin inline asm
	add.cc.u64 %rd15290, %rd15290, %rd35996;
	addc.cc.u64 %rd15291, %rd15291, %rd35997;
	addc.cc.u64 %rd15292, %rd15292, %rd35998;
	addc.cc.u64 %rd15293, %rd15293, %rd35999;
	addc.cc.u64 %rd15294, %rd15294, %rd36000;
	addc.u64 %rd12811, %rd12811, %rd36001;
	
	// end inline asm
	st.global.u64 	[%rd2], %rd15290;
	st.global.u64 	[%rd36011], %rd15291;
	st.global.u64 	[%rd36012], %rd15292;
	st.global.u64 	[%rd36013], %rd15293;
	st.global.u64 	[%rd36014], %rd15294;
	st.global.u64 	[%rd36015], %rd12811;
	ld.global.u64 	%rd15308, [%rd2];
	ld.global.u64 	%rd15309, [%rd36011];
	ld.global.u64 	%rd15310, [%rd36012];
	ld.global.u64 	%rd15311, [%rd36013];
	ld.global.u64 	%rd15312, [%rd36014];
	// begin inline asm
	add.cc.u64 %rd15308, %rd15308, %rd35996;
	addc.cc.u64 %rd15309, %rd15309, %rd35997;
	addc.cc.u64 %rd15310, %rd15310, %rd35998;
	addc.cc.u64 %rd15311, %rd15311, %rd35999;
	addc.cc.u64 %rd15312, %rd15312, %rd36000;
	addc.u64 %rd12811, %rd12811, %rd36001;
	
	// end inline asm
	st.global.u64 	[%rd2], %rd15308;
	st.global.u64 	[%rd36011], %rd15309;
	st.global.u64 	[%rd36012], %rd15310;
	st.global.u64 	[%rd36013], %rd15311;
	st.global.u64 	[%rd36014], %rd15312;
	st.global.u64 	[%rd36015], %rd12811;
	ld.global.u64 	%rd15326, [%rd2];
	ld.global.u64 	%rd15327, [%rd36011];
	ld.global.u64 	%rd15328, [%rd36012];
	ld.global.u64 	%rd15329, [%rd36013];
	ld.global.u64 	%rd15330, [%rd36014];
	// begin inline asm
	add.cc.u64 %rd15326, %rd15326, %rd35996;
	addc.cc.u64 %rd15327, %rd15327, %rd35997;
	addc.cc.u64 %rd15328, %rd15328, %rd35998;
	addc.cc.u64 %rd15329, %rd15329, %rd35999;
	addc.cc.u64 %rd15330, %rd15330, %rd36000;
	addc.u64 %rd12811, %rd12811, %rd36001;
	
	// end inline asm
	st.global.u64 	[%rd2], %rd15326;
	st.global.u64 	[%rd36011], %rd15327;
	st.global.u64 	[%rd36012], %rd15328;
	st.global.u64 	[%rd36013], %rd15329;
	st.global.u64 	[%rd36014], %rd15330;
	st.global.u64 	[%rd36015], %rd12811;
	ld.global.u64 	%rd15344, [%rd2];
	ld.global.u64 	%rd15345, [%rd36011];
	ld.global.u64 	%rd15346, [%rd36012];
	ld.global.u64 	%rd15347, [%rd36013];
	ld.global.u64 	%rd15348, [%rd36014];
	// begin inline asm
	add.cc.u64 %rd15344, %rd15344, %rd35996;
	addc.cc.u64 %rd15345, %rd15345, %rd35997;
	addc.cc.u64 %rd15346, %rd15346, %rd35998;
	addc.cc.u64 %rd15347, %rd15347, %rd35999;
	addc.cc.u64 %rd15348, %rd15348, %rd36000;
	addc.u64 %rd12811, %rd12811, %rd36001;
	
	// end inline asm
	st.global.u64 	[%rd2], %rd15344;
	st.global.u64 	[%rd36011], %rd15345;
	st.global.u64 	[%rd36012], %rd15346;
	st.global.u64 	[%rd36013], %rd15347;
	st.global.u64 	[%rd36014], %rd15348;
	st.global.u64 	[%rd36015], %rd12811;
	ld.global.u64 	%rd15362, [%rd2];
	ld.global.u64 	%rd15363, [%rd36011];
	ld.global.u64 	%rd15364, [%rd36012];
	ld.global.u64 	%rd15365, [%rd36013];
	ld.global.u64 	%rd15366, [%rd36014];
	// begin inline asm
	add.cc.u64 %rd15362, %rd15362, %rd35996;
	addc.cc.u64 %rd15363, %rd15363, %rd35997;
	addc.cc.u64 %rd15364, %rd15364, %rd35998;
	addc.cc.u64 %rd15365, %rd15365, %rd35999;
	addc.cc.u64 %rd15366, %rd15366, %rd36000;
	addc.u64 %rd12811, %rd12811, %rd36001;
	
	// end inline asm
	st.global.u64 	[%rd2], %rd15362;
	st.global.u64 	[%rd36011], %rd15363;
	st.global.u64 	[%rd36012], %rd15364;
	st.global.u64 	[%rd36013], %rd15365;
	st.global.u64 	[%rd36014], %rd15366;
	st.global.u64 	[%rd36015], %rd12811;
	ld.global.u64 	%rd15380, [%rd2];
	ld.global.u64 	%rd15381, [%rd36011];
	ld.global.u64 	%rd15382, [%rd36012];
	ld.global.u64 	%rd15383, [%rd36013];
	ld.global.u64 	%rd15384, [%rd36014];
	// begin inline asm
	add.cc.u64 %rd15380, %rd15380, %rd35996;
	addc.cc.u64 %rd15381, %rd15381, %rd35997;
	addc.cc.u64 %rd15382, %rd15382, %rd35998;
	addc.cc.u64 %rd15383, %rd15383, %rd35999;
	addc.cc.u64 %rd15384, %rd15384, %rd36000;
	addc.u64 %rd12811, %rd12811, %rd36001;
	
	// end inline asm
	st.global.u64 	[%rd2], %rd15380;
	st.global.u64 	[%rd36011], %rd15381;
	st.global.u64 	[%rd36012], %rd15382;
	st.global.u64 	[%rd36013], %rd15383;
	st.global.u64 	[%rd36014], %rd15384;
	st.global.u64 	[%rd36015], %rd12811;
	ld.global.u64 	%rd15398, [%rd2];
	ld.global.u64 	%rd15399, [%rd36011];
	ld.global.u64 	%rd15400, [%rd36012];
	ld.global.u64 	%rd15401, [%rd36013];
	ld.global.u64 	%rd15402, [%rd36014];
	// begin inline asm
	add.cc.u64 %rd15398, %rd15398, %rd35996;
	addc.cc.u64 %rd15399, %rd15399, %rd35997;
	addc.cc.u64 %rd15400, %rd15400, %rd35998;
	addc.cc.u64 %rd15401, %rd15401, %rd35999;
	addc.cc.u64 %rd15402, %rd15402, %rd36000;
	addc.u64 %rd12811, %rd12811, %rd36001;
	
	// end inline asm
	st.global.u64 	[%rd2], %rd15398;
	st.global.u64 	[%rd36011], %rd15399;
	st.global.u64 	[%rd36012], %rd15400;
	st.global.u64 	[%rd36013], %rd15401;
	st.global.u64 	[%rd36014], %rd15402;
	st.global.u64 	[%rd36015], %rd12811;
	ld.global.u64 	%rd15416, [%rd2];
	ld.global.u64 	%rd15417, [%rd36011];
	ld.global.u64 	%rd15418, [%rd36012];
	ld.global.u64 	%rd15419, [%rd36013];
	ld.global.u64 	%rd15420, [%rd36014];
	// begin inline asm
	add.cc.u64 %rd15416, %rd15416, %rd35996;
	addc.cc.u64 %rd15417, %rd15417, %rd35997;
	addc.cc.u64 %rd15418, %rd15418, %rd35998;
	addc.cc.u64 %rd15419, %rd15419, %rd35999;
	addc.cc.u64 %rd15420, %rd15420, %rd36000;
	addc.u64 %rd12811, %rd12811, %rd36001;
	
	// end inline asm
	st.global.u64 	[%rd2], %rd15416;
	st.global.u64 	[%rd36011], %rd15417;
	st.global.u64 	[%rd36012], %rd15418;
	st.global.u64 	[%rd36013], %rd15419;
	st.global.u64 	[%rd36014], %rd15420;
	st.global.u64 	[%rd36015], %rd12811;
	ld.global.u64 	%rd15434, [%rd2];
	ld.global.u64 	%rd15435, [%rd36011];
	ld.global.u64 	%rd15436, [%rd36012];
	ld.global.u64 	%rd15437, [%rd36013];
	ld.global.u64 	%rd15438, [%rd36014];
	// begin inline asm
	add.cc.u64 %rd15434, %rd15434, %rd35996;
	addc.cc.u64 %rd15435, %rd15435, %rd35997;
	addc.cc.u64 %rd15436, %rd15436, %rd35998;
	addc.cc.u64 %rd15437, %rd15437, %rd35999;
	addc.cc.u64 %rd15438, %rd15438, %rd36000;
	addc.u64 %rd12811, %rd12811, %rd36001;
	
	// end inline asm
	st.global.u64 	[%rd2], %rd15434;
	st.global.u64 	[%rd36011], %rd15435;
	st.global.u64 	[%rd36012], %rd15436;
	st.global.u64 	[%rd36013], %rd15437;
	st.global.u64 	[%rd36014], %rd15438;
	st.global.u64 	[%rd36015], %rd12811;
	ld.global.u64 	%rd15452, [%rd2];
	ld.global.u64 	%rd15453, [%rd36011];
	ld.global.u64 	%rd15454, [%rd36012];
	ld.global.u64 	%rd15455, [%rd36013];
	ld.global.u64 	%rd15456, [%rd36014];
	// begin inline asm
	add.cc.u64 %rd15452, %rd15452, %rd35996;
	addc.cc.u64 %rd15453, %rd15453, %rd35997;
	addc.cc.u64 %rd15454, %rd15454, %rd35998;
	addc.cc.u64 %rd15455, %rd15455, %rd35999;
	addc.cc.u64 %rd15456, %rd15456, %rd36000;
	addc.u64 %rd12811, %rd12811, %rd36001;
	
	// end inline asm
	st.global.u64 	[%rd2], %rd15452;
	st.global.u64 	[%rd36011], %rd15453;
	st.global.u64 	[%rd36012], %rd15454;
	st.global.u64 	[%rd36013], %rd15455;
	st.global.u64 	[%rd36014], %rd15456;
	st.global.u64 	[%rd36015], %rd12811;
	ld.global.u64 	%rd15470, [%rd2];
	ld.global.u64 	%rd15471, [%rd36011];
	ld.global.u64 	%rd15472, [%rd36012];
	ld.global.u64 	%rd15473, [%rd36013];
	ld.global.u64 	%rd15474, [%rd36014];
	// begin inline asm
	add.cc.u64 %rd15470, %rd15470, %rd35996;
	addc.cc.u64 %rd15471, %rd15471, %rd35997;
	addc.cc.u64 %rd15472, %rd15472, %rd35998;
	addc.cc.u64 %rd15473, %rd15473, %rd35999;
	addc.cc.u64 %rd15474, %rd15474, %rd36000;
	addc.u64 %rd12811, %rd12811, %rd36001;
	
	// end inline asm
	st.global.u64 	[%rd2], %rd15470;
	st.global.u64 	[%rd36011], %rd15471;
	st.global.u64 	[%rd36012], %rd15472;
	st.global.u64 	[%rd36013], %rd15473;
	st.global.u64 	[%rd36014], %rd15474;
	st.global.u64 	[%rd36015], %rd12811;
	ld.global.u64 	%rd15488, [%rd2];
	ld.global.u64 	%rd15489, [%rd36011];
	ld.global.u64 	%rd15490, [%rd36012];
	ld.global.u64 	%rd15491, [%rd36013];
	ld.global.u64 	%rd15492, [%rd36014];
	// begin inline asm
	add.cc.u64 %rd15488, %rd15488, %rd35996;
	addc.cc.u64 %rd15489, %rd15489, %rd35997;
	addc.cc.u64 %rd15490, %rd15490, %rd35998;
	addc.cc.u64 %rd15491, %rd15491, %rd35999;
	addc.cc.u64 %rd15492, %rd15492, %rd36000;
	addc.u64 %rd12811, %rd12811, %rd36001;
	
	// end inline asm
	st.global.u64 	[%rd2], %rd15488;
	st.global.u64 	[%rd36011], %rd15489;
	st.global.u64 	[%rd36012], %rd15490;
	st.global.u64 	[%rd36013], %rd15491;
	st.global.u64 	[%rd36014], %rd15492;
	st.global.u64 	[%rd36015], %rd12811;
	ld.global.u64 	%rd15506, [%rd2];
	ld.global.u64 	%rd15507, [%rd36011];
	ld.global.u64 	%rd15508, [%rd36012];
	ld.global.u64 	%rd15509, [%rd36013];
	ld.global.u64 	%rd15510, [%rd36014];
	// begin inline asm
	add.cc.u64 %rd15506, %rd15506, %rd35996;
	addc.cc.u64 %rd15507, %rd15507, %rd35997;
	addc.cc.u64 %rd15508, %rd15508, %rd35998;
	addc.cc.u64 %rd15509, %rd15509, %rd35999;
	addc.cc.u64 %rd15510, %rd15510, %rd36000;
	addc.u64 %rd12811, %rd12811, %rd36001;
	
	// end inline asm
	st.global.u64 	[%rd2], %rd15506;
	st.global.u64 	[%rd36011], %rd15507;
	st.global.u64 	[%rd36012], %rd15508;
	st.global.u64 	[%rd36013], %rd15509;
	st.global.u64 	[%rd36014], %rd15510;
	st.global.u64 	[%rd36015], %rd12811;
	ld.global.u64 	%rd15524, [%rd2];
	ld.global.u64 	%rd15525, [%rd36011];
	ld.global.u64 	%rd15526, [%rd36012];
	ld.global.u64 	%rd15527, [%rd36013];
	ld.global.u64 	%rd15528, [%rd36014];
	// begin inline asm
	add.cc.u64 %rd15524, %rd15524, %rd35996;
	addc.cc.u64 %rd15525, %rd15525, %rd35997;
	addc.cc.u64 %rd15526, %rd15526, %rd35998;
	addc.cc.u64 %rd15527, %rd15527, %rd35999;
	addc.cc.u64 %rd15528, %rd15528, %rd36000;
	addc.u64 %rd12811, %rd12811, %rd36001;
	
	// end inline asm
	st.global.u64 	[%rd2], %rd15524;
	st.global.u64 	[%rd36011], %rd15525;
	st.global.u64 	[%rd36012], %rd15526;
	st.global.u64 	[%rd36013], %rd15527;
	st.global.u64 	[%rd36014], %rd15528;
	st.global.u64 	[%rd36015], %rd12811;
	ld.global.u64 	%rd15542, [%rd2];
	ld.global.u64 	%rd15543, [%rd36011];
	ld.global.u64 	%rd15544, [%rd36012];
	ld.global.u64 	%rd15545, [%rd36013];
	ld.global.u64 	%rd15546, [%rd36014];
	// begin inline asm
	add.cc.u64 %rd15542, %rd15542, %rd35996;
	addc.cc.u64 %rd15543, %rd15543, %rd35997;
	addc.cc.u64 %rd15544, %rd15544, %rd35998;
	addc.cc.u64 %rd15545, %rd15545, %rd35999;
	addc.cc.u64 %rd15546, %rd15546, %rd36000;
	addc.u64 %rd12811, %rd12811, %rd36001;
	
	// end inline asm
	st.global.u64 	[%rd2], %rd15542;
	st.global.u64 	[%rd36011], %rd15543;
	st.global.u64 	[%rd36012], %rd15544;
	st.global.u64 	[%rd36013], %rd15545;
	st.global.u64 	[%rd36014], %rd15546;
	st.global.u64 	[%rd36015], %rd12811;
	ld.global.u64 	%rd15560, [%rd2];
	ld.global.u64 	%rd15561, [%rd36011];
	ld.global.u64 	%rd15562, [%rd36012];
	ld.global.u64 	%rd15563, [%rd36013];
	ld.global.u64 	%rd15564, [%rd36014];
	// begin inline asm
	add.cc.u64 %rd15560, %rd15560, %rd35996;
	addc.cc.u64 %rd15561, %rd15561, %rd35997;
	addc.cc.u64 %rd15562, %rd15562, %rd35998;
	addc.cc.u64 %rd15563, %rd15563, %rd35999;
	addc.cc.u64 %rd15564, %rd15564, %rd36000;
	addc.u64 %rd12811, %rd12811, %rd36001;
	
	// end inline asm
	st.global.u64 	[%rd2], %rd15560;
	st.global.u64 	[%rd36011], %rd15561;
	st.global.u64 	[%rd36012], %rd15562;
	st.global.u64 	[%rd36013], %rd15563;
	st.global.u64 	[%rd36014], %rd15564;
	st.global.u64 	[%rd36015], %rd12811;
	ld.global.u64 	%rd15578, [%rd2];
	ld.global.u64 	%rd15579, [%rd36011];
	ld.global.u64 	%rd15580, [%rd36012];
	ld.global.u64 	%rd15581, [%rd36013];
	ld.global.u64 	%rd15582, [%rd36014];
	// begin inline asm
	add.cc.u64 %rd15578, %rd15578, %rd35996;
	addc.cc.u64 %rd15579, %rd15579, %rd35997;
	addc.cc.u64 %rd15580, %rd15580, %rd35998;
	addc.cc.u64 %rd15581, %rd15581, %rd35999;
	addc.cc.u64 %rd15582, %rd15582, %rd36000;
	addc.u64 %rd12811, %rd12811, %rd36001;
	
	// end inline asm
	st.global.u64 	[%rd2], %rd15578;
	st.global.u64 	[%rd36011], %rd15579;
	st.global.u64 	[%rd36012], %rd15580;
	st.global.u64 	[%rd36013], %rd15581;
	st.global.u64 	[%rd36014], %rd15582;
	st.global.u64 	[%rd36015], %rd12811;
	ld.global.u64 	%rd15596, [%rd2];
	ld.global.u64 	%rd15597, [%rd36011];
	ld.global.u64 	%rd15598, [%rd36012];
	ld.global.u64 	%rd15599, [%rd36013];
	ld.global.u64 	%rd15600, [%rd36014];
	// begin inline asm
	add.cc.u64 %rd15596, %rd15596, %rd35996;
	addc.cc.u64 %rd15597, %rd15597, %rd35997;
	addc.cc.u64 %rd15598, %rd15598, %rd35998;
	addc.cc.u64 %rd15599, %rd15599, %rd35999;
	addc.cc.u64 %rd15600, %rd15600, %rd36000;
	addc.u64 %rd12811, %rd12811, %rd36001;
	
	// end inline asm
	st.global.u64 	[%rd2], %rd15596;
	st.global.u64 	[%rd36011], %rd15597;
	st.global.u64 	[%rd36012], %rd15598;
	st.global.u64 	[%rd36013], %rd15599;
	st.global.u64 	[%rd36014], %rd15600;
	st.global.u64 	[%rd36015], %rd12811;
	ld.global.u64 	%rd15614, [%rd2];
	ld.global.u64 	%rd15615, [%rd36011];
	ld.global.u64 	%rd15616, [%rd36012];
	ld.global.u64 	%rd15617, [%rd36013];
	ld.global.u64 	%rd15618, [%rd36014];
	// begin inline asm
	add.cc.u64 %rd15614, %rd15614, %rd35996;
	addc.cc.u64 %rd15615, %rd15615, %rd35997;
	addc.cc.u64 %rd15616, %rd15616, %rd35998;
	addc.cc.u64 %rd15617, %rd15617, %rd35999;
	addc.cc.u64 %rd15618, %rd15618, %rd36000;
	addc.u64 %rd12811, %rd12811, %rd36001;
	
	// end inline asm
	st.global.u64 	[%rd2], %rd15614;
	st.global.u64 	[%rd36011], %rd15615;
	st.global.u64 	[%rd36012], %rd15616;
	st.global.u64 	[%rd36013], %rd15617;
	st.global.u64 	[%rd36014], %rd15618;
	st.global.u64 	[%rd36015], %rd12811;
	ld.global.u64 	%rd15632, [%rd2];
	ld.global.u64 	%rd15633, [%rd36011];
	ld.global.u64 	%rd15634, [%rd36012];
	ld.global.u64 	%rd15635, [%rd36013];
	ld.global.u64 	%rd15636, [%rd36014];
	// begin inline asm
	add.cc.u64 %rd15632, %rd15632, %rd35996;
	addc.cc.u64 %rd15633, %rd15633, %rd35997;
	addc.cc.u64 %rd15634, %rd15634, %rd35998;
	addc.cc.u64 %rd15635, %rd15635, %rd35999;
	addc.cc.u64 %rd15636, %rd15636, %rd36000;
	addc.u64 %rd12811, %rd12811, %rd36001;
	
	// end inline asm
	st.global.u64 	[%rd2], %rd15632;
	st.global.u64 	[%rd36011], %rd15633;
	st.global.u64 	[%rd36012], %rd15634;
	st.global.u64 	[%rd36013], %rd15635;
	st.global.u64 	[%rd36014], %rd15636;
	st.global.u64 	[%rd36015], %rd12811;
	ld.global.u64 	%rd15650, [%rd2];
	ld.global.u64 	%rd15651, [%rd36011];
	ld.global.u64 	%rd15652, [%rd36012];
	ld.global.u64 	%rd15653, [%rd36013];
	ld.global.u64 	%rd15654, [%rd36014];
	// begin inline asm
	add.cc.u64 %rd15650, %rd15650, %rd35996;
	addc.cc.u64 %rd15651, %rd15651, %rd35997;
	addc.cc.u64 %rd15652, %rd15652, %rd35998;
	addc.cc.u64 %rd15653, %rd15653, %rd35999;
	addc.cc.u64 %rd15654, %rd15654, %rd36000;
	addc.u64 %rd12811, %rd12811, %rd36001;
	
	// end inline asm
	st.global.u64 	[%rd2], %rd15650;
	st.global.u64 	[%rd36011], %rd15651;
	st.global.u64 	[%rd36012], %rd15652;
	st.global.u64 	[%rd36013], %rd15653;
	st.global.u64 	[%rd36014], %rd15654;
	st.global.u64 	[%rd36015], %rd12811;
	ld.global.u64 	%rd15668, [%rd2];
	ld.global.u64 	%rd15669, [%rd36011];
	ld.global.u64 	%rd15670, [%rd36012];
	ld.global.u64 	%rd15671, [%rd36013];
	ld.global.u64 	%rd15672, [%rd36014];
	// begin inline asm
	add.cc.u64 %rd15668, %rd15668, %rd35996;
	addc.cc.u64 %rd15669, %rd15669, %rd35997;
	addc.cc.u64 %rd15670, %rd15670, %rd35998;
	addc.cc.u64 %rd15671, %rd15671, %rd35999;
	addc.cc.u64 %rd15672, %rd15672, %rd36000;
	addc.u64 %rd12811, %rd12811, %rd36001;
	
	// end inline asm
	st.global.u64 	[%rd2], %rd15668;
	st.global.u64 	[%rd36011], %rd15669;
	st.global.u64 	[%rd36012], %rd15670;
	st.global.u64 	[%rd36013], %rd15671;
	st.global.u64 	[%rd36014], %rd15672;
	st.global.u64 	[%rd36015], %rd12811;
	ld.global.u64 	%rd15686, [%rd2];
	ld.global.u64 	%rd15687, [%rd36011];
	ld.global.u64 	%rd15688, [%rd36012];
	ld.global.u64 	%rd15689, [%rd36013];
	ld.global.u64 	%rd15690, [%rd36014];
	// begin inline asm
	add.cc.u64 %rd15686, %rd15686, %rd35996;
	addc.cc.u64 %rd15687, %rd15687, %rd35997;
	addc.cc.u64 %rd15688, %rd15688, %rd35998;
	addc.cc.u64 %rd15689, %rd15689, %rd35999;
	addc.cc.u64 %rd15690, %rd15690, %rd36000;
	addc.u64 %rd12811, %rd12811, %rd36001;
	
	// end inline asm
	st.global.u64 	[%rd2], %rd15686;
	st.global.u64 	[%rd36011], %rd15687;
	st.global.u64 	[%rd36012], %rd15688;
	st.global.u64 	[%rd36013], %rd15689;
	st.global.u64 	[%rd36014], %rd15690;
	st.global.u64 	[%rd36015], %rd12811;
	ld.global.u64 	%rd15704, [%rd2];
	ld.global.u64 	%rd15705, [%rd36011];
	ld.global.u64 	%rd15706, [%rd36012];
	ld.global.u64 	%rd15707, [%rd36013];
	ld.global.u64 	%rd15708, [%rd36014];
	// begin inline asm
	add.cc.u64 %rd15704, %rd15704, %rd35996;
	addc.cc.u64 %rd15705, %rd15705, %rd35997;
	addc.cc.u64 %rd15706, %rd15706, %rd35998;
	addc.cc.u64 %rd15707, %rd15707, %rd35999;
	addc.cc.u64 %rd15708, %rd15708, %rd36000;
	addc.u64 %rd12811, %rd12811, %rd36001;
	
	// end inline asm
	st.global.u64 	[%rd2], %rd15704;
	st.global.u64 	[%rd36011], %rd15705;
	st.global.u64 	[%rd36012], %rd15706;
	st.global.u64 	[%rd36013], %rd15707;
	st.global.u64 	[%rd36014], %rd15708;
	st.global.u64 	[%rd36015], %rd12811;
	ld.global.u64 	%rd15722, [%rd2];
	ld.global.u64 	%rd15723, [%rd36011];
	ld.global.u64 	%rd15724, [%rd36012];
	ld.global.u64 	%rd15725, [%rd36013];
	ld.global.u64 	%rd15726, [%rd36014];
	// begin inline asm
	add.cc.u64 %rd15722, %rd15722, %rd35996;
	addc.cc.u64 %rd15723, %rd15723, %rd35997;
	addc.cc.u64 %rd15724, %rd15724, %rd35998;
	addc.cc.u64 %rd15725, %rd15725, %rd35999;
	addc.cc.u64 %rd15726, %rd15726, %rd36000;
	addc.u64 %rd12811, %rd12811, %rd36001;
	
	// end inline asm
	st.global.u64 	[%rd2], %rd15722;
	st.global.u64 	[%rd36011], %rd15723;
	st.global.u64 	[%rd36012], %rd15724;
	st.global.u64 	[%rd36013], %rd15725;
	st.global.u64 	[%rd36014], %rd15726;
	st.global.u64 	[%rd36015], %rd12811;
	ld.global.u64 	%rd15740, [%rd2];
	ld.global.u64 	%rd15741, [%rd36011];
	ld.global.u64 	%rd15742, [%rd36012];
	ld.global.u64 	%rd15743, [%rd36013];
	ld.global.u64 	%rd15744, [%rd36014];
	// begin inline asm
	add.cc.u64 %rd15740, %rd15740, %rd35996;
	addc.cc.u64 %rd15741, %rd15741, %rd35997;
	addc.cc.u64 %rd15742, %rd15742, %rd35998;
	addc.cc.u64 %rd15743, %rd15743, %rd35999;
	addc.cc.u64 %rd15744, %rd15744, %rd36000;
	addc.u64 %rd12811, %rd12811, %rd36001;
	
	// end inline asm
	st.global.u64 	[%rd2], %rd15740;
	st.global.u64 	[%rd36011], %rd15741;
	st.global.u64 	[%rd36012], %rd15742;
	st.global.u64 	[%rd36013], %rd15743;
	st.global.u64 	[%rd36014], %rd15744;
	st.global.u64 	[%rd36015], %rd12811;
	ld.global.u64 	%rd15758, [%rd2];
	ld.global.u64 	%rd15759, [%rd36011];
	ld.global.u64 	%rd15760, [%rd36012];
	ld.global.u64 	%rd15761, [%rd36013];
	ld.global.u64 	%rd15762, [%rd36014];
	// begin inline asm
	add.cc.u64 %rd15758, %rd15758, %rd35996;
	addc.cc.u64 %rd15759, %rd15759, %rd35997;
	addc.cc.u64 %rd15760, %rd15760, %rd35998;
	addc.cc.u64 %rd15761, %rd15761, %rd35999;
	addc.cc.u64 %rd15762, %rd15762, %rd36000;
	addc.u64 %rd12811, %rd12811, %rd36001;
	
	// end inline asm
	st.global.u64 	[%rd2], %rd15758;
	st.global.u64 	[%rd36011], %rd15759;
	st.global.u64 	[%rd36012], %rd15760;
	st.global.u64 	[%rd36013], %rd15761;
	st.global.u64 	[%rd36014], %rd15762;
	st.global.u64 	[%rd36015], %rd12811;
	ld.global.u64 	%rd15776, [%rd2];
	ld.global.u64 	%rd15777, [%rd36011];
	ld.global.u64 	%rd15778, [%rd36012];
	ld.global.u64 	%rd15779, [%rd36013];
	ld.global.u64 	%rd15780, [%rd36014];
	// begin inline asm
	add.cc.u64 %rd15776, %rd15776, %rd35996;
	addc.cc.u64 %rd15777, %rd15777, %rd35997;
	addc.cc.u64 %rd15778, %rd15778, %rd35998;
	addc.cc.u64 %rd15779, %rd15779, %rd35999;
	addc.cc.u64 %rd15780, %rd15780, %rd36000;
	addc.u64 %rd12811, %rd12811, %rd36001;
	
	// end inline asm
	st.global.u64 	[%rd2], %rd15776;
	st.global.u64 	[%rd36011], %rd15777;
	st.global.u64 	[%rd36012], %rd15778;
	st.global.u64 	[%rd36013], %rd15779;
	st.global.u64 	[%rd36014], %rd15780;
	st.global.u64 	[%rd36015], %rd12811;
	ld.global.u64 	%rd15794, [%rd2];
	ld.global.u64 	%rd15795, [%rd36011];
	ld.global.u64 	%rd15796, [%rd36012];
	ld.global.u64 	%rd15797, [%rd36013];
	ld.global.u64 	%rd15798, [%rd36014];
	// begin inline asm
	add.cc.u64 %rd15794, %rd15794, %rd35996;
	addc.cc.u64 %rd15795, %rd15795, %rd35997;
	addc.cc.u64 %rd15796, %rd15796, %rd35998;
	addc.cc.u64 %rd15797, %rd15797, %rd35999;
	addc.cc.u64 %rd15798, %rd15798, %rd36000;
	addc.u64 %rd12811, %rd12811, %rd36001;
	
	// end inline asm
	st.global.u64 	[%rd2], %rd15794;
	st.global.u64 	[%rd36011], %rd15795;
	st.global.u64 	[%rd36012], %rd15796;
	st.global.u64 	[%rd36013], %rd15797;
	st.global.u64 	[%rd36014], %rd15798;
	st.global.u64 	[%rd36015], %rd12811;
	ld.global.u64 	%rd15812, [%rd2];
	ld.global.u64 	%rd15813, [%rd36011];
	ld.global.u64 	%rd15814, [%rd36012];
	ld.global.u64 	%rd15815, [%rd36013];
	ld.global.u64 	%rd15816, [%rd36014];
	// begin inline asm
	add.cc.u64 %rd15812, %rd15812, %rd35996;
	addc.cc.u64 %rd15813, %rd15813, %rd35997;
	addc.cc.u64 %rd15814, %rd15814, %rd35998;
	addc.cc.u64 %rd15815, %rd15815, %rd35999;
	addc.cc.u64 %rd15816, %rd15816, %rd36000;
	addc.u64 %rd12811, %rd12811, %rd36001;
	
	// end inline asm
	st.global.u64 	[%rd2], %rd15812;
	st.global.u64 	[%rd36011], %rd15813;
	st.global.u64 	[%rd36012], %rd15814;
	st.global.u64 	[%rd36013], %rd15815;
	st.global.u64 	[%rd36014], %rd15816;
	st.global.u64 	[%rd36015], %rd12811;
	ld.global.u64 	%rd15830, [%rd2];
	ld.global.u64 	%rd15831, [%rd36011];
	ld.global.u64 	%rd15832, [%rd36012];
	ld.global.u64 	%rd15833, [%rd36013];
	ld.global.u64 	%rd15834, [%rd36014];
	// begin inline asm
	add.cc.u64 %rd15830, %rd15830, %rd35996;
	addc.cc.u64 %rd15831, %rd15831, %rd35997;
	addc.cc.u64 %rd15832, %rd15832, %rd35998;
	addc.cc.u64 %rd15833, %rd15833, %rd35999;
	addc.cc.u64 %rd15834, %rd15834, %rd36000;
	addc.u64 %rd12811, %rd12811, %rd36001;
	
	// end inline asm
	st.global.u64 	[%rd2], %rd15830;
	st.global.u64 	[%rd36011], %rd15831;
	st.global.u64 	[%rd36012], %rd15832;
	st.global.u64 	[%rd36013], %rd15833;
	st.global.u64 	[%rd36014], %rd15834;
	st.global.u64 	[%rd36015], %rd12811;
	ld.global.u64 	%rd15848, [%rd2];
	ld.global.u64 	%rd15849, [%rd36011];
	ld.global.u64 	%rd15850, [%rd36012];
	ld.global.u64 	%rd15851, [%rd36013];
	ld.global.u64 	%rd15852, [%rd36014];
	// begin inline asm
	add.cc.u64 %rd15848, %rd15848, %rd35996;
	addc.cc.u64 %rd15849, %rd15849, %rd35997;
	addc.cc.u64 %rd15850, %rd15850, %rd35998;
	addc.cc.u64 %rd15851, %rd15851, %rd35999;
	addc.cc.u64 %rd15852, %rd15852, %rd36000;
	addc.u64 %rd12811, %rd12811, %rd36001;
	
	// end inline asm
	st.global.u64 	[%rd2], %rd15848;
	st.global.u64 	[%rd36011], %rd15849;
	st.global.u64 	[%rd36012], %rd15850;
	st.global.u64 	[%rd36013], %rd15851;
	st.global.u64 	[%rd36014], %rd15852;
	st.global.u64 	[%rd36015], %rd12811;
	ld.global.u64 	%rd15866, [%rd2];
	ld.global.u64 	%rd15867, [%rd36011];
	ld.global.u64 	%rd15868, [%rd36012];
	ld.global.u64 	%rd15869, [%rd36013];
	ld.global.u64 	%rd15870, [%rd36014];
	// begin inline asm
	add.cc.u64 %rd15866, %rd15866, %rd35996;
	addc.cc.u64 %rd15867, %rd15867, %rd35997;
	addc.cc.u64 %rd15868, %rd15868, %rd35998;
	addc.cc.u64 %rd15869, %rd15869, %rd35999;
	addc.cc.u64 %rd15870, %rd15870, %rd36000;
	addc.u64 %rd12811, %rd12811, %rd36001;
	
	// end inline asm
	st.global.u64 	[%rd2], %rd15866;
	st.global.u64 	[%rd36011], %rd15867;
	st.global.u64 	[%rd36012], %rd15868;
	st.global.u64 	[%rd36013], %rd15869;
	st.global.u64 	[%rd36014], %rd15870;
	st.global.u64 	[%rd36015], %rd12811;
	ld.global.u64 	%rd15884, [%rd2];
	ld.global.u64 	%rd15885, [%rd36011];
	ld.global.u64 	%rd15886, [%rd36012];
	ld.global.u64 	%rd15887, [%rd36013];
	ld.global.u64 	%rd15888, [%rd36014];
	// begin inline asm
	add.cc.u64 %rd15884, %rd15884, %rd35996;
	addc.cc.u64 %rd15885, %rd15885, %rd35997;
	addc.cc.u64 %rd15886, %rd15886, %rd35998;
	addc.cc.u64 %rd15887, %rd15887, %rd35999;
	addc.cc.u64 %rd15888, %rd15888, %rd36000;
	addc.u64 %rd12811, %rd12811, %rd36001;
	
	// end inline asm
	st.global.u64 	[%rd2], %rd15884;
	st.global.u64 	[%rd36011], %rd15885;
	st.global.u64 	[%rd36012], %rd15886;
	st.global.u64 	[%rd36013], %rd15887;
	st.global.u64 	[%rd36014], %rd15888;
	st.global.u64 	[%rd36015], %rd12811;
	ld.global.u64 	%rd15902, [%rd2];
	ld.global.u64 	%rd15903, [%rd36011];
	ld.global.u64 	%rd15904, [%rd36012];
	ld.global.u64 	%rd15905, [%rd36013];
	ld.global.u64 	%rd15906, [%rd36014];
	// begin inline asm
	add.cc.u64 %rd15902, %rd15902, %rd35996;
	addc.cc.u64 %rd15903, %rd15903, %rd35997;
	addc.cc.u64 %rd15904, %rd15904, %rd35998;
	addc.cc.u64 %rd15905, %rd15905, %rd35999;
	addc.cc.u64 %rd15906, %rd15906, %rd36000;
	addc.u64 %rd12811, %rd12811, %rd36001;
	
	// end inline asm
	st.global.u64 	[%rd2], %rd15902;
	st.global.u64 	[%rd36011], %rd15903;
	st.global.u64 	[%rd36012], %rd15904;
	st.global.u64 	[%rd36013], %rd15905;
	st.global.u64 	[%rd36014], %rd15906;
	st.global.u64 	[%rd36015], %rd12811;
	ld.global.u64 	%rd15920, [%rd2];
	ld.global.u64 	%rd15921, [%rd36011];
	ld.global.u64 	%rd15922, [%rd36012];
	ld.global.u64 	%rd15923, [%rd36013];
	ld.global.u64 	%rd15924, [%rd36014];
	// begin inline asm
	add.cc.u64 %rd15920, %rd15920, %rd35996;
	addc.cc.u64 %rd15921, %rd15921, %rd35997;
	addc.cc.u64 %rd15922, %rd15922, %rd35998;
	addc.cc.u64 %rd15923, %rd15923, %rd35999;
	addc.cc.u64 %rd15924, %rd15924, %rd36000;
	addc.u64 %rd12811, %rd12811, %rd36001;
	
	// end inline asm
	st.global.u64 	[%rd2], %rd15920;
	st.global.u64 	[%rd36011], %rd15921;
	st.global.u64 	[%rd36012], %rd15922;
	st.global.u64 	[%rd36013], %rd15923;
	st.global.u64 	[%rd36014], %rd15924;
	st.global.u64 	[%rd36015], %rd12811;
	ld.global.u64 	%rd15938, [%rd2];
	ld.global.u64 	%rd15939, [%rd36011];
	ld.global.u64 	%rd15940, [%rd36012];
	ld.global.u64 	%rd15941, [%rd36013];
	ld.global.u64 	%rd15942, [%rd36014];
	// begin inline asm
	add.cc.u64 %rd15938, %rd15938, %rd35996;
	addc.cc.u64 %rd15939, %rd15939, %rd35997;
	addc.cc.u64 %rd15940, %rd15940, %rd35998;
	addc.cc.u64 %rd15941, %rd15941, %rd35999;
	addc.cc.u64 %rd15942, %rd15942, %rd36000;
	addc.u64 %rd12811, %rd12811, %rd36001;
	
	// end inline asm
	st.global.u64 	[%rd2], %rd15938;
	st.global.u64 	[%rd36011], %rd15939;
	st.global.u64 	[%rd36012], %rd15940;
	st.global.u64 	[%rd36013], %rd15941;
	st.global.u64 	[%rd36014], %rd15942;
	st.global.u64 	[%rd36015], %rd12811;
	ld.global.u64 	%rd15956, [%rd2];
	ld.global.u64 	%rd15957, [%rd36011];
	ld.global.u64 	%rd15958, [%rd36012];
	ld.global.u64 	%rd15959, [%rd36013];
	ld.global.u64 	%rd15960, [%rd36014];
	// begin inline asm
	add.cc.u64 %rd15956, %rd15956, %rd35996;
	addc.cc.u64 %rd15957, %rd15957, %rd35997;
	addc.cc.u64 %rd15958, %rd15958, %rd35998;
	addc.cc.u64 %rd15959, %rd15959, %rd35999;
	addc.cc.u64 %rd15960, %rd15960, %rd36000;
	addc.u64 %rd12811, %rd12811, %rd36001;
	
	// end inline asm
	st.global.u64 	[%rd2], %rd15956;
	st.global.u64 	[%rd36011], %rd15957;
	st.global.u64 	[%rd36012], %rd15958;
	st.global.u64 	[%rd36013], %rd15959;
	st.global.u64 	[%rd36014], %rd15960;
	st.global.u64 	[%rd36015], %rd12811;
	ld.global.u64 	%rd15974, [%rd2];
	ld.global.u64 	%rd15975, [%rd36011];
	ld.global.u64 	%rd15976, [%rd36012];
	ld.global.u64 	%rd15977, [%rd36013];
	ld.global.u64 	%rd15978, [%rd36014];
	// begin inline asm
	add.cc.u64 %rd15974, %rd15974, %rd35996;
	addc.cc.u64 %rd15975, %rd15975, %rd35997;
	addc.cc.u64 %rd15976, %rd15976, %rd35998;
	addc.cc.u64 %rd15977, %rd15977, %rd35999;
	addc.cc.u64 %rd15978, %rd15978, %rd36000;
	addc.u64 %rd12811, %rd12811, %rd36001;
	
	// end inline asm
	st.global.u64 	[%rd2], %rd15974;
	st.global.u64 	[%rd36011], %rd15975;
	st.global.u64 	[%rd36012], %rd15976;
	st.global.u64 	[%rd36013], %rd15977;
	st.global.u64 	[%rd36014], %rd15978;
	st.global.u64 	[%rd36015], %rd12811;
	ld.global.u64 	%rd15992, [%rd2];
	ld.global.u64 	%rd15993, [%rd36011];
	ld.global.u64 	%rd15994, [%rd36012];
	ld.global.u64 	%rd15995, [%rd36013];
	ld.global.u64 	%rd15996, [%rd36014];
	// begin inline asm
	add.cc.u64 %rd15992, %rd15992, %rd35996;
	addc.cc.u64 %rd15993, %rd15993, %rd35997;
	addc.cc.u64 %rd15994, %rd15994, %rd35998;
	addc.cc.u64 %rd15995, %rd15995, %rd35999;
	addc.cc.u64 %rd15996, %rd15996, %rd36000;
	addc.u64 %rd12811, %rd12811, %rd36001;
	
	// end inline asm
	st.global.u64 	[%rd2], %rd15992;
	st.global.u64 	[%rd36011], %rd15993;
	st.global.u64 	[%rd36012], %rd15994;
	st.global.u64 	[%rd36013], %rd15995;
	st.global.u64 	[%rd36014], %rd15996;
	st.global.u64 	[%rd36015], %rd12811;
	ld.global.u64 	%rd16010, [%rd2];
	ld.global.u64 	%rd16011, [%rd36011];
	ld.global.u64 	%rd16012, [%rd36012];
	ld.global.u64 	%rd16013, [%rd36013];
	ld.global.u64 	%rd16014, [%rd36014];
	// begin inline asm
	add.cc.u64 %rd16010, %rd16010, %rd35996;
	addc.cc.u64 %rd16011, %rd16011, %rd35997;
	addc.cc.u64 %rd16012, %rd16012, %rd35998;
	addc.cc.u64 %rd16013, %rd16013, %rd35999;
	addc.cc.u64 %rd16014, %rd16014, %rd36000;
	addc.u64 %rd12811, %rd12811, %rd36001;
	
	// end inline asm
	st.global.u64 	[%rd2], %rd16010;
	st.global.u64 	[%rd36011], %rd16011;
	st.global.u64 	[%rd36012], %rd16012;
	st.global.u64 	[%rd36013], %rd16013;
	st.global.u64 	[%rd36014], %rd16014;
	st.global.u64 	[%rd36015], %rd12811;
	ld.global.u64 	%rd16028, [%rd2];
	ld.global.u64 	%rd16029, [%rd36011];
	ld.global.u64 	%rd16030, [%rd36012];
	ld.global.u64 	%rd16031, [%rd36013];
	ld.global.u64 	%rd16032, [%rd36014];
	// begin inline asm
	add.cc.u64 %rd16028, %rd16028, %rd35996;
	addc.cc.u64 %rd16029, %rd16029, %rd35997;
	addc.cc.u64 %rd16030, %rd16030, %rd35998;
	addc.cc.u64 %rd16031, %rd16031, %rd35999;
	addc.cc.u64 %rd16032, %rd16032, %rd36000;
	addc.u64 %rd12811, %rd12811, %rd36001;
	
	// end inline asm
	st.global.u64 	[%rd2], %rd16028;
	st.global.u64 	[%rd36011], %rd16029;
	st.global.u64 	[%rd36012], %rd16030;
	st.global.u64 	[%rd36013], %rd16031;
	st.global.u64 	[%rd36014], %rd16032;
	st.global.u64 	[%rd36015], %rd12811;
	ld.global.u64 	%rd16046, [%rd2];
	ld.global.u64 	%rd16047, [%rd36011];
	ld.global.u64 	%rd16048, [%rd36012];
	ld.global.u64 	%rd16049, [%rd36013];
	ld.global.u64 	%rd16050, [%rd36014];
	// begin inline asm
	add.cc.u64 %rd16046, %rd16046, %rd35996;
	addc.cc.u64 %rd16047, %rd16047, %rd35997;
	addc.cc.u64 %rd16048, %rd16048, %rd35998;
	addc.cc.u64 %rd16049, %rd16049, %rd35999;
	addc.cc.u64 %rd16050, %rd16050, %rd36000;
	addc.u64 %rd12811, %rd12811, %rd36001;
	
	// end inline asm
	st.global.u64 	[%rd2], %rd16046;
	st.global.u64 	[%rd36011], %rd16047;
	st.global.u64 	[%rd36012], %rd16048;
	st.global.u64 	[%rd36013], %rd16049;
	st.global.u64 	[%rd36014], %rd16050;
	st.global.u64 	[%rd36015], %rd12811;
	ld.global.u64 	%rd16064, [%rd2];
	ld.global.u64 	%rd16065, [%rd36011];
	ld.global.u64 	%rd16066, [%rd36012];
	ld.global.u64 	%rd16067, [%rd36013];
	ld.global.u64 	%rd16068, [%rd36014];
	// begin inline asm
	add.cc.u64 %rd16064, %rd16064, %rd35996;
	addc.cc.u64 %rd16065, %rd16065, %rd35997;
	addc.cc.u64 %rd16066, %rd16066, %rd35998;
	addc.cc.u64 %rd16067, %rd16067, %rd35999;
	addc.cc.u64 %rd16068, %rd16068, %rd36000;
	addc.u64 %rd12811, %rd12811, %rd36001;
	
	// end inline asm
	st.global.u64 	[%rd2], %rd16064;
	st.global.u64 	[%rd36011], %rd16065;
	st.global.u64 	[%rd36012], %rd16066;
	st.global.u64 	[%rd36013], %rd16067;
	st.global.u64 	[%rd36014], %rd16068;
	st.global.u64 	[%rd36015], %rd12811;
	ld.global.u64 	%rd16082, [%rd2];
	ld.global.u64 	%rd16083, [%rd36011];
	ld.global.u64 	%rd16084, [%rd36012];
	ld.global.u64 	%rd16085, [%rd36013];
	ld.global.u64 	%rd16086, [%rd36014];
	// begin inline asm
	add.cc.u64 %rd16082, %rd16082, %rd35996;
	addc.cc.u64 %rd16083, %rd16083, %rd35997;
	addc.cc.u64 %rd16084, %rd16084, %rd35998;
	addc.cc.u64 %rd16085, %rd16085, %rd35999;
	addc.cc.u64 %rd16086, %rd16086, %rd36000;
	addc.u64 %rd12811, %rd12811, %rd36001;
	
	// end inline asm
	st.global.u64 	[%rd2], %rd16082;
	st.global.u64 	[%rd36011], %rd16083;
	st.global.u64 	[%rd36012], %rd16084;
	st.global.u64 	[%rd36013], %rd16085;
	st.global.u64 	[%rd36014], %rd16086;
	st.global.u64 	[%rd36015], %rd12811;
	ld.global.u64 	%rd16100, [%rd2];
	ld.global.u64 	%rd16101, [%rd36011];
	ld.global.u64 	%rd16102, [%rd36012];
	ld.global.u64 	%rd16103, [%rd36013];
	ld.global.u64 	%rd16104, [%rd36014];
	// begin inline asm
	add.cc.u64 %rd16100, %rd16100, %rd35996;
	addc.cc.u64 %rd16101, %rd16101, %rd35997;
	addc.cc.u64 %rd16102, %rd16102, %rd35998;
	addc.cc.u64 %rd16103, %rd16103, %rd35999;
	addc.cc.u64 %rd16104, %rd16104, %rd36000;
	addc.u64 %rd12811, %rd12811, %rd36001;
	
	// end inline asm
	st.global.u64 	[%rd2], %rd16100;
	st.global.u64 	[%rd36011], %rd16101;
	st.global.u64 	[%rd36012], %rd16102;
	st.global.u64 	[%rd36013], %rd16103;
	st.global.u64 	[%rd36014], %rd16104;
	st.global.u64 	[%rd36015], %rd12811;
	ld.global.u64 	%rd16118, [%rd2];
	ld.global.u64 	%rd16119, [%rd36011];
	ld.global.u64 	%rd16120, [%rd36012];
	ld.global.u64 	%rd16121, [%rd36013];
	ld.global.u64 	%rd16122, [%rd36014];
	// begin inline asm
	add.cc.u64 %rd16118, %rd16118, %rd35996;
	addc.cc.u64 %rd16119, %rd16119, %rd35997;
	addc.cc.u64 %rd16120, %rd16120, %rd35998;
	addc.cc.u64 %rd16121, %rd16121, %rd35999;
	addc.cc.u64 %rd16122, %rd16122, %rd36000;
	addc.u64 %rd12811, %rd12811, %rd36001;
	
	// end inline asm
	st.global.u64 	[%rd2], %rd16118;
	st.global.u64 	[%rd36011], %rd16119;
	st.global.u64 	[%rd36012], %rd16120;
	st.global.u64 	[%rd36013], %rd16121;
	st.global.u64 	[%rd36014], %rd16122;
	st.global.u64 	[%rd36015], %rd12811;
	ld.global.u64 	%rd16136, [%rd2];
	ld.global.u64 	%rd16137, [%rd36011];
	ld.global.u64 	%rd16138, [%rd36012];
	ld.global.u64 	%rd16139, [%rd36013];
	ld.global.u64 	%rd16140, [%rd36014];
	// begin inline asm
	add.cc.u64 %rd16136, %rd16136, %rd35996;
	addc.cc.u64 %rd16137, %rd16137, %rd35997;
	addc.cc.u64 %rd16138, %rd16138, %rd35998;
	addc.cc.u64 %rd16139, %rd16139, %rd35999;
	addc.cc.u64 %rd16140, %rd16140, %rd36000;
	addc.u64 %rd12811, %rd12811, %rd36001;
	
	// end inline asm
	st.global.u64 	[%rd2], %rd16136;
	st.global.u64 	[%rd36011], %rd16137;
	st.global.u64 	[%rd36012], %rd16138;
	st.global.u64 	[%rd36013], %rd16139;
	st.global.u64 	[%rd36014], %rd16140;
	st.global.u64 	[%rd36015], %rd12811;
	ld.global.u64 	%rd16154, [%rd2];
	ld.global.u64 	%rd16155, [%rd36011];
	ld.global.u64 	%rd16156, [%rd36012];
	ld.global.u64 	%rd16157, [%rd36013];
	ld.global.u64 	%rd16158, [%rd36014];
	// begin inline asm
	add.cc.u64 %rd16154, %rd16154, %rd35996;
	addc.cc.u64 %rd16155, %rd16155, %rd35997;
	addc.cc.u64 %rd16156, %rd16156, %rd35998;
	addc.cc.u64 %rd16157, %rd16157, %rd35999;
	addc.cc.u64 %rd16158, %rd16158, %rd36000;
	addc.u64 %rd12811, %rd12811, %rd36001;
	
	// end inline asm
	st.global.u64 	[%rd2], %rd16154;
	st.global.u64 	[%rd36011], %rd16155;
	st.global.u64 	[%rd36012], %rd16156;
	st.global.u64 	[%rd36013], %rd16157;
	st.global.u64 	[%rd36014], %rd16158;
	st.global.u64 	[%rd36015], %rd12811;
	ld.global.u64 	%rd16172, [%rd2];
	ld.global.u64 	%rd16173, [%rd36011];
	ld.global.u64 	%rd16174, [%rd36012];
	ld.global.u64 	%rd16175, [%rd36013];
	ld.global.u64 	%rd16176, [%rd36014];
	// begin inline asm
	add.cc.u64 %rd16172, %rd16172, %rd35996;
	addc.cc.u64 %rd16173, %rd16173, %rd35997;
	addc.cc.u64 %rd16174, %rd16174, %rd35998;
	addc.cc.u64 %rd16175, %rd16175, %rd35999;
	addc.cc.u64 %rd16176, %rd16176, %rd36000;
	addc.u64 %rd12811, %rd12811, %rd36001;
	
	// end inline asm
	st.global.u64 	[%rd2], %rd16172;
	st.global.u64 	[%rd36011], %rd16173;
	st.global.u64 	[%rd36012], %rd16174;
	st.global.u64 	[%rd36013], %rd16175;
	st.global.u64 	[%rd36014], %rd16176;
	st.global.u64 	[%rd36015], %rd12811;
	ld.global.u64 	%rd16190, [%rd2];
	ld.global.u64 	%rd16191, [%rd36011];
	ld.global.u64 	%rd16192, [%rd36012];
	ld.global.u64 	%rd16193, [%rd36013];
	ld.global.u64 	%rd16194, [%rd36014];
	// begin inline asm
	add.cc.u64 %rd16190, %rd16190, %rd35996;
	addc.cc.u64 %rd16191, %rd16191, %rd35997;
	addc.cc.u64 %rd16192, %rd16192, %rd35998;
	addc.cc.u64 %rd16193, %rd16193, %rd35999;
	addc.cc.u64 %rd16194, %rd16194, %rd36000;
	addc.u64 %rd12811, %rd12811, %rd36001;
	
	// end inline asm
	st.global.u64 	[%rd2], %rd16190;
	st.global.u64 	[%rd36011], %rd16191;
	st.global.u64 	[%rd36012], %rd16192;
	st.global.u64 	[%rd36013], %rd16193;
	st.global.u64 	[%rd36014], %rd16194;
	st.global.u64 	[%rd36015], %rd12811;
	ld.global.u64 	%rd16208, [%rd2];
	ld.global.u64 	%rd16209, [%rd36011];
	ld.global.u64 	%rd16210, [%rd36012];
	ld.global.u64 	%rd16211, [%rd36013];
	ld.global.u64 	%rd16212, [%rd36014];
	// begin inline asm
	add.cc.u64 %rd16208, %rd16208, %rd35996;
	addc.cc.u64 %rd16209, %rd16209, %rd35997;
	addc.cc.u64 %rd16210, %rd16210, %rd35998;
	addc.cc.u64 %rd16211, %rd16211, %rd35999;
	addc.cc.u64 %rd16212, %rd16212, %rd36000;
	addc.u64 %rd12811, %rd12811, %rd36001;
	
	// end inline asm
	st.global.u64 	[%rd2], %rd16208;
	st.global.u64 	[%rd36011], %rd16209;
	st.global.u64 	[%rd36012], %rd16210;
	st.global.u64 	[%rd36013], %rd16211;
	st.global.u64 	[%rd36014], %rd16212;
	st.global.u64 	[%rd36015], %rd12811;
	ld.global.u64 	%rd16226, [%rd2];
	ld.global.u64 	%rd16227, [%rd36011];
	ld.global.u64 	%rd16228, [%rd36012];
	ld.global.u64 	%rd16229, [%rd36013];
	ld.global.u64 	%rd16230, [%rd36014];
	// begin inline asm
	add.cc.u64 %rd16226, %rd16226, %rd35996;
	addc.cc.u64 %rd16227, %rd16227, %rd35997;
	addc.cc.u64 %rd16228, %rd16228, %rd35998;
	addc.cc.u64 %rd16229, %rd16229, %rd35999;
	addc.cc.u64 %rd16230, %rd16230, %rd36000;
	addc.u64 %rd12811, %rd12811, %rd36001;
	
	// end inline asm
	st.global.u64 	[%rd2], %rd16226;
	st.global.u64 	[%rd36011], %rd16227;
	st.global.u64 	[%rd36012], %rd16228;
	st.global.u64 	[%rd36013], %rd16229;
	st.global.u64 	[%rd36014], %rd16230;
	st.global.u64 	[%rd36015], %rd12811;
	ld.global.u64 	%rd16244, [%rd2];
	ld.global.u64 	%rd16245, [%rd36011];
	ld.global.u64 	%rd16246, [%rd36012];
	ld.global.u64 	%rd16247, [%rd36013];
	ld.global.u64 	%rd16248, [%rd36014];
	// begin inline asm
	add.cc.u64 %rd16244, %rd16244, %rd35996;
	addc.cc.u64 %rd16245, %rd16245, %rd35997;
	addc.cc.u64 %rd16246, %rd16246, %rd35998;
	addc.cc.u64 %rd16247, %rd16247, %rd35999;
	addc.cc.u64 %rd16248, %rd16248, %rd36000;
	addc.u64 %rd12811, %rd12811, %rd36001;
	
	// end inline asm
	st.global.u64 	[%rd2], %rd16244;
	st.global.u64 	[%rd36011], %rd16245;
	st.global.u64 	[%rd36012], %rd16246;
	st.global.u64 	[%rd36013], %rd16247;
	st.global.u64 	[%rd36014], %rd16248;
	st.global.u64 	[%rd36015], %rd12811;
	ld.global.u64 	%rd16262, [%rd2];
	ld.global.u64 	%rd16263, [%rd36011];
	ld.global.u64 	%rd16264, [%rd36012];
	ld.global.u64 	%rd16265, [%rd36013];
	ld.global.u64 	%rd16266, [%rd36014];
	// begin inline asm
	add.cc.u64 %rd16262, %rd16262, %rd35996;
	addc.cc.u64 %rd16263, %rd16263, %rd35997;
	addc.cc.u64 %rd16264, %rd16264, %rd35998;
	addc.cc.u64 %rd16265, %rd16265, %rd35999;
	addc.cc.u64 %rd16266, %rd16266, %rd36000;
	addc.u64 %rd12811, %rd12811, %rd36001;
	
	// end inline asm
	st.global.u64 	[%rd2], %rd16262;
	st.global.u64 	[%rd36011], %rd16263;
	st.global.u64 	[%rd36012], %rd16264;
	st.global.u64 	[%rd36013], %rd16265;
	st.global.u64 	[%rd36014], %rd16266;
	st.global.u64 	[%rd36015], %rd12811;
	ld.global.u64 	%rd16280, [%rd2];
	ld.global.u64 	%rd16281, [%rd36011];
	ld.global.u64 	%rd16282, [%rd36012];
	ld.global.u64 	%rd16283, [%rd36013];
	ld.global.u64 	%rd16284, [%rd36014];
	// begin inline asm
	add.cc.u64 %rd16280, %rd16280, %rd35996;
	addc.cc.u64 %rd16281, %rd16281, %rd35997;
	addc.cc.u64 %rd16282, %rd16282, %rd35998;
	addc.cc.u64 %rd16283, %rd16283, %rd35999;
	addc.cc.u64 %rd16284, %rd16284, %rd36000;
	addc.u64 %rd12811, %rd12811, %rd36001;
	
	// end inline asm
	st.global.u64 	[%rd2], %rd16280;
	st.global.u64 	[%rd36011], %rd16281;
	st.global.u64 	[%rd36012], %rd16282;
	st.global.u64 	[%rd36013], %rd16283;
	st.global.u64 	[%rd36014], %rd16284;
	st.global.u64 	[%rd36015], %rd12811;
	ld.global.u64 	%rd16298, [%rd2];
	ld.global.u64 	%rd16299, [%rd36011];
	ld.global.u64 	%rd16300, [%rd36012];
	ld.global.u64 	%rd16301, [%rd36013];
	ld.global.u64 	%rd16302, [%rd36014];
	// begin inline asm
	add.cc.u64 %rd16298, %rd16298, %rd35996;
	addc.cc.u64 %rd16299, %rd16299, %rd35997;
	addc.cc.u64 %rd16300, %rd16300, %rd35998;
	addc.cc.u64 %rd16301, %rd16301, %rd35999;
	addc.cc.u64 %rd16302, %rd16302, %rd36000;
	addc.u64 %rd12811, %rd12811, %rd36001;
	
	// end inline asm
	st.global.u64 	[%rd2], %rd16298;
	st.global.u64 	[%rd36011], %rd16299;
	st.global.u64 	[%rd36012], %rd16300;
	st.global.u64 	[%rd36013], %rd16301;
	st.global.u64 	[%rd36014], %rd16302;
	st.global.u64 	[%rd36015], %rd12811;
	ld.global.u64 	%rd16316, [%rd2];
	ld.global.u64 	%rd16317, [%rd36011];
	ld.global.u64 	%rd16318, [%rd36012];
	ld.global.u64 	%rd16319, [%rd36013];
	ld.global.u64 	%rd16320, [%rd36014];
	// begin inline asm
	add.cc.u64 %rd16316, %rd16316, %rd35996;
	addc.cc.u64 %rd16317, %rd16317, %rd35997;
	addc.cc.u64 %rd16318, %rd16318, %rd35998;
	addc.cc.u64 %rd16319, %rd16319, %rd35999;
	addc.cc.u64 %rd16320, %rd16320, %rd36000;
	addc.u64 %rd12811, %rd12811, %rd36001;
	
	// end inline asm
	st.global.u64 	[%rd2], %rd16316;
	st.global.u64 	[%rd36011], %rd16317;
	st.global.u64 	[%rd36012], %rd16318;
	st.global.u64 	[%rd36013], %rd16319;
	st.global.u64 	[%rd36014], %rd16320;
	st.global.u64 	[%rd36015], %rd12811;
	ld.global.u64 	%rd16334, [%rd2];
	ld.global.u64 	%rd16335, [%rd36011];
	ld.global.u64 	%rd16336, [%rd36012];
	ld.global.u64 	%rd16337, [%rd36013];
	ld.global.u64 	%rd16338, [%rd36014];
	// begin inline asm
	add.cc.u64 %rd16334, %rd16334, %rd35996;
	addc.cc.u64 %rd16335, %rd16335, %rd35997;
	addc.cc.u64 %rd16336, %rd16336, %rd35998;
	addc.cc.u64 %rd16337, %rd16337, %rd35999;
	addc.cc.u64 %rd16338, %rd16338, %rd36000;
	addc.u64 %rd12811, %rd12811, %rd36001;
	
	// end inline asm
	st.global.u64 	[%rd2], %rd16334;
	st.global.u64 	[%rd36011], %rd16335;
	st.global.u64 	[%rd36012], %rd16336;
	st.global.u64 	[%rd36013], %rd16337;
	st.global.u64 	[%rd36014], %rd16338;
	st.global.u64 	[%rd36015], %rd12811;
	ld.global.u64 	%rd16352, [%rd2];
	ld.global.u64 	%rd16353, [%rd36011];
	ld.global.u64 	%rd16354, [%rd36012];
	ld.global.u64 	%rd16355, [%rd36013];
	ld.global.u64 	%rd16356, [%rd36014];
	// begin inline asm
	add.cc.u64 %rd16352, %rd16352, %rd35996;
	addc.cc.u64 %rd16353, %rd16353, %rd35997;
	addc.cc.u64 %rd16354, %rd16354, %rd35998;
	addc.cc.u64 %rd16355, %rd16355, %rd35999;
	addc.cc.u64 %rd16356, %rd16356, %rd36000;
	addc.u64 %rd12811, %rd12811, %rd36001;
	
	// end inline asm
	st.global.u64 	[%rd2], %rd16352;
	st.global.u64 	[%rd36011], %rd16353;
	st.global.u64 	[%rd36012], %rd16354;
	st.global.u64 	[%rd36013], %rd16355;
	st.global.u64 	[%rd36014], %rd16356;
	st.global.u64 	[%rd36015], %rd12811;
	ld.global.u64 	%rd16370, [%rd2];
	ld.global.u64 	%rd16371, [%rd36011];
	ld.global.u64 	%rd16372, [%rd36012];
	ld.global.u64 	%rd16373, [%rd36013];
	ld.global.u64 	%rd16374, [%rd36014];
	// begin inline asm
	add.cc.u64 %rd16370, %rd16370, %rd35996;
	addc.cc.u64 %rd16371, %rd16371, %rd35997;
	addc.cc.u64 %rd16372, %rd16372, %rd35998;
	addc.cc.u64 %rd16373, %rd16373, %rd35999;
	addc.cc.u64 %rd16374, %rd16374, %rd36000;
	addc.u64 %rd12811, %rd12811, %rd36001;
	
	// end inline asm
	st.global.u64 	[%rd2], %rd16370;
	st.global.u64 	[%rd36011], %rd16371;
	st.global.u64 	[%rd36012], %rd16372;
	st.global.u64 	[%rd36013], %rd16373;
	st.global.u64 	[%rd36014], %rd16374;
	st.global.u64 	[%rd36015], %rd12811;
	ld.global.u64 	%rd16388, [%rd2];
	ld.global.u64 	%rd16389, [%rd36011];
	ld.global.u64 	%rd16390, [%rd36012];
	ld.global.u64 	%rd16391, [%rd36013];
	ld.global.u64 	%rd16392, [%rd36014];
	// begin inline asm
	add.cc.u64 %rd16388, %rd16388, %rd35996;
	addc.cc.u64 %rd16389, %rd16389, %rd35997;
	addc.cc.u64 %rd16390, %rd16390, %rd35998;
	addc.cc.u64 %rd16391, %rd16391, %rd35999;
	addc.cc.u64 %rd16392, %rd16392, %rd36000;
	addc.u64 %rd12811, %rd12811, %rd36001;
	
	// end inline asm
	st.global.u64 	[%rd2], %rd16388;
	st.global.u64 	[%rd36011], %rd16389;
	st.global.u64 	[%rd36012], %rd16390;
	st.global.u64 	[%rd36013], %rd16391;
	st.global.u64 	[%rd36014], %rd16392;
	st.global.u64 	[%rd36015], %rd12811;
	ld.global.u64 	%rd16406, [%rd2];
	ld.global.u64 	%rd16407, [%rd36011];
	ld.global.u64 	%rd16408, [%rd36012];
	ld.global.u64 	%rd16409, [%rd36013];
	ld.global.u64 	%rd16410, [%rd36014];
	// begin inline asm
	add.cc.u64 %rd16406, %rd16406, %rd35996;
	addc.cc.u64 %rd16407, %rd16407, %rd35997;
	addc.cc.u64 %rd16408, %rd16408, %rd35998;
	addc.cc.u64 %rd16409, %rd16409, %rd35999;
	addc.cc.u64 %rd16410, %rd16410, %rd36000;
	addc.u64 %rd12811, %rd12811, %rd36001;
	
	// end inline asm
	st.global.u64 	[%rd2], %rd16406;
	st.global.u64 	[%rd36011], %rd16407;
	st.global.u64 	[%rd36012], %rd16408;
	st.global.u64 	[%rd36013], %rd16409;
	st.global.u64 	[%rd36014], %rd16410;
	st.global.u64 	[%rd36015], %rd12811;
	ld.global.u64 	%rd16424, [%rd2];
	ld.global.u64 	%rd16425, [%rd36011];
	ld.global.u64 	%rd16426, [%rd36012];
	ld.global.u64 	%rd16427, [%rd36013];
	ld.global.u64 	%rd16428, [%rd36014];
	// begin inline asm
	add.cc.u64 %rd16424, %rd16424, %rd35996;
	addc.cc.u64 %rd16425, %rd16425, %rd35997;
	addc.cc.u64 %rd16426, %rd16426, %rd35998;
	addc.cc.u64 %rd16427, %rd16427, %rd35999;
	addc.cc.u64 %rd16428, %rd16428, %rd36000;
	addc.u64 %rd12811, %rd12811, %rd36001;
	
	// end inline asm
	st.global.u64 	[%rd2], %rd16424;
	st.global.u64 	[%rd36011], %rd16425;
	st.global.u64 	[%rd36012], %rd16426;
	st.global.u64 	[%rd36013], %rd16427;
	st.global.u64 	[%rd36014], %rd16428;
	st.global.u64 	[%rd36015], %rd12811;
	ld.global.u64 	%rd16442, [%rd2];
	ld.global.u64 	%rd16443, [%rd36011];
	ld.global.u64 	%rd16444, [%rd36012];
	ld.global.u64 	%rd16445, [%rd36013];
	ld.global.u64 	%rd16446, [%rd36014];
	// begin inline asm
	add.cc.u64 %rd16442, %rd16442, %rd35996;
	addc.cc.u64 %rd16443, %rd16443, %rd35997;
	addc.cc.u64 %rd16444, %rd16444, %rd35998;
	addc.cc.u64 %rd16445, %rd16445, %rd35999;
	addc.cc.u64 %rd16446, %rd16446, %rd36000;
	addc.u64 %rd12811, %rd12811, %rd36001;
	
	// end inline asm
	st.global.u64 	[%rd2], %rd16442;
	st.global.u64 	[%rd36011], %rd16443;
	st.global.u64 	[%rd36012], %rd16444;
	st.global.u64 	[%rd36013], %rd16445;
	st.global.u64 	[%rd36014], %rd16446;
	st.global.u64 	[%rd36015], %rd12811;
	ld.global.u64 	%rd16460, [%rd2];
	ld.global.u64 	%rd16461, [%rd36011];
	ld.global.u64 	%rd16462, [%rd36012];
	ld.global.u64 	%rd16463, [%rd36013];
	ld.global.u64 	%rd16464, [%rd36014];
	// begin inline asm
	add.cc.u64 %rd16460, %rd16460, %rd35996;
	addc.cc.u64 %rd16461, %rd16461, %rd35997;
	addc.cc.u64 %rd16462, %rd16462, %rd35998;
	addc.cc.u64 %rd16463, %rd16463, %rd35999;
	addc.cc.u64 %rd16464, %rd16464, %rd36000;
	addc.u64 %rd12811, %rd12811, %rd36001;
	
	// end inline asm
	st.global.u64 	[%rd2], %rd16460;
	st.global.u64 	[%rd36011], %rd16461;
	st.global.u64 	[%rd36012], %rd16462;
	st.global.u64 	[%rd36013], %rd16463;
	st.global.u64 	[%rd36014], %rd16464;
	st.global.u64 	[%rd36015], %rd12811;
	ld.global.u64 	%rd16478, [%rd2];
	ld.global.u64 	%rd16479, [%rd36011];
	ld.global.u64 	%rd16480, [%rd36012];
	ld.global.u64 	%rd16481, [%rd36013];
	ld.global.u64 	%rd16482, [%rd36014];
	// begin inline asm
	add.cc.u64 %rd16478, %rd16478, %rd35996;
	addc.cc.u64 %rd16479, %rd16479, %rd35997;
	addc.cc.u64 %rd16480, %rd16480, %rd35998;
	addc.cc.u64 %rd16481, %rd16481, %rd35999;
	addc.cc.u64 %rd16482, %rd16482, %rd36000;
	addc.u64 %rd12811, %rd12811, %rd36001;
	
	// end inline asm
	st.global.u64 	[%rd2], %rd16478;
	st.global.u64 	[%rd36011], %rd16479;
	st.global.u64 	[%rd36012], %rd16480;
	st.global.u64 	[%rd36013], %rd16481;
	st.global.u64 	[%rd36014], %rd16482;
	st.global.u64 	[%rd36015], %rd12811;
	ld.global.u64 	%rd16496, [%rd2];
	ld.global.u64 	%rd16497, [%rd36011];
	ld.global.u64 	%rd16498, [%rd36012];
	ld.global.u64 	%rd16499, [%rd36013];
	ld.global.u64 	%rd16500, [%rd36014];
	// begin inline asm
	add.cc.u64 %rd16496, %rd16496, %rd35996;
	addc.cc.u64 %rd16497, %rd16497, %rd35997;
	addc.cc.u64 %rd16498, %rd16498, %rd35998;
	addc.cc.u64 %rd16499, %rd16499, %rd35999;
	addc.cc.u64 %rd16500, %rd16500, %rd36000;
	addc.u64 %rd12811, %rd12811, %rd36001;
	
	// end inline asm
	st.global.u64 	[%rd2], %rd16496;
	st.global.u64 	[%rd36011], %rd16497;
	st.global.u64 	[%rd36012], %rd16498;
	st.global.u64 	[%rd36013], %rd16499;
	st.global.u64 	[%rd36014], %rd16500;
	st.global.u64 	[%rd36015], %rd12811;
	ld.global.u64 	%rd16514, [%rd2];
	ld.global.u64 	%rd16515, [%rd36011];
	ld.global.u64 	%rd16516, [%rd36012];
	ld.global.u64 	%rd16517, [%rd36013];
	ld.global.u64 	%rd16518, [%rd36014];
	// begin inline asm
	add.cc.u64 %rd16514, %rd16514, %rd35996;
	addc.cc.u64 %rd16515, %rd16515, %rd35997;
	addc.cc.u64 %rd16516, %rd16516, %rd35998;
	addc.cc.u64 %rd16517, %rd16517, %rd35999;
	addc.cc.u64 %rd16518, %rd16518, %rd36000;
	addc.u64 %rd12811, %rd12811, %rd36001;
	
	// end inline asm
	st.global.u64 	[%rd2], %rd16514;
	st.global.u64 	[%rd36011], %rd16515;
	st.global.u64 	[%rd36012], %rd16516;
	st.global.u64 	[%rd36013], %rd16517;
	st.global.u64 	[%rd36014], %rd16518;
	st.global.u64 	[%rd36015], %rd12811;
	ld.global.u64 	%rd16532, [%rd2];
	ld.global.u64 	%rd16533, [%rd36011];
	ld.global.u64 	%rd16534, [%rd36012];
	ld.global.u64 	%rd16535, [%rd36013];
	ld.global.u64 	%rd16536, [%rd36014];
	// begin inline asm
	add.cc.u64 %rd16532, %rd16532, %rd35996;
	addc.cc.u64 %rd16533, %rd16533, %rd35997;
	addc.cc.u64 %rd16534, %rd16534, %rd35998;
	addc.cc.u64 %rd16535, %rd16535, %rd35999;
	addc.cc.u64 %rd16536, %rd16536, %rd36000;
	addc.u64 %rd12811, %rd12811, %rd36001;
	
	// end inline asm
	st.global.u64 	[%rd2], %rd16532;
	st.global.u64 	[%rd36011], %rd16533;
	st.global.u64 	[%rd36012], %rd16534;
	st.global.u64 	[%rd36013], %rd16535;
	st.global.u64 	[%rd36014], %rd16536;
	st.global.u64 	[%rd36015], %rd12811;
	ld.global.u64 	%rd16550, [%rd2];
	ld.global.u64 	%rd16551, [%rd36011];
	ld.global.u64 	%rd16552, [%rd36012];
	ld.global.u64 	%rd16553, [%rd36013];
	ld.global.u64 	%rd16554, [%rd36014];
	// begin inline asm
	add.cc.u64 %rd16550, %rd16550, %rd35996;
	addc.cc.u64 %rd16551, %rd16551, %rd35997;
	addc.cc.u64 %rd16552, %rd16552, %rd35998;
	addc.cc.u64 %rd16553, %rd16553, %rd35999;
	addc.cc.u64 %rd16554, %rd16554, %rd36000;
	addc.u64 %rd12811, %rd12811, %rd36001;
	
	// end inline asm
	st.global.u64 	[%rd2], %rd16550;
	st.global.u64 	[%rd36011], %rd16551;
	st.global.u64 	[%rd36012], %rd16552;
	st.global.u64 	[%rd36013], %rd16553;
	st.global.u64 	[%rd36014], %rd16554;
	st.global.u64 	[%rd36015], %rd12811;
	ld.global.u64 	%rd16568, [%rd2];
	ld.global.u64 	%rd16569, [%rd36011];
	ld.global.u64 	%rd16570, [%rd36012];
	ld.global.u64 	%rd16571, [%rd36013];
	ld.global.u64 	%rd16572, [%rd36014];
	// begin inline asm
	add.cc.u64 %rd16568, %rd16568, %rd35996;
	addc.cc.u64 %rd16569, %rd16569, %rd35997;
	addc.cc.u64 %rd16570, %rd16570, %rd35998;
	addc.cc.u64 %rd16571, %rd16571, %rd35999;
	addc.cc.u64 %rd16572, %rd16572, %rd36000;
	addc.u64 %rd12811, %rd12811, %rd36001;
	
	// end inline asm
	st.global.u64 	[%rd2], %rd16568;
	st.global.u64 	[%rd36011], %rd16569;
	st.global.u64 	[%rd36012], %rd16570;
	st.global.u64 	[%rd36013], %rd16571;
	st.global.u64 	[%rd36014], %rd16572;
	st.global.u64 	[%rd36015], %rd12811;
	ld.global.u64 	%rd16586, [%rd2];
	ld.global.u64 	%rd16587, [%rd36011];
	ld.global.u64 	%rd16588, [%rd36012];
	ld.global.u64 	%rd16589, [%rd36013];
	ld.global.u64 	%rd16590, [%rd36014];
	// begin inline asm
	add.cc.u64 %rd16586, %rd16586, %rd35996;
	addc.cc.u64 %rd16587, %rd16587, %rd35997;
	addc.cc.u64 %rd16588, %rd16588, %rd35998;
	addc.cc.u64 %rd16589, %rd16589, %rd35999;
	addc.cc.u64 %rd16590, %rd16590, %rd36000;
	addc.u64 %rd12811, %rd12811, %rd36001;
	
	// end inline asm
	st.global.u64 	[%rd2], %rd16586;
	st.global.u64 	[%rd36011], %rd16587;
	st.global.u64 	[%rd36012], %rd16588;
	st.global.u64 	[%rd36013], %rd16589;
	st.global.u64 	[%rd36014], %rd16590;
	st.global.u64 	[%rd36015], %rd12811;
	ld.global.u64 	%rd16604, [%rd2];
	ld.global.u64 	%rd16605, [%rd36011];
	ld.global.u64 	%rd16606, [%rd36012];
	ld.global.u64 	%rd16607, [%rd36013];
	ld.global.u64 	%rd16608, [%rd36014];
	// begin inline asm
	add.cc.u64 %rd16604, %rd16604, %rd35996;
	addc.cc.u64 %rd16605, %rd16605, %rd35997;
	addc.cc.u64 %rd16606, %rd16606, %rd35998;
	addc.cc.u64 %rd16607, %rd16607, %rd35999;
	addc.cc.u64 %rd16608, %rd16608, %rd36000;
	addc.u64 %rd12811, %rd12811, %rd36001;
	
	// end inline asm
	st.global.u64 	[%rd2], %rd16604;
	st.global.u64 	[%rd36011], %rd16605;
	st.global.u64 	[%rd36012], %rd16606;
	st.global.u64 	[%rd36013], %rd16607;
	st.global.u64 	[%rd36014], %rd16608;
	st.global.u64 	[%rd36015], %rd12811;
	ld.global.u64 	%rd16622, [%rd2];
	ld.global.u64 	%rd16623, [%rd36011];
	ld.global.u64 	%rd16624, [%rd36012];
	ld.global.u64 	%rd16625, [%rd36013];
	ld.global.u64 	%rd16626, [%rd36014];
	// begin inline asm
	add.cc.u64 %rd16622, %rd16622, %rd35996;
	addc.cc.u64 %rd16623, %rd16623, %rd35997;
	addc.cc.u64 %rd16624, %rd16624, %rd35998;
	addc.cc.u64 %rd16625, %rd16625, %rd35999;
	addc.cc.u64 %rd16626, %rd16626, %rd36000;
	addc.u64 %rd12811, %rd12811, %rd36001;
	
	// end inline asm
	st.global.u64 	[%rd2], %rd16622;
	st.global.u64 	[%rd36011], %rd16623;
	st.global.u64 	[%rd36012], %rd16624;
	st.global.u64 	[%rd36013], %rd16625;
	st.global.u64 	[%rd36014], %rd16626;
	st.global.u64 	[%rd36015], %rd12811;
	ld.global.u64 	%rd16640, [%rd2];
	ld.global.u64 	%rd16641, [%rd36011];
	ld.global.u64 	%rd16642, [%rd36012];
	ld.global.u64 	%rd16643, [%rd36013];
	ld.global.u64 	%rd16644, [%rd36014];
	// begin inline asm
	add.cc.u64 %rd16640, %rd16640, %rd35996;
	addc.cc.u64 %rd16641, %rd16641, %rd35997;
	addc.cc.u64 %rd16642, %rd16642, %rd35998;
	addc.cc.u64 %rd16643, %rd16643, %rd35999;
	addc.cc.u64 %rd16644, %rd16644, %rd36000;
	addc.u64 %rd12811, %rd12811, %rd36001;
	
	// end inline asm
	st.global.u64 	[%rd2], %rd16640;
	st.global.u64 	[%rd36011], %rd16641;
	st.global.u64 	[%rd36012], %rd16642;
	st.global.u64 	[%rd36013], %rd16643;
	st.global.u64 	[%rd36014], %rd16644;
	st.global.u64 	[%rd36015], %rd12811;
	ld.global.u64 	%rd16658, [%rd2];
	ld.global.u64 	%rd16659, [%rd36011];
	ld.global.u64 	%rd16660, [%rd36012];
	ld.global.u64 	%rd16661, [%rd36013];
	ld.global.u64 	%rd16662, [%rd36014];
	// begin inline asm
	add.cc.u64 %rd16658, %rd16658, %rd35996;
	addc.cc.u64 %rd16659, %rd16659, %rd35997;
	addc.cc.u64 %rd16660, %rd16660, %rd35998;
	addc.cc.u64 %rd16661, %rd16661, %rd35999;
	addc.cc.u64 %rd16662, %rd16662, %rd36000;
	addc.u64 %rd12811, %rd12811, %rd36001;
	
	// end inline asm
	st.global.u64 	[%rd2], %rd16658;
	st.global.u64 	[%rd36011], %rd16659;
	st.global.u64 	[%rd36012], %rd16660;
	st.global.u64 	[%rd36013], %rd16661;
	st.global.u64 	[%rd36014], %rd16662;
	st.global.u64 	[%rd36015], %rd12811;
	ld.global.u64 	%rd16676, [%rd2];
	ld.global.u64 	%rd16677, [%rd36011];
	ld.global.u64 	%rd16678, [%rd36012];
	ld.global.u64 	%rd16679, [%rd36013];
	ld.global.u64 	%rd16680, [%rd36014];
	// begin inline asm
	add.cc.u64 %rd16676, %rd16676, %rd35996;
	addc.cc.u64 %rd16677, %rd16677, %rd35997;
	addc.cc.u64 %rd16678, %rd16678, %rd35998;
	addc.cc.u64 %rd16679, %rd16679, %rd35999;
	addc.cc.u64 %rd16680, %rd16680, %rd36000;
	addc.u64 %rd12811, %rd12811, %rd36001;
	
	// end inline asm
	st.global.u64 	[%rd2], %rd16676;
	st.global.u64 	[%rd36011], %rd16677;
	st.global.u64 	[%rd36012], %rd16678;
	st.global.u64 	[%rd36013], %rd16679;
	st.global.u64 	[%rd36014], %rd16680;
	st.global.u64 	[%rd36015], %rd12811;
	ld.global.u64 	%rd16694, [%rd2];
	ld.global.u64 	%rd16695, [%rd36011];
	ld.global.u64 	%rd16696, [%rd36012];
	ld.global.u64 	%rd16697, [%rd36013];
	ld.global.u64 	%rd16698, [%rd36014];
	// begin inline asm
	add.cc.u64 %rd16694, %rd16694, %rd35996;
	addc.cc.u64 %rd16695, %rd16695, %rd35997;
	addc.cc.u64 %rd16696, %rd16696, %rd35998;
	addc.cc.u64 %rd16697, %rd16697, %rd35999;
	addc.cc.u64 %rd16698, %rd16698, %rd36000;
	addc.u64 %rd12811, %rd12811, %rd36001;
	
	// end inline asm
	st.global.u64 	[%rd2], %rd16694;
	st.global.u64 	[%rd36011], %rd16695;
	st.global.u64 	[%rd36012], %rd16696;
	st.global.u64 	[%rd36013], %rd16697;
	st.global.u64 	[%rd36014], %rd16698;
	st.global.u64 	[%rd36015], %rd12811;
	ld.global.u64 	%rd16712, [%rd2];
	ld.global.u64 	%rd16713, [%rd36011];
	ld.global.u64 	%rd16714, [%rd36012];
	ld.global.u64 	%rd16715, [%rd36013];
	ld.global.u64 	%rd16716, [%rd36014];
	// begin inline asm
	add.cc.u64 %rd16712, %rd16712, %rd35996;
	addc.cc.u64 %rd16713, %rd16713, %rd35997;
	addc.cc.u64 %rd16714, %rd16714, %rd35998;
	addc.cc.u64 %rd16715, %rd16715, %rd35999;
	addc.cc.u64 %rd16716, %rd16716, %rd36000;
	addc.u64 %rd12811, %rd12811, %rd36001;
	
	// end inline asm
	st.global.u64 	[%rd2], %rd16712;
	st.global.u64 	[%rd36011], %rd16713;
	st.global.u64 	[%rd36012], %rd16714;
	st.global.u64 	[%rd36013], %rd16715;
	st.global.u64 	[%rd36014], %rd16716;
	st.global.u64 	[%rd36015], %rd12811;
	ld.global.u64 	%rd16730, [%rd2];
	ld.global.u64 	%rd16731, [%rd36011];
	ld.global.u64 	%rd16732, [%rd36012];
	ld.global.u64 	%rd16733, [%rd36013];
	ld.global.u64 	%rd16734, [%rd36014];
	// begin inline asm
	add.cc.u64 %rd16730, %rd16730, %rd35996;
	addc.cc.u64 %rd16731, %rd16731, %rd35997;
	addc.cc.u64 %rd16732, %rd16732, %rd35998;
	addc.cc.u64 %rd16733, %rd16733, %rd35999;
	addc.cc.u64 %rd16734, %rd16734, %rd36000;
	addc.u64 %rd12811, %rd12811, %rd36001;
	
	// end inline asm
	st.global.u64 	[%rd2], %rd16730;
	st.global.u64 	[%rd36011], %rd16731;
	st.global.u64 	[%rd36012], %rd16732;
	st.global.u64 	[%rd36013], %rd16733;
	st.global.u64 	[%rd36014], %rd16734;
	st.global.u64 	[%rd36015], %rd12811;
	ld.global.u64 	%rd16748, [%rd2];
	ld.global.u64 	%rd16749, [%rd36011];
	ld.global.u64 	%rd16750, [%rd36012];
	ld.global.u64 	%rd16751, [%rd36013];
	ld.global.u64 	%rd16752, [%rd36014];
	// begin inline asm
	add.cc.u64 %rd16748, %rd16748, %rd35996;
	addc.cc.u64 %rd16749, %rd16749, %rd35997;
	addc.cc.u64 %rd16750, %rd16750, %rd35998;
	addc.cc.u64 %rd16751, %rd16751, %rd35999;
	addc.cc.u64 %rd16752, %rd16752, %rd36000;
	addc.u64 %rd12811, %rd12811, %rd36001;
	
	// end inline asm
	st.global.u64 	[%rd2], %rd16748;
	st.global.u64 	[%rd36011], %rd16749;
	st.global.u64 	[%rd36012], %rd16750;
	st.global.u64 	[%rd36013], %rd16751;
	st.global.u64 	[%rd36014], %rd16752;
	st.global.u64 	[%rd36015], %rd12811;
	ld.global.u64 	%rd16766, [%rd2];
	ld.global.u64 	%rd16767, [%rd36011];
	ld.global.u64 	%rd16768, [%rd36012];
	ld.global.u64 	%rd16769, [%rd36013];
	ld.global.u64 	%rd16770, [%rd36014];
	// begin inline asm
	add.cc.u64 %rd16766, %rd16766, %rd35996;
	addc.cc.u64 %rd16767, %rd16767, %rd35997;
	addc.cc.u64 %rd16768, %rd16768, %rd35998;
	addc.cc.u64 %rd16769, %rd16769, %rd35999;
	addc.cc.u64 %rd16770, %rd16770, %rd36000;
	addc.u64 %rd12811, %rd12811, %rd36001;
	
	// end inline asm
	st.global.u64 	[%rd2], %rd16766;
	st.global.u64 	[%rd36011], %rd16767;
	st.global.u64 	[%rd36012], %rd16768;
	st.global.u64 	[%rd36013], %rd16769;
	st.global.u64 	[%rd36014], %rd16770;
	st.global.u64 	[%rd36015], %rd12811;
	ld.global.u64 	%rd16784, [%rd2];
	ld.global.u64 	%rd16785, [%rd36011];
	ld.global.u64 	%rd16786, [%rd36012];
	ld.global.u64 	%rd16787, [%rd36013];
	ld.global.u64 	%rd16788, [%rd36014];
	// begin inline asm
	add.cc.u64 %rd16784, %rd16784, %rd35996;
	addc.cc.u64 %rd16785, %rd16785, %rd35997;
	addc.cc.u64 %rd16786, %rd16786, %rd35998;
	addc.cc.u64 %rd16787, %rd16787, %rd35999;
	addc.cc.u64 %rd16788, %rd16788, %rd36000;
	addc.u64 %rd12811, %rd12811, %rd36001;
	
	// end inline asm
	st.global.u64 	[%rd2], %rd16784;
	st.global.u64 	[%rd36011], %rd16785;
	st.global.u64 	[%rd36012], %rd16786;
	st.global.u64 	[%rd36013], %rd16787;
	st.global.u64 	[%rd36014], %rd16788;
	st.global.u64 	[%rd36015], %rd12811;
	ld.global.u64 	%rd16802, [%rd2];
	ld.global.u64 	%rd16803, [%rd36011];
	ld.global.u64 	%rd16804, [%rd36012];
	ld.global.u64 	%rd16805, [%rd36013];
	ld.global.u64 	%rd16806, [%rd36014];
	// begin inline asm
	add.cc.u64 %rd16802, %rd16802, %rd35996;
	addc.cc.u64 %rd16803, %rd16803, %rd35997;
	addc.cc.u64 %rd16804, %rd16804, %rd35998;
	addc.cc.u64 %rd16805, %rd16805, %rd35999;
	addc.cc.u64 %rd16806, %rd16806, %rd36000;
	addc.u64 %rd12811, %rd12811, %rd36001;
	
	// end inline asm
	st.global.u64 	[%rd2], %rd16802;
	st.global.u64 	[%rd36011], %rd16803;
	st.global.u64 	[%rd36012], %rd16804;
	st.global.u64 	[%rd36013], %rd16805;
	st.global.u64 	[%rd36014], %rd16806;
	st.global.u64 	[%rd36015], %rd12811;
	ld.global.u64 	%rd16820, [%rd2];
	ld.global.u64 	%rd16821, [%rd36011];
	ld.global.u64 	%rd16822, [%rd36012];
	ld.global.u64 	%rd16823, [%rd36013];
	ld.global.u64 	%rd16824, [%rd36014];
	// begin inline asm
	add.cc.u64 %rd16820, %rd16820, %rd35996;
	addc.cc.u64 %rd16821, %rd16821, %rd35997;
	addc.cc.u64 %rd16822, %rd16822, %rd35998;
	addc.cc.u64 %rd16823, %rd16823, %rd35999;
	addc.cc.u64 %rd16824, %rd16824, %rd36000;
	addc.u64 %rd12811, %rd12811, %rd36001;
	
	// end inline asm
	st.global.u64 	[%rd2], %rd16820;
	st.global.u64 	[%rd36011], %rd16821;
	st.global.u64 	[%rd36012], %rd16822;
	st.global.u64 	[%rd36013], %rd16823;
	st.global.u64 	[%rd36014], %rd16824;
	st.global.u64 	[%rd36015], %rd12811;
	ld.global.u64 	%rd16838, [%rd2];
	ld.global.u64 	%rd16839, [%rd36011];
	ld.global.u64 	%rd16840, [%rd36012];
	ld.global.u64 	%rd16841, [%rd36013];
	ld.global.u64 	%rd16842, [%rd36014];
	// begin inline asm
	add.cc.u64 %rd16838, %rd16838, %rd35996;
	addc.cc.u64 %rd16839, %rd16839, %rd35997;
	addc.cc.u64 %rd16840, %rd16840, %rd35998;
	addc.cc.u64 %rd16841, %rd16841, %rd35999;
	addc.cc.u64 %rd16842, %rd16842, %rd36000;
	addc.u64 %rd12811, %rd12811, %rd36001;
	
	// end inline asm
	st.global.u64 	[%rd2], %rd16838;
	st.global.u64 	[%rd36011], %rd16839;
	st.global.u64 	[%rd36012], %rd16840;
	st.global.u64 	[%rd36013], %rd16841;
	st.global.u64 	[%rd36014], %rd16842;
	st.global.u64 	[%rd36015], %rd12811;
	ld.global.u64 	%rd16856, [%rd2];
	ld.global.u64 	%rd16857, [%rd36011];
	ld.global.u64 	%rd16858, [%rd36012];
	ld.global.u64 	%rd16859, [%rd36013];
	ld.global.u64 	%rd16860, [%rd36014];
	// begin inline asm
	add.cc.u64 %rd16856, %rd16856, %rd35996;
	addc.cc.u64 %rd16857, %rd16857, %rd35997;
	addc.cc.u64 %rd16858, %rd16858, %rd35998;
	addc.cc.u64 %rd16859, %rd16859, %rd35999;
	addc.cc.u64 %rd16860, %rd16860, %rd36000;
	addc.u64 %rd12811, %rd12811, %rd36001;
	
	// end inline asm
	st.global.u64 	[%rd2], %rd16856;
	st.global.u64 	[%rd36011], %rd16857;
	st.global.u64 	[%rd36012], %rd16858;
	st.global.u64 	[%rd36013], %rd16859;
	st.global.u64 	[%rd36014], %rd16860;
	st.global.u64 	[%rd36015], %rd12811;
	ld.global.u64 	%rd16874, [%rd2];
	ld.global.u64 	%rd16875, [%rd36011];
	ld.global.u64 	%rd16876, [%rd36012];
	ld.global.u64 	%rd16877, [%rd36013];
	ld.global.u64 	%rd16878, [%rd36014];
	// begin inline asm
	add.cc.u64 %rd16874, %rd16874, %rd35996;
	addc.cc.u64 %rd16875, %rd16875, %rd35997;
	addc.cc.u64 %rd16876, %rd16876, %rd35998;
	addc.cc.u64 %rd16877, %rd16877, %rd35999;
	addc.cc.u64 %rd16878, %rd16878, %rd36000;
	addc.u64 %rd12811, %rd12811, %rd36001;
	
	// end inline asm
	st.global.u64 	[%rd2], %rd16874;
	st.global.u64 	[%rd36011], %rd16875;
	st.global.u64 	[%rd36012], %rd16876;
	st.global.u64 	[%rd36013], %rd16877;
	st.global.u64 	[%rd36014], %rd16878;
	st.global.u64 	[%rd36015], %rd12811;
	ld.global.u64 	%rd16892, [%rd2];
	ld.global.u64 	%rd16893, [%rd36011];
	ld.global.u64 	%rd16894, [%rd36012];
	ld.global.u64 	%rd16895, [%rd36013];
	ld.global.u64 	%rd16896, [%rd36014];
	// begin inline asm
	add.cc.u64 %rd16892, %rd16892, %rd35996;
	addc.cc.u64 %rd16893, %rd16893, %rd35997;
	addc.cc.u64 %rd16894, %rd16894, %rd35998;
	addc.cc.u64 %rd16895, %rd16895, %rd35999;
	addc.cc.u64 %rd16896, %rd16896, %rd36000;
	addc.u64 %rd12811, %rd12811, %rd36001;
	
	// end inline asm
	st.global.u64 	[%rd2], %rd16892;
	st.global.u64 	[%rd36011], %rd16893;
	st.global.u64 	[%rd36012], %rd16894;
	st.global.u64 	[%rd36013], %rd16895;
	st.global.u64 	[%rd36014], %rd16896;
	st.global.u64 	[%rd36015], %rd12811;
	ld.global.u64 	%rd16910, [%rd2];
	ld.global.u64 	%rd16911, [%rd36011];
	ld.global.u64 	%rd16912, [%rd36012];
	ld.global.u64 	%rd16913, [%rd36013];
	ld.global.u64 	%rd16914, [%rd36014];
	// begin inline asm
	add.cc.u64 %rd16910, %rd16910, %rd35996;
	addc.cc.u64 %rd16911, %rd16911, %rd35997;
	addc.cc.u64 %rd16912, %rd16912, %rd35998;
	addc.cc.u64 %rd16913, %rd16913, %rd35999;
	addc.cc.u64 %rd16914, %rd16914, %rd36000;
	addc.u64 %rd12811, %rd12811, %rd36001;
	
	// end inline asm
	st.global.u64 	[%rd2], %rd16910;
	st.global.u64 	[%rd36011], %rd16911;
	st.global.u64 	[%rd36012], %rd16912;
	st.global.u64 	[%rd36013], %rd16913;
	st.global.u64 	[%rd36014], %rd16914;
	st.global.u64 	[%rd36015], %rd12811;
	ld.global.u64 	%rd16928, [%rd2];
	ld.global.u64 	%rd16929, [%rd36011];
	ld.global.u64 	%rd16930, [%rd36012];
	ld.global.u64 	%rd16931, [%rd36013];
	ld.global.u64 	%rd16932, [%rd36014];
	// begin inline asm
	add.cc.u64 %rd16928, %rd16928, %rd35996;
	addc.cc.u64 %rd16929, %rd16929, %rd35997;
	addc.cc.u64 %rd16930, %rd16930, %rd35998;
	addc.cc.u64 %rd16931, %rd16931, %rd35999;
	addc.cc.u64 %rd16932, %rd16932, %rd36000;
	addc.u64 %rd12811, %rd12811, %rd36001;
	
	// end inline asm
	st.global.u64 	[%rd2], %rd16928;
	st.global.u64 	[%rd36011], %rd16929;
	st.global.u64 	[%rd36012], %rd16930;
	st.global.u64 	[%rd36013], %rd16931;
	st.global.u64 	[%rd36014], %rd16932;
	st.global.u64 	[%rd36015], %rd12811;
	ld.global.u64 	%rd16946, [%rd2];
	ld.global.u64 	%rd16947, [%rd36011];
	ld.global.u64 	%rd16948, [%rd36012];
	ld.global.u64 	%rd16949, [%rd36013];
	ld.global.u64 	%rd16950, [%rd36014];
	// begin inline asm
	add.cc.u64 %rd16946, %rd16946, %rd35996;
	addc.cc.u64 %rd16947, %rd16947, %rd35997;
	addc.cc.u64 %rd16948, %rd16948, %rd35998;
	addc.cc.u64 %rd16949, %rd16949, %rd35999;
	addc.cc.u64 %rd16950, %rd16950, %rd36000;
	addc.u64 %rd12811, %rd12811, %rd36001;
	
	// end inline asm
	st.global.u64 	[%rd2], %rd16946;
	st.global.u64 	[%rd36011], %rd16947;
	st.global.u64 	[%rd36012], %rd16948;
	st.global.u64 	[%rd36013], %rd16949;
	st.global.u64 	[%rd36014], %rd16950;
	st.global.u64 	[%rd36015], %rd12811;
	ld.global.u64 	%rd16964, [%rd2];
	ld.global.u64 	%rd16965, [%rd36011];
	ld.global.u64 	%rd16966, [%rd36012];
	ld.global.u64 	%rd16967, [%rd36013];
	ld.global.u64 	%rd16968, [%rd36014];
	// begin inline asm
	add.cc.u64 %rd16964, %rd16964, %rd35996;
	addc.cc.u64 %rd16965, %rd16965, %rd35997;
	addc.cc.u64 %rd16966, %rd16966, %rd35998;
	addc.cc.u64 %rd16967, %rd16967, %rd35999;
	addc.cc.u64 %rd16968, %rd16968, %rd36000;
	addc.u64 %rd12811, %rd12811, %rd36001;
	
	// end inline asm
	st.global.u64 	[%rd2], %rd16964;
	st.global.u64 	[%rd36011], %rd16965;
	st.global.u64 	[%rd36012], %rd16966;
	st.global.u64 	[%rd36013], %rd16967;
	st.global.u64 	[%rd36014], %rd16968;
	st.global.u64 	[%rd36015], %rd12811;
	ld.global.u64 	%rd16982, [%rd2];
	ld.global.u64 	%rd16983, [%rd36011];
	ld.global.u64 	%rd16984, [%rd36012];
	ld.global.u64 	%rd16985, [%rd36013];
	ld.global.u64 	%rd16986, [%rd36014];
	// begin inline asm
	add.cc.u64 %rd16982, %rd16982, %rd35996;
	addc.cc.u64 %rd16983, %rd16983, %rd35997;
	addc.cc.u64 %rd16984, %rd16984, %rd35998;
	addc.cc.u64 %rd16985, %rd16985, %rd35999;
	addc.cc.u64 %rd16986, %rd16986, %rd36000;
	addc.u64 %rd12811, %rd12811, %rd36001;
	
	// end inline asm
	st.global.u64 	[%rd2], %rd16982;
	st.global.u64 	[%rd36011], %rd16983;
	st.global.u64 	[%rd36012], %rd16984;
	st.global.u64 	[%rd36013], %rd16985;
	st.global.u64 	[%rd36014], %rd16986;
	st.global.u64 	[%rd36015], %rd12811;
	ld.global.u64 	%rd17000, [%rd2];
	ld.global.u64 	%rd17001, [%rd36011];
	ld.global.u64 	%rd17002, [%rd36012];
	ld.global.u64 	%rd17003, [%rd36013];
	ld.global.u64 	%rd17004, [%rd36014];
	// begin inline asm
	add.cc.u64 %rd17000, %rd17000, %rd35996;
	addc.cc.u64 %rd17001, %rd17001, %rd35997;
	addc.cc.u64 %rd17002, %rd17002, %rd35998;
	addc.cc.u64 %rd17003, %rd17003, %rd35999;
	addc.cc.u64 %rd17004, %rd17004, %rd36000;
	addc.u64 %rd12811, %rd12811, %rd36001;
	
	// end inline asm
	st.global.u64 	[%rd2], %rd17000;
	st.global.u64 	[%rd36011], %rd17001;
	st.global.u64 	[%rd36012], %rd17002;
	st.global.u64 	[%rd36013], %rd17003;
	st.global.u64 	[%rd36014], %rd17004;
	st.global.u64 	[%rd36015], %rd12811;
	ld.global.u64 	%rd17018, [%rd2];
	ld.global.u64 	%rd17019, [%rd36011];
	ld.global.u64 	%rd17020, [%rd36012];
	ld.global.u64 	%rd17021, [%rd36013];
	ld.global.u64 	%rd17022, [%rd36014];
	// begin inline asm
	add.cc.u64 %rd17018, %rd17018, %rd35996;
	addc.cc.u64 %rd17019, %rd17019, %rd35997;
	addc.cc.u64 %rd17020, %rd17020, %rd35998;
	addc.cc.u64 %rd17021, %rd17021, %rd35999;
	addc.cc.u64 %rd17022, %rd17022, %rd36000;
	addc.u64 %rd12811, %rd12811, %rd36001;
	
	// end inline asm
	st.global.u64 	[%rd2], %rd17018;
	st.global.u64 	[%rd36011], %rd17019;
	st.global.u64 	[%rd36012], %rd17020;
	st.global.u64 	[%rd36013], %rd17021;
	st.global.u64 	[%rd36014], %rd17022;
	st.global.u64 	[%rd36015], %rd12811;
	ld.global.u64 	%rd17036, [%rd2];
	ld.global.u64 	%rd17037, [%rd36011];
	ld.global.u64 	%rd17038, [%rd36012];
	ld.global.u64 	%rd17039, [%rd36013];
	ld.global.u64 	%rd17040, [%rd36014];
	// begin inline asm
	add.cc.u64 %rd17036, %rd17036, %rd35996;
	addc.cc.u64 %rd17037, %rd17037, %rd35997;
	addc.cc.u64 %rd17038, %rd17038, %rd35998;
	addc.cc.u64 %rd17039, %rd17039, %rd35999;
	addc.cc.u64 %rd17040, %rd17040, %rd36000;
	addc.u64 %rd12811, %rd12811, %rd36001;
	
	// end inline asm
	st.global.u64 	[%rd2], %rd17036;
	st.global.u64 	[%rd36011], %rd17037;
	st.global.u64 	[%rd36012], %rd17038;
	st.global.u64 	[%rd36013], %rd17039;
	st.global.u64 	[%rd36014], %rd17040;
	st.global.u64 	[%rd36015], %rd12811;
	ld.global.u64 	%rd17054, [%rd2];
	ld.global.u64 	%rd17055, [%rd36011];
	ld.global.u64 	%rd17056, [%rd36012];
	ld.global.u64 	%rd17057, [%rd36013];
	ld.global.u64 	%rd17058, [%rd36014];
	// begin inline asm
	add.cc.u64 %rd17054, %rd17054, %rd35996;
	addc.cc.u64 %rd17055, %rd17055, %rd35997;
	addc.cc.u64 %rd17056, %rd17056, %rd35998;
	addc.cc.u64 %rd17057, %rd17057, %rd35999;
	addc.cc.u64 %rd17058, %rd17058, %rd36000;
	addc.u64 %rd12811, %rd12811, %rd36001;
	
	// end inline asm
	st.global.u64 	[%rd2], %rd17054;
	st.global.u64 	[%rd36011], %rd17055;
	st.global.u64 	[%rd36012], %rd17056;
	st.global.u64 	[%rd36013], %rd17057;
	st.global.u64 	[%rd36014], %rd17058;
	st.global.u64 	[%rd36015], %rd12811;
	ld.global.u64 	%rd17072, [%rd2];
	ld.global.u64 	%rd17073, [%rd36011];
	ld.global.u64 	%rd17074, [%rd36012];
	ld.global.u64 	%rd17075, [%rd36013];
	ld.global.u64 	%rd17076, [%rd36014];
	// begin inline asm
	add.cc.u64 %rd17072, %rd17072, %rd35996;
	addc.cc.u64 %rd17073, %rd17073, %rd35997;
	addc.cc.u64 %rd17074, %rd17074, %rd35998;
	addc.cc.u64 %rd17075, %rd17075, %rd35999;
	addc.cc.u64 %rd17076, %rd17076, %rd36000;
	addc.u64 %rd12811, %rd12811, %rd36001;
	
	// end inline asm
	st.global.u64 	[%rd2], %rd17072;
	st.global.u64 	[%rd36011], %rd17073;
	st.global.u64 	[%rd36012], %rd17074;
	st.global.u64 	[%rd36013], %rd17075;
	st.global.u64 	[%rd36014], %rd17076;
	st.global.u64 	[%rd36015], %rd12811;
	ld.global.u64 	%rd17090, [%rd2];
	ld.global.u64 	%rd17091, [%rd36011];
	ld.global.u64 	%rd17092, [%rd36012];
	ld.global.u64 	%rd17093, [%rd36013];
	ld.global.u64 	%rd17094, [%rd36014];
	// begin inline asm
	add.cc.u64 %rd17090, %rd17090, %rd35996;
	addc.cc.u64 %rd17091, %rd17091, %rd35997;
	addc.cc.u64 %rd17092, %rd17092, %rd35998;
	addc.cc.u64 %rd17093, %rd17093, %rd35999;
	addc.cc.u64 %rd17094, %rd17094, %rd36000;
	addc.u64 %rd12811, %rd12811, %rd36001;
	
	// end inline asm
	st.global.u64 	[%rd2], %rd17090;
	st.global.u64 	[%rd36011], %rd17091;
	st.global.u64 	[%rd36012], %rd17092;
	st.global.u64 	[%rd36013], %rd17093;
	st.global.u64 	[%rd36014], %rd17094;
	st.global.u64 	[%rd36015], %rd12811;
	ld.global.u64 	%rd17108, [%rd2];
	ld.global.u64 	%rd17109, [%rd36011];
	ld.global.u64 	%rd17110, [%rd36012];
	ld.global.u64 	%rd17111, [%rd36013];
	ld.global.u64 	%rd17112, [%rd36014];
	// begin inline asm
	add.cc.u64 %rd17108, %rd17108, %rd35996;
	addc.cc.u64 %rd17109, %rd17109, %rd35997;
	addc.cc.u64 %rd17110, %rd17110, %rd35998;
	addc.cc.u64 %rd17111, %rd17111, %rd35999;
	addc.cc.u64 %rd17112, %rd17112, %rd36000;
	addc.u64 %rd12811, %rd12811, %rd36001;
	
	// end inline asm
	st.global.u64 	[%rd2], %rd17108;
	st.global.u64 	[%rd36011], %rd17109;
	st.global.u64 	[%rd36012], %rd17110;
	st.global.u64 	[%rd36013], %rd17111;
	st.global.u64 	[%rd36014], %rd17112;
	st.global.u64 	[%rd36015], %rd12811;
	ld.global.u64 	%rd17126, [%rd2];
	ld.global.u64 	%rd17127, [%rd36011];
	ld.global.u64 	%rd17128, [%rd36012];
	ld.global.u64 	%rd17129, [%rd36013];
	ld.global.u64 	%rd17130, [%rd36014];
	// begin inline asm
	add.cc.u64 %rd17126, %rd17126, %rd35996;
	addc.cc.u64 %rd17127, %rd17127, %rd35997;
	addc.cc.u64 %rd17128, %rd17128, %rd35998;
	addc.cc.u64 %rd17129, %rd17129, %rd35999;
	addc.cc.u64 %rd17130, %rd17130, %rd36000;
	addc.u64 %rd12811, %rd12811, %rd36001;
	
	// end inline asm
	st.global.u64 	[%rd2], %rd17126;
	st.global.u64 	[%rd36011], %rd17127;
	st.global.u64 	[%rd36012], %rd17128;
	st.global.u64 	[%rd36013], %rd17129;
	st.global.u64 	[%rd36014], %rd17130;
	st.global.u64 	[%rd36015], %rd12811;
	ld.global.u64 	%rd17144, [%rd2];
	ld.global.u64 	%rd17145, [%rd36011];
	ld.global.u64 	%rd17146, [%rd36012];
	ld.global.u64 	%rd17147, [%rd36013];
	ld.global.u64 	%rd17148, [%rd36014];
	// begin inline asm
	add.cc.u64 %rd17144, %rd17144, %rd35996;
	addc.cc.u64 %rd17145, %rd17145, %rd35997;
	addc.cc.u64 %rd17146, %rd17146, %rd35998;
	addc.cc.u64 %rd17147, %rd17147, %rd35999;
	addc.cc.u64 %rd17148, %rd17148, %rd36000;
	addc.u64 %rd12811, %rd12811, %rd36001;
	
	// end inline asm
	st.global.u64 	[%rd2], %rd17144;
	st.global.u64 	[%rd36011], %rd17145;
	st.global.u64 	[%rd36012], %rd17146;
	st.global.u64 	[%rd36013], %rd17147;
	st.global.u64 	[%rd36014], %rd17148;
	st.global.u64 	[%rd36015], %rd12811;
	ld.global.u64 	%rd17162, [%rd2];
	ld.global.u64 	%rd17163, [%rd36011];
	ld.global.u64 	%rd17164, [%rd36012];
	ld.global.u64 	%rd17165, [%rd36013];
	ld.global.u64 	%rd17166, [%rd36014];
	// begin inline asm
	add.cc.u64 %rd17162, %rd17162, %rd35996;
	addc.cc.u64 %rd17163, %rd17163, %rd35997;
	addc.cc.u64 %rd17164, %rd17164, %rd35998;
	addc.cc.u64 %rd17165, %rd17165, %rd35999;
	addc.cc.u64 %rd17166, %rd17166, %rd36000;
	addc.u64 %rd12811, %rd12811, %rd36001;
	
	// end inline asm
	st.global.u64 	[%rd2], %rd17162;
	st.global.u64 	[%rd36011], %rd17163;
	st.global.u64 	[%rd36012], %rd17164;
	st.global.u64 	[%rd36013], %rd17165;
	st.global.u64 	[%rd36014], %rd17166;
	st.global.u64 	[%rd36015], %rd12811;
	ld.global.u64 	%rd17180, [%rd2];
	ld.global.u64 	%rd17181, [%rd36011];
	ld.global.u64 	%rd17182, [%rd36012];
	ld.global.u64 	%rd17183, [%rd36013];
	ld.global.u64 	%rd17184, [%rd36014];
	// begin inline asm
	add.cc.u64 %rd17180, %rd17180, %rd35996;
	addc.cc.u64 %rd17181, %rd17181, %rd35997;
	addc.cc.u64 %rd17182, %rd17182, %rd35998;
	addc.cc.u64 %rd17183, %rd17183, %rd35999;
	addc.cc.u64 %rd17184, %rd17184, %rd36000;
	addc.u64 %rd12811, %rd12811, %rd36001;
	
	// end inline asm
	st.global.u64 	[%rd2], %rd17180;
	st.global.u64 	[%rd36011], %rd17181;
	st.global.u64 	[%rd36012], %rd17182;
	st.global.u64 	[%rd36013], %rd17183;
	st.global.u64 	[%rd36014], %rd17184;
	st.global.u64 	[%rd36015], %rd12811;
	ld.global.u64 	%rd17198, [%rd2];
	ld.global.u64 	%rd17199, [%rd36011];
	ld.global.u64 	%rd17200, [%rd36012];
	ld.global.u64 	%rd17201, [%rd36013];
	ld.global.u64 	%rd17202, [%rd36014];
	// begin inline asm
	add.cc.u64 %rd17198, %rd17198, %rd35996;
	addc.cc.u64 %rd17199, %rd17199, %rd35997;
	addc.cc.u64 %rd17200, %rd17200, %rd35998;
	addc.cc.u64 %rd17201, %rd17201, %rd35999;
	addc.cc.u64 %rd17202, %rd17202, %rd36000;
	addc.u64 %rd12811, %rd12811, %rd36001;
	
	// end inline asm
	st.global.u64 	[%rd2], %rd17198;
	st.global.u64 	[%rd36011], %rd17199;
	st.global.u64 	[%rd36012], %rd17200;
	st.global.u64 	[%rd36013], %rd17201;
	st.global.u64 	[%rd36014], %rd17202;
	st.global.u64 	[%rd36015], %rd12811;
	ld.global.u64 	%rd17216, [%rd2];
	ld.global.u64 	%rd17217, [%rd36011];
	ld.global.u64 	%rd17218, [%rd36012];
	ld.global.u64 	%rd17219, [%rd36013];
	ld.global.u64 	%rd17220, [%rd36014];
	// begin inline asm
	add.cc.u64 %rd17216, %rd17216, %rd35996;
	addc.cc.u64 %rd17217, %rd17217, %rd35997;
	addc.cc.u64 %rd17218, %rd17218, %rd35998;
	addc.cc.u64 %rd17219, %rd17219, %rd35999;
	addc.cc.u64 %rd17220, %rd17220, %rd36000;
	addc.u64 %rd12811, %rd12811, %rd36001;
	
	// end inline asm
	st.global.u64 	[%rd2], %rd17216;
	st.global.u64 	[%rd36011], %rd17217;
	st.global.u64 	[%rd36012], %rd17218;
	st.global.u64 	[%rd36013], %rd17219;
	st.global.u64 	[%rd36014], %rd17220;
	st.global.u64 	[%rd36015], %rd12811;
	ld.global.u64 	%rd17234, [%rd2];
	ld.global.u64 	%rd17235, [%rd36011];
	ld.global.u64 	%rd17236, [%rd36012];
	ld.global.u64 	%rd17237, [%rd36013];
	ld.global.u64 	%rd17238, [%rd36014];
	// begin inline asm
	add.cc.u64 %rd17234, %rd17234, %rd35996;
	addc.cc.u64 %rd17235, %rd17235, %rd35997;
	addc.cc.u64 %rd17236, %rd17236, %rd35998;
	addc.cc.u64 %rd17237, %rd17237, %rd35999;
	addc.cc.u64 %rd17238, %rd17238, %rd36000;
	addc.u64 %rd12811, %rd12811, %rd36001;
	
	// end inline asm
	st.global.u64 	[%rd2], %rd17234;
	st.global.u64 	[%rd36011], %rd17235;
	st.global.u64 	[%rd36012], %rd17236;
	st.global.u64 	[%rd36013], %rd17237;
	st.global.u64 	[%rd36014], %rd17238;
	st.global.u64 	[%rd36015], %rd12811;
	ld.global.u64 	%rd17252, [%rd2];
	ld.global.u64 	%rd17253, [%rd36011];
	ld.global.u64 	%rd17254, [%rd36012];
	ld.global.u64 	%rd17255, [%rd36013];
	ld.global.u64 	%rd17256, [%rd36014];
	// begin inline asm
	add.cc.u64 %rd17252, %rd17252, %rd35996;
	addc.cc.u64 %rd17253, %rd17253, %rd35997;
	addc.cc.u64 %rd17254, %rd17254, %rd35998;
	addc.cc.u64 %rd17255, %rd17255, %rd35999;
	addc.cc.u64 %rd17256, %rd17256, %rd36000;
	addc.u64 %rd12811, %rd12811, %rd36001;
	
	// end inline asm
	st.global.u64 	[%rd2], %rd17252;
	st.global.u64 	[%rd36011], %rd17253;
	st.global.u64 	[%rd36012], %rd17254;
	st.global.u64 	[%rd36013], %rd17255;
	st.global.u64 	[%rd36014], %rd17256;
	st.global.u64 	[%rd36015], %rd12811;
	ld.global.u64 	%rd17270, [%rd2];
	ld.global.u64 	%rd17271, [%rd36011];
	ld.global.u64 	%rd17272, [%rd36012];
	ld.global.u64 	%rd17273, [%rd36013];
	ld.global.u64 	%rd17274, [%rd36014];
	// begin inline asm
	add.cc.u64 %rd17270, %rd17270, %rd35996;
	addc.cc.u64 %rd17271, %rd17271, %rd35997;
	addc.cc.u64 %rd17272, %rd17272, %rd35998;
	addc.cc.u64 %rd17273, %rd17273, %rd35999;
	addc.cc.u64 %rd17274, %rd17274, %rd36000;
	addc.u64 %rd12811, %rd12811, %rd36001;
	
	// end inline asm
	st.global.u64 	[%rd2], %rd17270;
	st.global.u64 	[%rd36011], %rd17271;
	st.global.u64 	[%rd36012], %rd17272;
	st.global.u64 	[%rd36013], %rd17273;
	st.global.u64 	[%rd36014], %rd17274;
	st.global.u64 	[%rd36015], %rd12811;
	ld.global.u64 	%rd17288, [%rd2];
	ld.global.u64 	%rd17289, [%rd36011];
	ld.global.u64 	%rd17290, [%rd36012];
	ld.global.u64 	%rd17291, [%rd36013];
	ld.global.u64 	%rd17292, [%rd36014];
	// begin inline asm
	add.cc.u64 %rd17288, %rd17288, %rd35996;
	addc.cc.u64 %rd17289, %rd17289, %rd35997;
	addc.cc.u64 %rd17290, %rd17290, %rd35998;
	addc.cc.u64 %rd17291, %rd17291, %rd35999;
	addc.cc.u64 %rd17292, %rd17292, %rd36000;
	addc.u64 %rd12811, %rd12811, %rd36001;
	
	// end inline asm
	st.global.u64 	[%rd2], %rd17288;
	st.global.u64 	[%rd36011], %rd17289;
	st.global.u64 	[%rd36012], %rd17290;
	st.global.u64 	[%rd36013], %rd17291;
	st.global.u64 	[%rd36014], %rd17292;
	st.global.u64 	[%rd36015], %rd12811;
	ld.global.u64 	%rd17306, [%rd2];
	ld.global.u64 	%rd17307, [%rd36011];
	ld.global.u64 	%rd17308, [%rd36012];
	ld.global.u64 	%rd17309, [%rd36013];
	ld.global.u64 	%rd17310, [%rd36014];
	// begin inline asm
	add.cc.u64 %rd17306, %rd17306, %rd35996;
	addc.cc.u64 %rd17307, %rd17307, %rd35997;
	addc.cc.u64 %rd17308, %rd17308, %rd35998;
	addc.cc.u64 %rd17309, %rd17309, %rd35999;
	addc.cc.u64 %rd17310, %rd17310, %rd36000;
	addc.u64 %rd12811, %rd12811, %rd36001;
	
	// end inline asm
	st.global.u64 	[%rd2], %rd17306;
	st.global.u64 	[%rd36011], %rd17307;
	st.global.u64 	[%rd36012], %rd17308;
	st.global.u64 	[%rd36013], %rd17309;
	st.global.u64 	[%rd36014], %rd17310;
	st.global.u64 	[%rd36015], %rd12811;
	ld.global.u64 	%rd17324, [%rd2];
	ld.global.u64 	%rd17325, [%rd36011];
	ld.global.u64 	%rd17326, [%rd36012];
	ld.global.u64 	%rd17327, [%rd36013];
	ld.global.u64 	%rd17328, [%rd36014];
	// begin inline asm
	add.cc.u64 %rd17324, %rd17324, %rd35996;
	addc.cc.u64 %rd17325, %rd17325, %rd35997;
	addc.cc.u64 %rd17326, %rd17326, %rd35998;
	addc.cc.u64 %rd17327, %rd17327, %rd35999;
	addc.cc.u64 %rd17328, %rd17328, %rd36000;
	addc.u64 %rd12811, %rd12811, %rd36001;
	
	// end inline asm
	st.global.u64 	[%rd2], %rd17324;
	st.global.u64 	[%rd36011], %rd17325;
	st.global.u64 	[%rd36012], %rd17326;
	st.global.u64 	[%rd36013], %rd17327;
	st.global.u64 	[%rd36014], %rd17328;
	st.global.u64 	[%rd36015], %rd12811;
	ld.global.u64 	%rd17342, [%rd2];
	ld.global.u64 	%rd17343, [%rd36011];
	ld.global.u64 	%rd17344, [%rd36012];
	ld.global.u64 	%rd17345, [%rd36013];
	ld.global.u64 	%rd17346, [%rd36014];
	// begin inline asm
	add.cc.u64 %rd17342, %rd17342, %rd35996;
	addc.cc.u64 %rd17343, %rd17343, %rd35997;
	addc.cc.u64 %rd17344, %rd17344, %rd35998;
	addc.cc.u64 %rd17345, %rd17345, %rd35999;
	addc.cc.u64 %rd17346, %rd17346, %rd36000;
	addc.u64 %rd12811, %rd12811, %rd36001;
	
	// end inline asm
	st.global.u64 	[%rd2], %rd17342;
	st.global.u64 	[%rd36011], %rd17343;
	st.global.u64 	[%rd36012], %rd17344;
	st.global.u64 	[%rd36013], %rd17345;
	st.global.u64 	[%rd36014], %rd17346;
	st.global.u64 	[%rd36015], %rd12811;
	ld.global.u64 	%rd17360, [%rd2];
	ld.global.u64 	%rd17361, [%rd36011];
	ld.global.u64 	%rd17362, [%rd36012];
	ld.global.u64 	%rd17363, [%rd36013];
	ld.global.u64 	%rd17364, [%rd36014];
	// begin inline asm
	add.cc.u64 %rd17360, %rd17360, %rd35996;
	addc.cc.u64 %rd17361, %rd17361, %rd35997;
	addc.cc.u64 %rd17362, %rd17362, %rd35998;
	addc.cc.u64 %rd17363, %rd17363, %rd35999;
	addc.cc.u64 %rd17364, %rd17364, %rd36000;
	addc.u64 %rd12811, %rd12811, %rd36001;
	
	// end inline asm
	st.global.u64 	[%rd2], %rd17360;
	st.global.u64 	[%rd36011], %rd17361;
	st.global.u64 	[%rd36012], %rd17362;
	st.global.u64 	[%rd36013], %rd17363;
	st.global.u64 	[%rd36014], %rd17364;
	st.global.u64 	[%rd36015], %rd12811;
	ld.global.u64 	%rd17378, [%rd2];
	ld.global.u64 	%rd17379, [%rd36011];
	ld.global.u64 	%rd17380, [%rd36012];
	ld.global.u64 	%rd17381, [%rd36013];
	ld.global.u64 	%rd17382, [%rd36014];
	// begin inline asm
	add.cc.u64 %rd17378, %rd17378, %rd35996;
	addc.cc.u64 %rd17379, %rd17379, %rd35997;
	addc.cc.u64 %rd17380, %rd17380, %rd35998;
	addc.cc.u64 %rd17381, %rd17381, %rd35999;
	addc.cc.u64 %rd17382, %rd17382, %rd36000;
	addc.u64 %rd12811, %rd12811, %rd36001;
	
	// end inline asm
	st.global.u64 	[%rd2], %rd17378;
	st.global.u64 	[%rd36011], %rd17379;
	st.global.u64 	[%rd36012], %rd17380;
	st.global.u64 	[%rd36013], %rd17381;
	st.global.u64 	[%rd36014], %rd17382;
	st.global.u64 	[%rd36015], %rd12811;
	ld.global.u64 	%rd17396, [%rd2];
	ld.global.u64 	%rd17397, [%rd36011];
	ld.global.u64 	%rd17398, [%rd36012];
	ld.global.u64 	%rd17399, [%rd36013];
	ld.global.u64 	%rd17400, [%rd36014];
	// begin inline asm
	add.cc.u64 %rd17396, %rd17396, %rd35996;
	addc.cc.u64 %rd17397, %rd17397, %rd35997;
	addc.cc.u64 %rd17398, %rd17398, %rd35998;
	addc.cc.u64 %rd17399, %rd17399, %rd35999;
	addc.cc.u64 %rd17400, %rd17400, %rd36000;
	addc.u64 %rd12811, %rd12811, %rd36001;
	
	// end inline asm
	st.global.u64 	[%rd2], %rd17396;
	st.global.u64 	[%rd36011], %rd17397;
	st.global.u64 	[%rd36012], %rd17398;
	st.global.u64 	[%rd36013], %rd17399;
	st.global.u64 	[%rd36014], %rd17400;
	st.global.u64 	[%rd36015], %rd12811;
	ld.global.u64 	%rd17414, [%rd2];
	ld.global.u64 	%rd17415, [%rd36011];
	ld.global.u64 	%rd17416, [%rd36012];
	ld.global.u64 	%rd17417, [%rd36013];
	ld.global.u64 	%rd17418, [%rd36014];
	// begin inline asm
	add.cc.u64 %rd17414, %rd17414, %rd35996;
	addc.cc.u64 %rd17415, %rd17415, %rd35997;
	addc.cc.u64 %rd17416, %rd17416, %rd35998;
	addc.cc.u64 %rd17417, %rd17417, %rd35999;
	addc.cc.u64 %rd17418, %rd17418, %rd36000;
	addc.u64 %rd12811, %rd12811, %rd36001;
	
	// end inline asm
	st.global.u64 	[%rd2], %rd17414;
	st.global.u64 	[%rd36011], %rd17415;
	st.global.u64 	[%rd36012], %rd17416;
	st.global.u64 	[%rd36013], %rd17417;
	st.global.u64 	[%rd36014], %rd17418;
	st.global.u64 	[%rd36015], %rd12811;
	ld.global.u64 	%rd17432, [%rd2];
	ld.global.u64 	%rd17433, [%rd36011];
	ld.global.u64 	%rd17434, [%rd36012];
	ld.global.u64 	%rd17435, [%rd36013];
	ld.global.u64 	%rd17436, [%rd36014];
	// begin inline asm
	add.cc.u64 %rd17432, %rd17432, %rd35996;
	addc.cc.u64 %rd17433, %rd17433, %rd35997;
	addc.cc.u64 %rd17434, %rd17434, %rd35998;
	addc.cc.u64 %rd17435, %rd17435, %rd35999;
	addc.cc.u64 %rd17436, %rd17436, %rd36000;
	addc.u64 %rd12811, %rd12811, %rd36001;
	
	// end inline asm
	st.global.u64 	[%rd2], %rd17432;
	st.global.u64 	[%rd36011], %rd17433;
	st.global.u64 	[%rd36012], %rd17434;
	st.global.u64 	[%rd36013], %rd17435;
	st.global.u64 	[%rd36014], %rd17436;
	st.global.u64 	[%rd36015], %rd12811;
	ld.global.u64 	%rd17450, [%rd2];
	ld.global.u64 	%rd17451, [%rd36011];
	ld.global.u64 	%rd17452, [%rd36012];
	ld.global.u64 	%rd17453, [%rd36013];
	ld.global.u64 	%rd17454, [%rd36014];
	// begin inline asm
	add.cc.u64 %rd17450, %rd17450, %rd35996;
	addc.cc.u64 %rd17451, %rd17451, %rd35997;
	addc.cc.u64 %rd17452, %rd17452, %rd35998;
	addc.cc.u64 %rd17453, %rd17453, %rd35999;
	addc.cc.u64 %rd17454, %rd17454, %rd36000;
	addc.u64 %rd12811, %rd12811, %rd36001;
	
	// end inline asm
	st.global.u64 	[%rd2], %rd17450;
	st.global.u64 	[%rd36011], %rd17451;
	st.global.u64 	[%rd36012], %rd17452;
	st.global.u64 	[%rd36013], %rd17453;
	st.global.u64 	[%rd36014], %rd17454;
	st.global.u64 	[%rd36015], %rd12811;
	ld.global.u64 	%rd17468, [%rd2];
	ld.global.u64 	%rd17469, [%rd36011];
	ld.global.u64 	%rd17470, [%rd36012];
	ld.global.u64 	%rd17471, [%rd36013];
	ld.global.u64 	%rd17472, [%rd36014];
	// begin inline asm
	add.cc.u64 %rd17468, %rd17468, %rd35996;
	addc.cc.u64 %rd17469, %rd17469, %rd35997;
	addc.cc.u64 %rd17470, %rd17470, %rd35998;
	addc.cc.u64 %rd17471, %rd17471, %rd35999;
	addc.cc.u64 %rd17472, %rd17472, %rd36000;
	addc.u64 %rd12811, %rd12811, %rd36001;
	
	// end inline asm
	st.global.u64 	[%rd2], %rd17468;
	st.global.u64 	[%rd36011], %rd17469;
	st.global.u64 	[%rd36012], %rd17470;
	st.global.u64 	[%rd36013], %rd17471;
	st.global.u64 	[%rd36014], %rd17472;
	st.global.u64 	[%rd36015], %rd12811;
	ld.global.u64 	%rd17486, [%rd2];
	ld.global.u64 	%rd17487, [%rd36011];
	ld.global.u64 	%rd17488, [%rd36012];
	ld.global.u64 	%rd17489, [%rd36013];
	ld.global.u64 	%rd17490, [%rd36014];
	// begin inline asm
	add.cc.u64 %rd17486, %rd17486, %rd35996;
	addc.cc.u64 %rd17487, %rd17487, %rd35997;
	addc.cc.u64 %rd17488, %rd17488, %rd35998;
	addc.cc.u64 %rd17489, %rd17489, %rd35999;
	addc.cc.u64 %rd17490, %rd17490, %rd36000;
	addc.u64 %rd12811, %rd12811, %rd36001;
	
	// end inline asm
	st.global.u64 	[%rd2], %rd17486;
	st.global.u64 	[%rd36011], %rd17487;
	st.global.u64 	[%rd36012], %rd17488;
	st.global.u64 	[%rd36013], %rd17489;
	st.global.u64 	[%rd36014], %rd17490;
	st.global.u64 	[%rd36015], %rd12811;
	ld.global.u64 	%rd17504, [%rd2];
	ld.global.u64 	%rd17505, [%rd36011];
	ld.global.u64 	%rd17506, [%rd36012];
	ld.global.u64 	%rd17507, [%rd36013];
	ld.global.u64 	%rd17508, [%rd36014];
	// begin inline asm
	add.cc.u64 %rd17504, %rd17504, %rd35996;
	addc.cc.u64 %rd17505, %rd17505, %rd35997;
	addc.cc.u64 %rd17506, %rd17506, %rd35998;
	addc.cc.u64 %rd17507, %rd17507, %rd35999;
	addc.cc.u64 %rd17508, %rd17508, %rd36000;
	addc.u64 %rd12811, %rd12811, %rd36001;
	
	// end inline asm
	st.global.u64 	[%rd2], %rd17504;
	st.global.u64 	[%rd36011], %rd17505;
	st.global.u64 	[%rd36012], %rd17506;
	st.global.u64 	[%rd36013], %rd17507;
	st.global.u64 	[%rd36014], %rd17508;
	st.global.u64 	[%rd36015], %rd12811;
	ld.global.u64 	%rd17522, [%rd2];
	ld.global.u64 	%rd17523, [%rd36011];
	ld.global.u64 	%rd17524, [%rd36012];
	ld.global.u64 	%rd17525, [%rd36013];
	ld.global.u64 	%rd17526, [%rd36014];
	// begin inline asm
	add.cc.u64 %rd17522, %rd17522, %rd35996;
	addc.cc.u64 %rd17523, %rd17523, %rd35997;
	addc.cc.u64 %rd17524, %rd17524, %rd35998;
	addc.cc.u64 %rd17525, %rd17525, %rd35999;
	addc.cc.u64 %rd17526, %rd17526, %rd36000;
	addc.u64 %rd12811, %rd12811, %rd36001;
	
	// end inline asm
	st.global.u64 	[%rd2], %rd17522;
	st.global.u64 	[%rd36011], %rd17523;
	st.global.u64 	[%rd36012], %rd17524;
	st.global.u64 	[%rd36013], %rd17525;
	st.global.u64 	[%rd36014], %rd17526;
	st.global.u64 	[%rd36015], %rd12811;
	ld.global.u64 	%rd17540, [%rd2];
	ld.global.u64 	%rd17541, [%rd36011];
	ld.global.u64 	%rd17542, [%rd36012];
	ld.global.u64 	%rd17543, [%rd36013];
	ld.global.u64 	%rd17544, [%rd36014];
	// begin inline asm
	add.cc.u64 %rd17540, %rd17540, %rd35996;
	addc.cc.u64 %rd17541, %rd17541, %rd35997;
	addc.cc.u64 %rd17542, %rd17542, %rd35998;
	addc.cc.u64 %rd17543, %rd17543, %rd35999;
	addc.cc.u64 %rd17544, %rd17544, %rd36000;
	addc.u64 %rd12811, %rd12811, %rd36001;
	
	// end inline asm
	st.global.u64 	[%rd2], %rd17540;
	st.global.u64 	[%rd36011], %rd17541;
	st.global.u64 	[%rd36012], %rd17542;
	st.global.u64 	[%rd36013], %rd17543;
	st.global.u64 	[%rd36014], %rd17544;
	st.global.u64 	[%rd36015], %rd12811;
	ld.global.u64 	%rd17558, [%rd2];
	ld.global.u64 	%rd17559, [%rd36011];
	ld.global.u64 	%rd17560, [%rd36012];
	ld.global.u64 	%rd17561, [%rd36013];
	ld.global.u64 	%rd17562, [%rd36014];
	// begin inline asm
	add.cc.u64 %rd17558, %rd17558, %rd35996;
	addc.cc.u64 %rd17559, %rd17559, %rd35997;
	addc.cc.u64 %rd17560, %rd17560, %rd35998;
	addc.cc.u64 %rd17561, %rd17561, %rd35999;
	addc.cc.u64 %rd17562, %rd17562, %rd36000;
	addc.u64 %rd12811, %rd12811, %rd36001;
	
	// end inline asm
	st.global.u64 	[%rd2], %rd17558;
	st.global.u64 	[%rd36011], %rd17559;
	st.global.u64 	[%rd36012], %rd17560;
	st.global.u64 	[%rd36013], %rd17561;
	st.global.u64 	[%rd36014], %rd17562;
	st.global.u64 	[%rd36015], %rd12811;
	ld.global.u64 	%rd17576, [%rd2];
	ld.global.u64 	%rd17577, [%rd36011];
	ld.global.u64 	%rd17578, [%rd36012];
	ld.global.u64 	%rd17579, [%rd36013];
	ld.global.u64 	%rd17580, [%rd36014];
	// begin inline asm
	add.cc.u64 %rd17576, %rd17576, %rd35996;
	addc.cc.u64 %rd17577, %rd17577, %rd35997;
	addc.cc.u64 %rd17578, %rd17578, %rd35998;
	addc.cc.u64 %rd17579, %rd17579, %rd35999;
	addc.cc.u64 %rd17580, %rd17580, %rd36000;
	addc.u64 %rd12811, %rd12811, %rd36001;
	
	// end inline asm
	st.global.u64 	[%rd2], %rd17576;
	st.global.u64 	[%rd36011], %rd17577;
	st.global.u64 	[%rd36012], %rd17578;
	st.global.u64 	[%rd36013], %rd17579;
	st.global.u64 	[%rd36014], %rd17580;
	st.global.u64 	[%rd36015], %rd12811;
	ld.global.u64 	%rd17594, [%rd2];
	ld.global.u64 	%rd17595, [%rd36011];
	ld.global.u64 	%rd17596, [%rd36012];
	ld.global.u64 	%rd17597, [%rd36013];
	ld.global.u64 	%rd17598, [%rd36014];
	// begin inline asm
	add.cc.u64 %rd17594, %rd17594, %rd35996;
	addc.cc.u64 %rd17595, %rd17595, %rd35997;
	addc.cc.u64 %rd17596, %rd17596, %rd35998;
	addc.cc.u64 %rd17597, %rd17597, %rd35999;
	addc.cc.u64 %rd17598, %rd17598, %rd36000;
	addc.u64 %rd12811, %rd12811, %rd36001;
	
	// end inline asm
	st.global.u64 	[%rd2], %rd17594;
	st.global.u64 	[%rd36011], %rd17595;
	st.global.u64 	[%rd36012], %rd17596;
	st.global.u64 	[%rd36013], %rd17597;
	st.global.u64 	[%rd36014], %rd17598;
	st.global.u64 	[%rd36015], %rd12811;
	ld.global.u64 	%rd17612, [%rd2];
	ld.global.u64 	%rd17613, [%rd36011];
	ld.global.u64 	%rd17614, [%rd36012];
	ld.global.u64 	%rd17615, [%rd36013];
	ld.global.u64 	%rd17616, [%rd36014];
	// begin inline asm
	add.cc.u64 %rd17612, %rd17612, %rd35996;
	addc.cc.u64 %rd17613, %rd17613, %rd35997;
	addc.cc.u64 %rd17614, %rd17614, %rd35998;
	addc.cc.u64 %rd17615, %rd17615, %rd35999;
	addc.cc.u64 %rd17616, %rd17616, %rd36000;
	addc.u64 %rd12811, %rd12811, %rd36001;
	
	// end inline asm
	st.global.u64 	[%rd2], %rd17612;
	st.global.u64 	[%rd36011], %rd17613;
	st.global.u64 	[%rd36012], %rd17614;
	st.global.u64 	[%rd36013], %rd17615;
	st.global.u64 	[%rd36014], %rd17616;
	st.global.u64 	[%rd36015], %rd12811;
	ld.global.u64 	%rd17630, [%rd2];
	ld.global.u64 	%rd17631, [%rd36011];
	ld.global.u64 	%rd17632, [%rd36012];
	ld.global.u64 	%rd17633, [%rd36013];
	ld.global.u64 	%rd17634, [%rd36014];
	// begin inline asm
	add.cc.u64 %rd17630, %rd17630, %rd35996;
	addc.cc.u64 %rd17631, %rd17631, %rd35997;
	addc.cc.u64 %rd17632, %rd17632, %rd35998;
	addc.cc.u64 %rd17633, %rd17633, %rd35999;
	addc.cc.u64 %rd17634, %rd17634, %rd36000;
	addc.u64 %rd12811, %rd12811, %rd36001;
	
	// end inline asm
	st.global.u64 	[%rd2], %rd17630;
	st.global.u64 	[%rd36011], %rd17631;
	st.global.u64 	[%rd36012], %rd17632;
	st.global.u64 	[%rd36013], %rd17633;
	st.global.u64 	[%rd36014], %rd17634;
	st.global.u64 	[%rd36015], %rd12811;
	ld.global.u64 	%rd17648, [%rd2];
	ld.global.u64 	%rd17649, [%rd36011];
	ld.global.u64 	%rd17650, [%rd36012];
	ld.global.u64 	%rd17651, [%rd36013];
	ld.global.u64 	%rd17652, [%rd36014];
	// begin inline asm
	add.cc.u64 %rd17648, %rd17648, %rd35996;
	addc.cc.u64 %rd17649, %rd17649, %rd35997;
	addc.cc.u64 %rd17650, %rd17650, %rd35998;
	addc.cc.u64 %rd17651, %rd17651, %rd35999;
	addc.cc.u64 %rd17652, %rd17652, %rd36000;
	addc.u64 %rd12811, %rd12811, %rd36001;
	
	// end inline asm
	st.global.u64 	[%rd2], %rd17648;
	st.global.u64 	[%rd36011], %rd17649;
	st.global.u64 	[%rd36012], %rd17650;
	st.global.u64 	[%rd36013], %rd17651;
	st.global.u64 	[%rd36014], %rd17652;
	st.global.u64 	[%rd36015], %rd12811;
	ld.global.u64 	%rd17666, [%rd2];
	ld.global.u64 	%rd17667, [%rd36011];
	ld.global.u64 	%rd17668, [%rd36012];
	ld.global.u64 	%rd17669, [%rd36013];
	ld.global.u64 	%rd17670, [%rd36014];
	// begin inline asm
	add.cc.u64 %rd17666, %rd17666, %rd35996;
	addc.cc.u64 %rd17667, %rd17667, %rd35997;
	addc.cc.u64 %rd17668, %rd17668, %rd35998;
	addc.cc.u64 %rd17669, %rd17669, %rd35999;
	addc.cc.u64 %rd17670, %rd17670, %rd36000;
	addc.u64 %rd12811, %rd12811, %rd36001;
	
	// end inline asm
	st.global.u64 	[%rd2], %rd17666;
	st.global.u64 	[%rd36011], %rd17667;
	st.global.u64 	[%rd36012], %rd17668;
	st.global.u64 	[%rd36013], %rd17669;
	st.global.u64 	[%rd36014], %rd17670;
	st.global.u64 	[%rd36015], %rd12811;
	ld.global.u64 	%rd17684, [%rd2];
	ld.global.u64 	%rd17685, [%rd36011];
	ld.global.u64 	%rd17686, [%rd36012];
	ld.global.u64 	%rd17687, [%rd36013];
	ld.global.u64 	%rd17688, [%rd36014];
	// begin inline asm
	add.cc.u64 %rd17684, %rd17684, %rd35996;
	addc.cc.u64 %rd17685, %rd17685, %rd35997;
	addc.cc.u64 %rd17686, %rd17686, %rd35998;
	addc.cc.u64 %rd17687, %rd17687, %rd35999;
	addc.cc.u64 %rd17688, %rd17688, %rd36000;
	addc.u64 %rd12811, %rd12811, %rd36001;
	
	// end inline asm
	st.global.u64 	[%rd2], %rd17684;
	st.global.u64 	[%rd36011], %rd17685;
	st.global.u64 	[%rd36012], %rd17686;
	st.global.u64 	[%rd36013], %rd17687;
	st.global.u64 	[%rd36014], %rd17688;
	st.global.u64 	[%rd36015], %rd12811;
	ld.global.u64 	%rd17702, [%rd2];
	ld.global.u64 	%rd17703, [%rd36011];
	ld.global.u64 	%rd17704, [%rd36012];
	ld.global.u64 	%rd17705, [%rd36013];
	ld.global.u64 	%rd17706, [%rd36014];
	// begin inline asm
	add.cc.u64 %rd17702, %rd17702, %rd35996;
	addc.cc.u64 %rd17703, %rd17703, %rd35997;
	addc.cc.u64 %rd17704, %rd17704, %rd35998;
	addc.cc.u64 %rd17705, %rd17705, %rd35999;
	addc.cc.u64 %rd17706, %rd17706, %rd36000;
	addc.u64 %rd12811, %rd12811, %rd36001;
	
	// end inline asm
	st.global.u64 	[%rd2], %rd17702;
	st.global.u64 	[%rd36011], %rd17703;
	st.global.u64 	[%rd36012], %rd17704;
	st.global.u64 	[%rd36013], %rd17705;
	st.global.u64 	[%rd36014], %rd17706;
	st.global.u64 	[%rd36015], %rd12811;
	ld.global.u64 	%rd17720, [%rd2];
	ld.global.u64 	%rd17721, [%rd36011];
	ld.global.u64 	%rd17722, [%rd36012];
	ld.global.u64 	%rd17723, [%rd36013];
	ld.global.u64 	%rd17724, [%rd36014];
	// begin inline asm
	add.cc.u64 %rd17720, %rd17720, %rd35996;
	addc.cc.u64 %rd17721, %rd17721, %rd35997;
	addc.cc.u64 %rd17722, %rd17722, %rd35998;
	addc.cc.u64 %rd17723, %rd17723, %rd35999;
	addc.cc.u64 %rd17724, %rd17724, %rd36000;
	addc.u64 %rd12811, %rd12811, %rd36001;
	
	// end inline asm
	st.global.u64 	[%rd2], %rd17720;
	st.global.u64 	[%rd36011], %rd17721;
	st.global.u64 	[%rd36012], %rd17722;
	st.global.u64 	[%rd36013], %rd17723;
	st.global.u64 	[%rd36014], %rd17724;
	st.global.u64 	[%rd36015], %rd12811;
	ld.global.u64 	%rd17738, [%rd2];
	ld.global.u64 	%rd17739, [%rd36011];
	ld.global.u64 	%rd17740, [%rd36012];
	ld.global.u64 	%rd17741, [%rd36013];
	ld.global.u64 	%rd17742, [%rd36014];
	// begin inline asm
	add.cc.u64 %rd17738, %rd17738, %rd35996;
	addc.cc.u64 %rd17739, %rd17739, %rd35997;
	addc.cc.u64 %rd17740, %rd17740, %rd35998;
	addc.cc.u64 %rd17741, %rd17741, %rd35999;
	addc.cc.u64 %rd17742, %rd17742, %rd36000;
	addc.u64 %rd12811, %rd12811, %rd36001;
	
	// end inline asm
	st.global.u64 	[%rd2], %rd17738;
	st.global.u64 	[%rd36011], %rd17739;
	st.global.u64 	[%rd36012], %rd17740;
	st.global.u64 	[%rd36013], %rd17741;
	st.global.u64 	[%rd36014], %rd17742;
	st.global.u64 	[%rd36015], %rd12811;
	ld.global.u64 	%rd17756, [%rd2];
	ld.global.u64 	%rd17757, [%rd36011];
	ld.global.u64 	%rd17758, [%rd36012];
	ld.global.u64 	%rd17759, [%rd36013];
	ld.global.u64 	%rd17760, [%rd36014];
	// begin inline asm
	add.cc.u64 %rd17756, %rd17756, %rd35996;
	addc.cc.u64 %rd17757, %rd17757, %rd35997;
	addc.cc.u64 %rd17758, %rd17758, %rd35998;
	addc.cc.u64 %rd17759, %rd17759, %rd35999;
	addc.cc.u64 %rd17760, %rd17760, %rd36000;
	addc.u64 %rd12811, %rd12811, %rd36001;
	
	// end inline asm
	st.global.u64 	[%rd2], %rd17756;
	st.global.u64 	[%rd36011], %rd17757;
	st.global.u64 	[%rd36012], %rd17758;
	st.global.u64 	[%rd36013], %rd17759;
	st.global.u64 	[%rd36014], %rd17760;
	st.global.u64 	[%rd36015], %rd12811;
	ld.global.u64 	%rd17774, [%rd2];
	ld.global.u64 	%rd17775, [%rd36011];
	ld.global.u64 	%rd17776, [%rd36012];
	ld.global.u64 	%rd17777, [%rd36013];
	ld.global.u64 	%rd17778, [%rd36014];
	// begin inline asm
	add.cc.u64 %rd17774, %rd17774, %rd35996;
	addc.cc.u64 %rd17775, %rd17775, %rd35997;
	addc.cc.u64 %rd17776, %rd17776, %rd35998;
	addc.cc.u64 %rd17777, %rd17777, %rd35999;
	addc.cc.u64 %rd17778, %rd17778, %rd36000;
	addc.u64 %rd12811, %rd12811, %rd36001;
	
	// end inline asm
	st.global.u64 	[%rd2], %rd17774;
	st.global.u64 	[%rd36011], %rd17775;
	st.global.u64 	[%rd36012], %rd17776;
	st.global.u64 	[%rd36013], %rd17777;
	st.global.u64 	[%rd36014], %rd17778;
	st.global.u64 	[%rd36015], %rd12811;
	ld.global.u64 	%rd17792, [%rd2];
	ld.global.u64 	%rd17793, [%rd36011];
	ld.global.u64 	%rd17794, [%rd36012];
	ld.global.u64 	%rd17795, [%rd36013];
	ld.global.u64 	%rd17796, [%rd36014];
	// begin inline asm
	add.cc.u64 %rd17792, %rd17792, %rd35996;
	addc.cc.u64 %rd17793, %rd17793, %rd35997;
	addc.cc.u64 %rd17794, %rd17794, %rd35998;
	addc.cc.u64 %rd17795, %rd17795, %rd35999;
	addc.cc.u64 %rd17796, %rd17796, %rd36000;
	addc.u64 %rd12811, %rd12811, %rd36001;
	
	// end inline asm
	st.global.u64 	[%rd2], %rd17792;
	st.global.u64 	[%rd36011], %rd17793;
	st.global.u64 	[%rd36012], %rd17794;
	st.global.u64 	[%rd36013], %rd17795;
	st.global.u64 	[%rd36014], %rd17796;
	st.global.u64 	[%rd36015], %rd12811;
	ld.global.u64 	%rd17810, [%rd2];
	ld.global.u64 	%rd17811, [%rd36011];
	ld.global.u64 	%rd17812, [%rd36012];
	ld.global.u64 	%rd17813, [%rd36013];
	ld.global.u64 	%rd17814, [%rd36014];
	// begin inline asm
	add.cc.u64 %rd17810, %rd17810, %rd35996;
	addc.cc.u64 %rd17811, %rd17811, %rd35997;
	addc.cc.u64 %rd17812, %rd17812, %rd35998;
	addc.cc.u64 %rd17813, %rd17813, %rd35999;
	addc.cc.u64 %rd17814, %rd17814, %rd36000;
	addc.u64 %rd12811, %rd12811, %rd36001;
	
	// end inline asm
	st.global.u64 	[%rd2], %rd17810;
	st.global.u64 	[%rd36011], %rd17811;
	st.global.u64 	[%rd36012], %rd17812;
	st.global.u64 	[%rd36013], %rd17813;
	st.global.u64 	[%rd36014], %rd17814;
	st.global.u64 	[%rd36015], %rd12811;
	ld.global.u64 	%rd17828, [%rd2];
	ld.global.u64 	%rd17829, [%rd36011];
	ld.global.u64 	%rd17830, [%rd36012];
	ld.global.u64 	%rd17831, [%rd36013];
	ld.global.u64 	%rd17832, [%rd36014];
	// begin inline asm
	add.cc.u64 %rd17828, %rd17828, %rd35996;
	addc.cc.u64 %rd17829, %rd17829, %rd35997;
	addc.cc.u64 %rd17830, %rd17830, %rd35998;
	addc.cc.u64 %rd17831, %rd17831, %rd35999;
	addc.cc.u64 %rd17832, %rd17832, %rd36000;
	addc.u64 %rd12811, %rd12811, %rd36001;
	
	// end inline asm
	st.global.u64 	[%rd2], %rd17828;
	st.global.u64 	[%rd36011], %rd17829;
	st.global.u64 	[%rd36012], %rd17830;
	st.global.u64 	[%rd36013], %rd17831;
	st.global.u64 	[%rd36014], %rd17832;
	st.global.u64 	[%rd36015], %rd12811;
	ld.global.u64 	%rd17846, [%rd2];
	ld.global.u64 	%rd17847, [%rd36011];
	ld.global.u64 	%rd17848, [%rd36012];
	ld.global.u64 	%rd17849, [%rd36013];
	ld.global.u64 	%rd17850, [%rd36014];
	// begin inline asm
	add.cc.u64 %rd17846, %rd17846, %rd35996;
	addc.cc.u64 %rd17847, %rd17847, %rd35997;
	addc.cc.u64 %rd17848, %rd17848, %rd35998;
	addc.cc.u64 %rd17849, %rd17849, %rd35999;
	addc.cc.u64 %rd17850, %rd17850, %rd36000;
	addc.u64 %rd12811, %rd12811, %rd36001;
	
	// end inline asm
	st.global.u64 	[%rd2], %rd17846;
	st.global.u64 	[%rd36011], %rd17847;
	st.global.u64 	[%rd36012], %rd17848;
	st.global.u64 	[%rd36013], %rd17849;
	st.global.u64 	[%rd36014], %rd17850;
	st.global.u64 	[%rd36015], %rd12811;
	ld.global.u64 	%rd17864, [%rd2];
	ld.global.u64 	%rd17865, [%rd36011];
	ld.global.u64 	%rd17866, [%rd36012];
	ld.global.u64 	%rd17867, [%rd36013];
	ld.global.u64 	%rd17868, [%rd36014];
	// begin inline asm
	add.cc.u64 %rd17864, %rd17864, %rd35996;
	addc.cc.u64 %rd17865, %rd17865, %rd35997;
	addc.cc.u64 %rd17866, %rd17866, %rd35998;
	addc.cc.u64 %rd17867, %rd17867, %rd35999;
	addc.cc.u64 %rd17868, %rd17868, %rd36000;
	addc.u64 %rd12811, %rd12811, %rd36001;
	
	// end inline asm
	st.global.u64 	[%rd2], %rd17864;
	st.global.u64 	[%rd36011], %rd17865;
	st.global.u64 	[%rd36012], %rd17866;
	st.global.u64 	[%rd36013], %rd17867;
	st.global.u64 	[%rd36014], %rd17868;
	st.global.u64 	[%rd36015], %rd12811;
	ld.global.u64 	%rd17882, [%rd2];
	ld.global.u64 	%rd17883, [%rd36011];
	ld.global.u64 	%rd17884, [%rd36012];
	ld.global.u64 	%rd17885, [%rd36013];
	ld.global.u64 	%rd17886, [%rd36014];
	// begin inline asm
	add.cc.u64 %rd17882, %rd17882, %rd35996;
	addc.cc.u64 %rd17883, %rd17883, %rd35997;
	addc.cc.u64 %rd17884, %rd17884, %rd35998;
	addc.cc.u64 %rd17885, %rd17885, %rd35999;
	addc.cc.u64 %rd17886, %rd17886, %rd36000;
	addc.u64 %rd12811, %rd12811, %rd36001;
	
	// end inline asm
	st.global.u64 	[%rd2], %rd17882;
	st.global.u64 	[%rd36011], %rd17883;
	st.global.u64 	[%rd36012], %rd17884;
	st.global.u64 	[%rd36013], %rd17885;
	st.global.u64 	[%rd36014], %rd17886;
	st.global.u64 	[%rd36015], %rd12811;
	ld.global.u64 	%rd17900, [%rd2];
	ld.global.u64 	%rd17901, [%rd36011];
	ld.global.u64 	%rd17902, [%rd36012];
	ld.global.u64 	%rd17903, [%rd36013];
	ld.global.u64 	%rd17904, [%rd36014];
	// begin inline asm
	add.cc.u64 %rd17900, %rd17900, %rd35996;
	addc.cc.u64 %rd17901, %rd17901, %rd35997;
	addc.cc.u64 %rd17902, %rd17902, %rd35998;
	addc.cc.u64 %rd17903, %rd17903, %rd35999;
	addc.cc.u64 %rd17904, %rd17904, %rd36000;
	addc.u64 %rd12811, %rd12811, %rd36001;
	
	// end inline asm
	st.global.u64 	[%rd2], %rd17900;
	st.global.u64 	[%rd36011], %rd17901;
	st.global.u64 	[%rd36012], %rd17902;
	st.global.u64 	[%rd36013], %rd17903;
	st.global.u64 	[%rd36014], %rd17904;
	st.global.u64 	[%rd36015], %rd12811;
	ld.global.u64 	%rd17918, [%rd2];
	ld.global.u64 	%rd17919, [%rd36011];
	ld.global.u64 	%rd17920, [%rd36012];
	ld.global.u64 	%rd17921, [%rd36013];
	ld.global.u64 	%rd17922, [%rd36014];
	// begin inline asm
	add.cc.u64 %rd17918, %rd17918, %rd35996;
	addc.cc.u64 %rd17919, %rd17919, %rd35997;
	addc.cc.u64 %rd17920, %rd17920, %rd35998;
	addc.cc.u64 %rd17921, %rd17921, %rd35999;
	addc.cc.u64 %rd17922, %rd17922, %rd36000;
	addc.u64 %rd12811, %rd12811, %rd36001;
	
	// end inline asm
	st.global.u64 	[%rd2], %rd17918;
	st.global.u64 	[%rd36011], %rd17919;
	st.global.u64 	[%rd36012], %rd17920;
	st.global.u64 	[%rd36013], %rd17921;
	st.global.u64 	[%rd36014], %rd17922;
	st.global.u64 	[%rd36015], %rd12811;
	ld.global.u64 	%rd17936, [%rd2];
	ld.global.u64 	%rd17937, [%rd36011];
	ld.global.u64 	%rd17938, [%rd36012];
	ld.global.u64 	%rd17939, [%rd36013];
	ld.global.u64 	%rd17940, [%rd36014];
	// begin inline asm
	add.cc.u64 %rd17936, %rd17936, %rd35996;
	addc.cc.u64 %rd17937, %rd17937, %rd35997;
	addc.cc.u64 %rd17938, %rd17938, %rd35998;
	addc.cc.u64 %rd17939, %rd17939, %rd35999;
	addc.cc.u64 %rd17940, %rd17940, %rd36000;
	addc.u64 %rd12811, %rd12811, %rd36001;
	
	// end inline asm
	st.global.u64 	[%rd2], %rd17936;
	st.global.u64 	[%rd36011], %rd17937;
	st.global.u64 	[%rd36012], %rd17938;
	st.global.u64 	[%rd36013], %rd17939;
	st.global.u64 	[%rd36014], %rd17940;
	st.global.u64 	[%rd36015], %rd12811;
	ld.global.u64 	%rd17954, [%rd2];
	ld.global.u64 	%rd17955, [%rd36011];
	ld.global.u64 	%rd17956, [%rd36012];
	ld.global.u64 	%rd17957, [%rd36013];
	ld.global.u64 	%rd17958, [%rd36014];
	// begin inline asm
	add.cc.u64 %rd17954, %rd17954, %rd35996;
	addc.cc.u64 %rd17955, %rd17955, %rd35997;
	addc.cc.u64 %rd17956, %rd17956, %rd35998;
	addc.cc.u64 %rd17957, %rd17957, %rd35999;
	addc.cc.u64 %rd17958, %rd17958, %rd36000;
	addc.u64 %rd12811, %rd12811, %rd36001;
	
	// end inline asm
	st.global.u64 	[%rd2], %rd17954;
	st.global.u64 	[%rd36011], %rd17955;
	st.global.u64 	[%rd36012], %rd17956;
	st.global.u64 	[%rd36013], %rd17957;
	st.global.u64 	[%rd36014], %rd17958;
	st.global.u64 	[%rd36015], %rd12811;
	ld.global.u64 	%rd17972, [%rd2];
	ld.global.u64 	%rd17973, [%rd36011];
	ld.global.u64 	%rd17974, [%rd36012];
	ld.global.u64 	%rd17975, [%rd36013];
	ld.global.u64 	%rd17976, [%rd36014];
	// begin inline asm
	add.cc.u64 %rd17972, %rd17972, %rd35996;
	addc.cc.u64 %rd17973, %rd17973, %rd35997;
	addc.cc.u64 %rd17974, %rd17974, %rd35998;
	addc.cc.u64 %rd17975, %rd17975, %rd35999;
	addc.cc.u64 %rd17976, %rd17976, %rd36000;
	addc.u64 %rd12811, %rd12811, %rd36001;
	
	// end inline asm
	st.global.u64 	[%rd2], %rd17972;
	st.global.u64 	[%rd36011], %rd17973;
	st.global.u64 	[%rd36012], %rd17974;
	st.global.u64 	[%rd36013], %rd17975;
	st.global.u64 	[%rd36014], %rd17976;
	st.global.u64 	[%rd36015], %rd12811;
	ld.global.u64 	%rd17990, [%rd2];
	ld.global.u64 	%rd17991, [%rd36011];
	ld.global.u64 	%rd17992, [%rd36012];
	ld.global.u64 	%rd17993, [%rd36013];
	ld.global.u64 	%rd17994, [%rd36014];
	// begin inline asm
	add.cc.u64 %rd17990, %rd17990, %rd35996;
	addc.cc.u64 %rd17991, %rd17991, %rd35997;
	addc.cc.u64 %rd17992, %rd17992, %rd35998;
	addc.cc.u64 %rd17993, %rd17993, %rd35999;
	addc.cc.u64 %rd17994, %rd17994, %rd36000;
	addc.u64 %rd12811, %rd12811, %rd36001;
	
	// end inline asm
	st.global.u64 	[%rd2], %rd17990;
	st.global.u64 	[%rd36011], %rd17991;
	st.global.u64 	[%rd36012], %rd17992;
	st.global.u64 	[%rd36013], %rd17993;
	st.global.u64 	[%rd36014], %rd17994;
	st.global.u64 	[%rd36015], %rd12811;
	ld.global.u64 	%rd18008, [%rd2];
	ld.global.u64 	%rd18009, [%rd36011];
	ld.global.u64 	%rd18010, [%rd36012];
	ld.global.u64 	%rd18011, [%rd36013];
	ld.global.u64 	%rd18012, [%rd36014];
	// begin inline asm
	add.cc.u64 %rd18008, %rd18008, %rd35996;
	addc.cc.u64 %rd18009, %rd18009, %rd35997;
	addc.cc.u64 %rd18010, %rd18010, %rd35998;
	addc.cc.u64 %rd18011, %rd18011, %rd35999;
	addc.cc.u64 %rd18012, %rd18012, %rd36000;
	addc.u64 %rd12811, %rd12811, %rd36001;
	
	// end inline asm
	st.global.u64 	[%rd2], %rd18008;
	st.global.u64 	[%rd36011], %rd18009;
	st.global.u64 	[%rd36012], %rd18010;
	st.global.u64 	[%rd36013], %rd18011;
	st.global.u64 	[%rd36014], %rd18012;
	st.global.u64 	[%rd36015], %rd12811;
	ld.global.u64 	%rd18026, [%rd2];
	ld.global.u64 	%rd18027, [%rd36011];
	ld.global.u64 	%rd18028, [%rd36012];
	ld.global.u64 	%rd18029, [%rd36013];
	ld.global.u64 	%rd18030, [%rd36014];
	// begin inline asm
	add.cc.u64 %rd18026, %rd18026, %rd35996;
	addc.cc.u64 %rd18027, %rd18027, %rd35997;
	addc.cc.u64 %rd18028, %rd18028, %rd35998;
	addc.cc.u64 %rd18029, %rd18029, %rd35999;
	addc.cc.u64 %rd18030, %rd18030, %rd36000;
	addc.u64 %rd12811, %rd12811, %rd36001;
	
	// end inline asm
	st.global.u64 	[%rd2], %rd18026;
	st.global.u64 	[%rd36011], %rd18027;
	st.global.u64 	[%rd36012], %rd18028;
	st.global.u64 	[%rd36013], %rd18029;
	st.global.u64 	[%rd36014], %rd18030;
	st.global.u64 	[%rd36015], %rd12811;
	ld.global.u64 	%rd18044, [%rd2];
	ld.global.u64 	%rd18045, [%rd36011];
	ld.global.u64 	%rd18046, [%rd36012];
	ld.global.u64 	%rd18047, [%rd36013];
	ld.global.u64 	%rd18048, [%rd36014];
	// begin inline asm
	add.cc.u64 %rd18044, %rd18044, %rd35996;
	addc.cc.u64 %rd18045, %rd18045, %rd35997;
	addc.cc.u64 %rd18046, %rd18046, %rd35998;
	addc.cc.u64 %rd18047, %rd18047, %rd35999;
	addc.cc.u64 %rd18048, %rd18048, %rd36000;
	addc.u64 %rd12811, %rd12811, %rd36001;
	
	// end inline asm
	st.global.u64 	[%rd2], %rd18044;
	st.global.u64 	[%rd36011], %rd18045;
	st.global.u64 	[%rd36012], %rd18046;
	st.global.u64 	[%rd36013], %rd18047;
	st.global.u64 	[%rd36014], %rd18048;
	st.global.u64 	[%rd36015], %rd12811;
	ld.global.u64 	%rd18062, [%rd2];
	ld.global.u64 	%rd18063, [%rd36011];
	ld.global.u64 	%rd18064, [%rd36012];
	ld.global.u64 	%rd18065, [%rd36013];
	ld.global.u64 	%rd18066, [%rd36014];
	// begin inline asm
	add.cc.u64 %rd18062, %rd18062, %rd35996;
	addc.cc.u64 %rd18063, %rd18063, %rd35997;
	addc.cc.u64 %rd18064, %rd18064, %rd35998;
	addc.cc.u64 %rd18065, %rd18065, %rd35999;
	addc.cc.u64 %rd18066, %rd18066, %rd36000;
	addc.u64 %rd12811, %rd12811, %rd36001;
	
	// end inline asm
	st.global.u64 	[%rd2], %rd18062;
	st.global.u64 	[%rd36011], %rd18063;
	st.global.u64 	[%rd36012], %rd18064;
	st.global.u64 	[%rd36013], %rd18065;
	st.global.u64 	[%rd36014], %rd18066;
	st.global.u64 	[%rd36015], %rd12811;
	ld.global.u64 	%rd18080, [%rd2];
	ld.global.u64 	%rd18081, [%rd36011];
	ld.global.u64 	%rd18082, [%rd36012];
	ld.global.u64 	%rd18083, [%rd36013];
	ld.global.u64 	%rd18084, [%rd36014];
	// begin inline asm
	add.cc.u64 %rd18080, %rd18080, %rd35996;
	addc.cc.u64 %rd18081, %rd18081, %rd35997;
	addc.cc.u64 %rd18082, %rd18082, %rd35998;
	addc.cc.u64 %rd18083, %rd18083, %rd35999;
	addc.cc.u64 %rd18084, %rd18084, %rd36000;
	addc.u64 %rd12811, %rd12811, %rd36001;
	
	// end inline asm
	st.global.u64 	[%rd2], %rd18080;
	st.global.u64 	[%rd36011], %rd18081;
	st.global.u64 	[%rd36012], %rd18082;
	st.global.u64 	[%rd36013], %rd18083;
	st.global.u64 	[%rd36014], %rd18084;
	st.global.u64 	[%rd36015], %rd12811;
	ld.global.u64 	%rd18098, [%rd2];
	ld.global.u64 	%rd18099, [%rd36011];
	ld.global.u64 	%rd18100, [%rd36012];
	ld.global.u64 	%rd18101, [%rd36013];
	ld.global.u64 	%rd18102, [%rd36014];
	// begin inline asm
	add.cc.u64 %rd18098, %rd18098, %rd35996;
	addc.cc.u64 %rd18099, %rd18099, %rd35997;
	addc.cc.u64 %rd18100, %rd18100, %rd35998;
	addc.cc.u64 %rd18101, %rd18101, %rd35999;
	addc.cc.u64 %rd18102, %rd18102, %rd36000;
	addc.u64 %rd12811, %rd12811, %rd36001;
	
	// end inline asm
	st.global.u64 	[%rd2], %rd18098;
	st.global.u64 	[%rd36011], %rd18099;
	st.global.u64 	[%rd36012], %rd18100;
	st.global.u64 	[%rd36013], %rd18101;
	st.global.u64 	[%rd36014], %rd18102;
	st.global.u64 	[%rd36015], %rd12811;
	ld.global.u64 	%rd18116, [%rd2];
	ld.global.u64 	%rd18117, [%rd36011];
	ld.global.u64 	%rd18118, [%rd36012];
	ld.global.u64 	%rd18119, [%rd36013];
	ld.global.u64 	%rd18120, [%rd36014];
	// begin inline asm
	add.cc.u64 %rd18116, %rd18116, %rd35996;
	addc.cc.u64 %rd18117, %rd18117, %rd35997;
	addc.cc.u64 %rd18118, %rd18118, %rd35998;
	addc.cc.u64 %rd18119, %rd18119, %rd35999;
	addc.cc.u64 %rd18120, %rd18120, %rd36000;
	addc.u64 %rd12811, %rd12811, %rd36001;
	
	// end inline asm
	st.global.u64 	[%rd2], %rd18116;
	st.global.u64 	[%rd36011], %rd18117;
	st.global.u64 	[%rd36012], %rd18118;
	st.global.u64 	[%rd36013], %rd18119;
	st.global.u64 	[%rd36014], %rd18120;
	st.global.u64 	[%rd36015], %rd12811;
	ld.global.u64 	%rd18134, [%rd2];
	ld.global.u64 	%rd18135, [%rd36011];
	ld.global.u64 	%rd18136, [%rd36012];
	ld.global.u64 	%rd18137, [%rd36013];
	ld.global.u64 	%rd18138, [%rd36014];
	// begin inline asm
	add.cc.u64 %rd18134, %rd18134, %rd35996;
	addc.cc.u64 %rd18135, %rd18135, %rd35997;
	addc.cc.u64 %rd18136, %rd18136, %rd35998;
	addc.cc.u64 %rd18137, %rd18137, %rd35999;
	addc.cc.u64 %rd18138, %rd18138, %rd36000;
	addc.u64 %rd12811, %rd12811, %rd36001;
	
	// end inline asm
	st.global.u64 	[%rd2], %rd18134;
	st.global.u64 	[%rd36011], %rd18135;
	st.global.u64 	[%rd36012], %rd18136;
	st.global.u64 	[%rd36013], %rd18137;
	st.global.u64 	[%rd36014], %rd18138;
	st.global.u64 	[%rd36015], %rd12811;
	ld.global.u64 	%rd18152, [%rd2];
	ld.global.u64 	%rd18153, [%rd36011];
	ld.global.u64 	%rd18154, [%rd36012];
	ld.global.u64 	%rd18155, [%rd36013];
	ld.global.u64 	%rd18156, [%rd36014];
	// begin inline asm
	add.cc.u64 %rd18152, %rd18152, %rd35996;
	addc.cc.u64 %rd18153, %rd18153, %rd35997;
	addc.cc.u64 %rd18154, %rd18154, %rd35998;
	addc.cc.u64 %rd18155, %rd18155, %rd35999;
	addc.cc.u64 %rd18156, %rd18156, %rd36000;
	addc.u64 %rd12811, %rd12811, %rd36001;
	
	// end inline asm
	st.global.u64 	[%rd2], %rd18152;
	st.global.u64 	[%rd36011], %rd18153;
	st.global.u64 	[%rd36012], %rd18154;
	st.global.u64 	[%rd36013], %rd18155;
	st.global.u64 	[%rd36014], %rd18156;
	st.global.u64 	[%rd36015], %rd12811;
	ld.global.u64 	%rd18170, [%rd2];
	ld.global.u64 	%rd18171, [%rd36011];
	ld.global.u64 	%rd18172, [%rd36012];
	ld.global.u64 	%rd18173, [%rd36013];
	ld.global.u64 	%rd18174, [%rd36014];
	// begin inline asm
	add.cc.u64 %rd18170, %rd18170, %rd35996;
	addc.cc.u64 %rd18171, %rd18171, %rd35997;
	addc.cc.u64 %rd18172, %rd18172, %rd35998;
	addc.cc.u64 %rd18173, %rd18173, %rd35999;
	addc.cc.u64 %rd18174, %rd18174, %rd36000;
	addc.u64 %rd12811, %rd12811, %rd36001;
	
	// end inline asm
	st.global.u64 	[%rd2], %rd18170;
	st.global.u64 	[%rd36011], %rd18171;
	st.global.u64 	[%rd36012], %rd18172;
	st.global.u64 	[%rd36013], %rd18173;
	st.global.u64 	[%rd36014], %rd18174;
	st.global.u64 	[%rd36015], %rd12811;
	ld.global.u64 	%rd18188, [%rd2];
	ld.global.u64 	%rd18189, [%rd36011];
	ld.global.u64 	%rd18190, [%rd36012];
	ld.global.u64 	%rd18191, [%rd36013];
	ld.global.u64 	%rd18192, [%rd36014];
	// begin inline asm
	add.cc.u64 %rd18188, %rd18188, %rd35996;
	addc.cc.u64 %rd18189, %rd18189, %rd35997;
	addc.cc.u64 %rd18190, %rd18190, %rd35998;
	addc.cc.u64 %rd18191, %rd18191, %rd35999;
	addc.cc.u64 %rd18192, %rd18192, %rd36000;
	addc.u64 %rd12811, %rd12811, %rd36001;
	
	// end inline asm
	st.global.u64 	[%rd2], %rd18188;
	st.global.u64 	[%rd36011], %rd18189;
	st.global.u64 	[%rd36012], %rd18190;
	st.global.u64 	[%rd36013], %rd18191;
	st.global.u64 	[%rd36014], %rd18192;
	st.global.u64 	[%rd36015], %rd12811;
	ld.global.u64 	%rd18206, [%rd2];
	ld.global.u64 	%rd18207, [%rd36011];
	ld.global.u64 	%rd18208, [%rd36012];
	ld.global.u64 	%rd18209, [%rd36013];
	ld.global.u64 	%rd18210, [%rd36014];
	// begin inline asm
	add.cc.u64 %rd18206, %rd18206, %rd35996;
	addc.cc.u64 %rd18207, %rd18207, %rd35997;
	addc.cc.u64 %rd18208, %rd18208, %rd35998;
	addc.cc.u64 %rd18209, %rd18209, %rd35999;
	addc.cc.u64 %rd18210, %rd18210, %rd36000;
	addc.u64 %rd12811, %rd12811, %rd36001;
	
	// end inline asm
	st.global.u64 	[%rd2], %rd18206;
	st.global.u64 	[%rd36011], %rd18207;
	st.global.u64 	[%rd36012], %rd18208;
	st.global.u64 	[%rd36013], %rd18209;
	st.global.u64 	[%rd36014], %rd18210;
	st.global.u64 	[%rd36015], %rd12811;
	ld.global.u64 	%rd18224, [%rd2];
	ld.global.u64 	%rd18225, [%rd36011];
	ld.global.u64 	%rd18226, [%rd36012];
	ld.global.u64 	%rd18227, [%rd36013];
	ld.global.u64 	%rd18228, [%rd36014];
	// begin inline asm
	add.cc.u64 %rd18224, %rd18224, %rd35996;
	addc.cc.u64 %rd18225, %rd18225, %rd35997;
	addc.cc.u64 %rd18226, %rd18226, %rd35998;
	addc.cc.u64 %rd18227, %rd18227, %rd35999;
	addc.cc.u64 %rd18228, %rd18228, %rd36000;
	addc.u64 %rd12811, %rd12811, %rd36001;
	
	// end inline asm
	st.global.u64 	[%rd2], %rd18224;
	st.global.u64 	[%rd36011], %rd18225;
	st.global.u64 	[%rd36012], %rd18226;
	st.global.u64 	[%rd36013], %rd18227;
	st.global.u64 	[%rd36014], %rd18228;
	st.global.u64 	[%rd36015], %rd12811;
	ld.global.u64 	%rd18242, [%rd2];
	ld.global.u64 	%rd18243, [%rd36011];
	ld.global.u64 	%rd18244, [%rd36012];
	ld.global.u64 	%rd18245, [%rd36013];
	ld.global.u64 	%rd18246, [%rd36014];
	// begin inline asm
	add.cc.u64 %rd18242, %rd18242, %rd35996;
	addc.cc.u64 %rd18243, %rd18243, %rd35997;
	addc.cc.u64 %rd18244, %rd18244, %rd35998;
	addc.cc.u64 %rd18245, %rd18245, %rd35999;
	addc.cc.u64 %rd18246, %rd18246, %rd36000;
	addc.u64 %rd12811, %rd12811, %rd36001;
	
	// end inline asm
	st.global.u64 	[%rd2], %rd18242;
	st.global.u64 	[%rd36011], %rd18243;
	st.global.u64 	[%rd36012], %rd18244;
	st.global.u64 	[%rd36013], %rd18245;
	st.global.u64 	[%rd36014], %rd18246;
	st.global.u64 	[%rd36015], %rd12811;
	ld.global.u64 	%rd18260, [%rd2];
	ld.global.u64 	%rd18261, [%rd36011];
	ld.global.u64 	%rd18262, [%rd36012];
	ld.global.u64 	%rd18263, [%rd36013];
	ld.global.u64 	%rd18264, [%rd36014];
	// begin inline asm
	add.cc.u64 %rd18260, %rd18260, %rd35996;
	addc.cc.u64 %rd18261, %rd18261, %rd35997;
	addc.cc.u64 %rd18262, %rd18262, %rd35998;
	addc.cc.u64 %rd18263, %rd18263, %rd35999;
	addc.cc.u64 %rd18264, %rd18264, %rd36000;
	addc.u64 %rd12811, %rd12811, %rd36001;
	
	// end inline asm
	st.global.u64 	[%rd2], %rd18260;
	st.global.u64 	[%rd36011], %rd18261;
	st.global.u64 	[%rd36012], %rd18262;
	st.global.u64 	[%rd36013], %rd18263;
	st.global.u64 	[%rd36014], %rd18264;
	st.global.u64 	[%rd36015], %rd12811;
	ld.global.u64 	%rd18278, [%rd2];
	ld.global.u64 	%rd18279, [%rd36011];
	ld.global.u64 	%rd18280, [%rd36012];
	ld.global.u64 	%rd18281, [%rd36013];
	ld.global.u64 	%rd18282, [%rd36014];
	// begin inline asm
	add.cc.u64 %rd18278, %rd18278, %rd35996;
	addc.cc.u64 %rd18279, %rd18279, %rd35997;
	addc.cc.u64 %rd18280, %rd18280, %rd35998;
	addc.cc.u64 %rd18281, %rd18281, %rd35999;
	addc.cc.u64 %rd18282, %rd18282, %rd36000;
	addc.u64 %rd12811, %rd12811, %rd36001;
	
	// end inline asm
	st.global.u64 	[%rd2], %rd18278;
	st.global.u64 	[%rd36011], %rd18279;
	st.global.u64 	[%rd36012], %rd18280;
	st.global.u64 	[%rd36013], %rd18281;
	st.global.u64 	[%rd36014], %rd18282;
	st.global.u64 	[%rd36015], %rd12811;
	ld.global.u64 	%rd18296, [%rd2];
	ld.global.u64 	%rd18297, [%rd36011];
	ld.global.u64 	%rd18298, [%rd36012];
	ld.global.u64 	%rd18299, [%rd36013];
	ld.global.u64 	%rd18300, [%rd36014];
	// begin inline asm
	add.cc.u64 %rd18296, %rd18296, %rd35996;
	addc.cc.u64 %rd18297, %rd18297, %rd35997;
	addc.cc.u64 %rd18298, %rd18298, %rd35998;
	addc.cc.u64 %rd18299, %rd18299, %rd35999;
	addc.cc.u64 %rd18300, %rd18300, %rd36000;
	addc.u64 %rd12811, %rd12811, %rd36001;
	
	// end inline asm
	st.global.u64 	[%rd2], %rd18296;
	st.global.u64 	[%rd36011], %rd18297;
	st.global.u64 	[%rd36012], %rd18298;
	st.global.u64 	[%rd36013], %rd18299;
	st.global.u64 	[%rd36014], %rd18300;
	st.global.u64 	[%rd36015], %rd12811;
	ld.global.u64 	%rd18314, [%rd2];
	ld.global.u64 	%rd18315, [%rd36011];
	ld.global.u64 	%rd18316, [%rd36012];
	ld.global.u64 	%rd18317, [%rd36013];
	ld.global.u64 	%rd18318, [%rd36014];
	// begin inline asm
	add.cc.u64 %rd18314, %rd18314, %rd35996;
	addc.cc.u64 %rd18315, %rd18315, %rd35997;
	addc.cc.u64 %rd18316, %rd18316, %rd35998;
	addc.cc.u64 %rd18317, %rd18317, %rd35999;
	addc.cc.u64 %rd18318, %rd18318, %rd36000;
	addc.u64 %rd12811, %rd12811, %rd36001;
	
	// end inline asm
	st.global.u64 	[%rd2], %rd18314;
	st.global.u64 	[%rd36011], %rd18315;
	st.global.u64 	[%rd36012], %rd18316;
	st.global.u64 	[%rd36013], %rd18317;
	st.global.u64 	[%rd36014], %rd18318;
	st.global.u64 	[%rd36015], %rd12811;
	ld.global.u64 	%rd18332, [%rd2];
	ld.global.u64 	%rd18333, [%rd36011];
	ld.global.u64 	%rd18334, [%rd36012];
	ld.global.u64 	%rd18335, [%rd36013];
	ld.global.u64 	%rd18336, [%rd36014];
	// begin inline asm
	add.cc.u64 %rd18332, %rd18332, %rd35996;
	addc.cc.u64 %rd18333, %rd18333, %rd35997;
	addc.cc.u64 %rd18334, %rd18334, %rd35998;
	addc.cc.u64 %rd18335, %rd18335, %rd35999;
	addc.cc.u64 %rd18336, %rd18336, %rd36000;
	addc.u64 %rd12811, %rd12811, %rd36001;
	
	// end inline asm
	st.global.u64 	[%rd2], %rd18332;
	st.global.u64 	[%rd36011], %rd18333;
	st.global.u64 	[%rd36012], %rd18334;
	st.global.u64 	[%rd36013], %rd18335;
	st.global.u64 	[%rd36014], %rd18336;
	st.global.u64 	[%rd36015], %rd12811;
	ld.global.u64 	%rd18350, [%rd2];
	ld.global.u64 	%rd18351, [%rd36011];
	ld.global.u64 	%rd18352, [%rd36012];
	ld.global.u64 	%rd18353, [%rd36013];
	ld.global.u64 	%rd18354, [%rd36014];
	// begin inline asm
	add.cc.u64 %rd18350, %rd18350, %rd35996;
	addc.cc.u64 %rd18351, %rd18351, %rd35997;
	addc.cc.u64 %rd18352, %rd18352, %rd35998;
	addc.cc.u64 %rd18353, %rd18353, %rd35999;
	addc.cc.u64 %rd18354, %rd18354, %rd36000;
	addc.u64 %rd12811, %rd12811, %rd36001;
	
	// end inline asm
	st.global.u64 	[%rd2], %rd18350;
	st.global.u64 	[%rd36011], %rd18351;
	st.global.u64 	[%rd36012], %rd18352;
	st.global.u64 	[%rd36013], %rd18353;
	st.global.u64 	[%rd36014], %rd18354;
	st.global.u64 	[%rd36015], %rd12811;
	ld.global.u64 	%rd18368, [%rd2];
	ld.global.u64 	%rd18369, [%rd36011];
	ld.global.u64 	%rd18370, [%rd36012];
	ld.global.u64 	%rd18371, [%rd36013];
	ld.global.u64 	%rd18372, [%rd36014];
	// begin inline asm
	add.cc.u64 %rd18368, %rd18368, %rd35996;
	addc.cc.u64 %rd18369, %rd18369, %rd35997;
	addc.cc.u64 %rd18370, %rd18370, %rd35998;
	addc.cc.u64 %rd18371, %rd18371, %rd35999;
	addc.cc.u64 %rd18372, %rd18372, %rd36000;
	addc.u64 %rd12811, %rd12811, %rd36001;
	
	// end inline asm
	st.global.u64 	[%rd2], %rd18368;
	st.global.u64 	[%rd36011], %rd18369;
	st.global.u64 	[%rd36012], %rd18370;
	st.global.u64 	[%rd36013], %rd18371;
	st.global.u64 	[%rd36014], %rd18372;
	st.global.u64 	[%rd36015], %rd12811;
	ld.global.u64 	%rd18386, [%rd2];
	ld.global.u64 	%rd18387, [%rd36011];
	ld.global.u64 	%rd18388, [%rd36012];
	ld.global.u64 	%rd18389, [%rd36013];
	ld.global.u64 	%rd18390, [%rd36014];
	// begin inline asm
	add.cc.u64 %rd18386, %rd18386, %rd35996;
	addc.cc.u64 %rd18387, %rd18387, %rd35997;
	addc.cc.u64 %rd18388, %rd18388, %rd35998;
	addc.cc.u64 %rd18389, %rd18389, %rd35999;
	addc.cc.u64 %rd18390, %rd18390, %rd36000;
	addc.u64 %rd12811, %rd12811, %rd36001;
	
	// end inline asm
	st.global.u64 	[%rd2], %rd18386;
	st.global.u64 	[%rd36011], %rd18387;
	st.global.u64 	[%rd36012], %rd18388;
	st.global.u64 	[%rd36013], %rd18389;
	st.global.u64 	[%rd36014], %rd18390;
	st.global.u64 	[%rd36015], %rd12811;
	ld.global.u64 	%rd18404, [%rd2];
	ld.global.u64 	%rd18405, [%rd36011];
	ld.global.u64 	%rd18406, [%rd36012];
	ld.global.u64 	%rd18407, [%rd36013];
	ld.global.u64 	%rd18408, [%rd36014];
	// begin inline asm
	add.cc.u64 %rd18404, %rd18404, %rd35996;
	addc.cc.u64 %rd18405, %rd18405, %rd35997;
	addc.cc.u64 %rd18406, %rd18406, %rd35998;
	addc.cc.u64 %rd18407, %rd18407, %rd35999;
	addc.cc.u64 %rd18408, %rd18408, %rd36000;
	addc.u64 %rd12811, %rd12811, %rd36001;
	
	// end inline asm
	st.global.u64 	[%rd2], %rd18404;
	st.global.u64 	[%rd36011], %rd18405;
	st.global.u64 	[%rd36012], %rd18406;
	st.global.u64 	[%rd36013], %rd18407;
	st.global.u64 	[%rd36014], %rd18408;
	st.global.u64 	[%rd36015], %rd12811;
	ld.global.u64 	%rd18422, [%rd2];
	ld.global.u64 	%rd18423, [%rd36011];
	ld.global.u64 	%rd18424, [%rd36012];
	ld.global.u64 	%rd18425, [%rd36013];
	ld.global.u64 	%rd18426, [%rd36014];
	// begin inline asm
	add.cc.u64 %rd18422, %rd18422, %rd35996;
	addc.cc.u64 %rd18423, %rd18423, %rd35997;
	addc.cc.u64 %rd18424, %rd18424, %rd35998;
	addc.cc.u64 %rd18425, %rd18425, %rd35999;
	addc.cc.u64 %rd18426, %rd18426, %rd36000;
	addc.u64 %rd12811, %rd12811, %rd36001;
	
	// end inline asm
	st.global.u64 	[%rd2], %rd18422;
	st.global.u64 	[%rd36011], %rd18423;
	st.global.u64 	[%rd36012], %rd18424;
	st.global.u64 	[%rd36013], %rd18425;
	st.global.u64 	[%rd36014], %rd18426;
	st.global.u64 	[%rd36015], %rd12811;
	ld.global.u64 	%rd18440, [%rd2];
	ld.global.u64 	%rd18441, [%rd36011];
	ld.global.u64 	%rd18442, [%rd36012];
	ld.global.u64 	%rd18443, [%rd36013];
	ld.global.u64 	%rd18444, [%rd36014];
	// begin inline asm
	add.cc.u64 %rd18440, %rd18440, %rd35996;
	addc.cc.u64 %rd18441, %rd18441, %rd35997;
	addc.cc.u64 %rd18442, %rd18442, %rd35998;
	addc.cc.u64 %rd18443, %rd18443, %rd35999;
	addc.cc.u64 %rd18444, %rd18444, %rd36000;
	addc.u64 %rd12811, %rd12811, %rd36001;
	
	// end inline asm
	st.global.u64 	[%rd2], %rd18440;
	st.global.u64 	[%rd36011], %rd18441;
	st.global.u64 	[%rd36012], %rd18442;
	st.global.u64 	[%rd36013], %rd18443;
	st.global.u64 	[%rd36014], %rd18444;
	st.global.u64 	[%rd36015], %rd12811;
	ld.global.u64 	%rd18458, [%rd2];
	ld.global.u64 	%rd18459, [%rd36011];
	ld.global.u64 	%rd18460, [%rd36012];
	ld.global.u64 	%rd18461, [%rd36013];
	ld.global.u64 	%rd18462, [%rd36014];
	// begin inline asm
	add.cc.u64 %rd18458, %rd18458, %rd35996;
	addc.cc.u64 %rd18459, %rd18459, %rd35997;
	addc.cc.u64 %rd18460, %rd18460, %rd35998;
	addc.cc.u64 %rd18461, %rd18461, %rd35999;
	addc.cc.u64 %rd18462, %rd18462, %rd36000;
	addc.u64 %rd12811, %rd12811, %rd36001;
	
	// end inline asm
	st.global.u64 	[%rd2], %rd18458;
	st.global.u64 	[%rd36011], %rd18459;
	st.global.u64 	[%rd36012], %rd18460;
	st.global.u64 	[%rd36013], %rd18461;
	st.global.u64 	[%rd36014], %rd18462;
	st.global.u64 	[%rd36015], %rd12811;
	ld.global.u64 	%rd18476, [%rd2];
	ld.global.u64 	%rd18477, [%rd36011];
	ld.global.u64 	%rd18478, [%rd36012];
	ld.global.u64 	%rd18479, [%rd36013];
	ld.global.u64 	%rd18480, [%rd36014];
	// begin inline asm
	add.cc.u64 %rd18476, %rd18476, %rd35996;
	addc.cc.u64 %rd18477, %rd18477, %rd35997;
	addc.cc.u64 %rd18478, %rd18478, %rd35998;
	addc.cc.u64 %rd18479, %rd18479, %rd35999;
	addc.cc.u64 %rd18480, %rd18480, %rd36000;
	addc.u64 %rd12811, %rd12811, %rd36001;
	
	// end inline asm
	st.global.u64 	[%rd2], %rd18476;
	st.global.u64 	[%rd36011], %rd18477;
	st.global.u64 	[%rd36012], %rd18478;
	st.global.u64 	[%rd36013], %rd18479;
	st.global.u64 	[%rd36014], %rd18480;
	st.global.u64 	[%rd36015], %rd12811;
	ld.global.u64 	%rd18494, [%rd2];
	ld.global.u64 	%rd18495, [%rd36011];
	ld.global.u64 	%rd18496, [%rd36012];
	ld.global.u64 	%rd18497, [%rd36013];
	ld.global.u64 	%rd18498, [%rd36014];
	// begin inline asm
	add.cc.u64 %rd18494, %rd18494, %rd35996;
	addc.cc.u64 %rd18495, %rd18495, %rd35997;
	addc.cc.u64 %rd18496, %rd18496, %rd35998;
	addc.cc.u64 %rd18497, %rd18497, %rd35999;
	addc.cc.u64 %rd18498, %rd18498, %rd36000;
	addc.u64 %rd12811, %rd12811, %rd36001;
	
	// end inline asm
	st.global.u64 	[%rd2], %rd18494;
	st.global.u64 	[%rd36011], %rd18495;
	st.global.u64 	[%rd36012], %rd18496;
	st.global.u64 	[%rd36013], %rd18497;
	st.global.u64 	[%rd36014], %rd18498;
	st.global.u64 	[%rd36015], %rd12811;
	ld.global.u64 	%rd18512, [%rd2];
	ld.global.u64 	%rd18513, [%rd36011];
	ld.global.u64 	%rd18514, [%rd36012];
	ld.global.u64 	%rd18515, [%rd36013];
	ld.global.u64 	%rd18516, [%rd36014];
	// begin inline asm
	add.cc.u64 %rd18512, %rd18512, %rd35996;
	addc.cc.u64 %rd18513, %rd18513, %rd35997;
	addc.cc.u64 %rd18514, %rd18514, %rd35998;
	addc.cc.u64 %rd18515, %rd18515, %rd35999;
	addc.cc.u64 %rd18516, %rd18516, %rd36000;
	addc.u64 %rd12811, %rd12811, %rd36001;
	
	// end inline asm
	st.global.u64 	[%rd2], %rd18512;
	st.global.u64 	[%rd36011], %rd18513;
	st.global.u64 	[%rd36012], %rd18514;
	st.global.u64 	[%rd36013], %rd18515;
	st.global.u64 	[%rd36014], %rd18516;
	st.global.u64 	[%rd36015], %rd12811;
	ld.global.u64 	%rd18530, [%rd2];
	ld.global.u64 	%rd18531, [%rd36011];
	ld.global.u64 	%rd18532, [%rd36012];
	ld.global.u64 	%rd18533, [%rd36013];
	ld.global.u64 	%rd18534, [%rd36014];
	// begin inline asm
	add.cc.u64 %rd18530, %rd18530, %rd35996;
	addc.cc.u64 %rd18531, %rd18531, %rd35997;
	addc.cc.u64 %rd18532, %rd18532, %rd35998;
	addc.cc.u64 %rd18533, %rd18533, %rd35999;
	addc.cc.u64 %rd18534, %rd18534, %rd36000;
	addc.u64 %rd12811, %rd12811, %rd36001;
	
	// end inline asm
	st.global.u64 	[%rd2], %rd18530;
	st.global.u64 	[%rd36011], %rd18531;
	st.global.u64 	[%rd36012], %rd18532;
	st.global.u64 	[%rd36013], %rd18533;
	st.global.u64 	[%rd36014], %rd18534;
	st.global.u64 	[%rd36015], %rd12811;
	ld.global.u64 	%rd18548, [%rd2];
	ld.global.u64 	%rd18549, [%rd36011];
	ld.global.u64 	%rd18550, [%rd36012];
	ld.global.u64 	%rd18551, [%rd36013];
	ld.global.u64 	%rd18552, [%rd36014];
	// begin inline asm
	add.cc.u64 %rd18548, %rd18548, %rd35996;
	addc.cc.u64 %rd18549, %rd18549, %rd35997;
	addc.cc.u64 %rd18550, %rd18550, %rd35998;
	addc.cc.u64 %rd18551, %rd18551, %rd35999;
	addc.cc.u64 %rd18552, %rd18552, %rd36000;
	addc.u64 %rd12811, %rd12811, %rd36001;
	
	// end inline asm
	st.global.u64 	[%rd2], %rd18548;
	st.global.u64 	[%rd36011], %rd18549;
	st.global.u64 	[%rd36012], %rd18550;
	st.global.u64 	[%rd36013], %rd18551;
	st.global.u64 	[%rd36014], %rd18552;
	st.global.u64 	[%rd36015], %rd12811;
	ld.global.u64 	%rd18566, [%rd2];
	ld.global.u64 	%rd18567, [%rd36011];
	ld.global.u64 	%rd18568, [%rd36012];
	ld.global.u64 	%rd18569, [%rd36013];
	ld.global.u64 	%rd18570, [%rd36014];
	// begin inline asm
	add.cc.u64 %rd18566, %rd18566, %rd35996;
	addc.cc.u64 %rd18567, %rd18567, %rd35997;
	addc.cc.u64 %rd18568, %rd18568, %rd35998;
	addc.cc.u64 %rd18569, %rd18569, %rd35999;
	addc.cc.u64 %rd18570, %rd18570, %rd36000;
	addc.u64 %rd12811, %rd12811, %rd36001;
	
	// end inline asm
	st.global.u64 	[%rd2], %rd18566;
	st.global.u64 	[%rd36011], %rd18567;
	st.global.u64 	[%rd36012], %rd18568;
	st.global.u64 	[%rd36013], %rd18569;
	st.global.u64 	[%rd36014], %rd18570;
	st.global.u64 	[%rd36015], %rd12811;
	ld.global.u64 	%rd18584, [%rd2];
	ld.global.u64 	%rd18585, [%rd36011];
	ld.global.u64 	%rd18586, [%rd36012];
	ld.global.u64 	%rd18587, [%rd36013];
	ld.global.u64 	%rd18588, [%rd36014];
	// begin inline asm
	add.cc.u64 %rd18584, %rd18584, %rd35996;
	addc.cc.u64 %rd18585, %rd18585, %rd35997;
	addc.cc.u64 %rd18586, %rd18586, %rd35998;
	addc.cc.u64 %rd18587, %rd18587, %rd35999;
	addc.cc.u64 %rd18588, %rd18588, %rd36000;
	addc.u64 %rd12811, %rd12811, %rd36001;
	
	// end inline asm
	st.global.u64 	[%rd2], %rd18584;
	st.global.u64 	[%rd36011], %rd18585;
	st.global.u64 	[%rd36012], %rd18586;
	st.global.u64 	[%rd36013], %rd18587;
	st.global.u64 	[%rd36014], %rd18588;
	st.global.u64 	[%rd36015], %rd12811;
	ld.global.u64 	%rd18602, [%rd2];
	ld.global.u64 	%rd18603, [%rd36011];
	ld.global.u64 	%rd18604, [%rd36012];
	ld.global.u64 	%rd18605, [%rd36013];
	ld.global.u64 	%rd18606, [%rd36014];
	// begin inline asm
	add.cc.u64 %rd18602, %rd18602, %rd35996;
	addc.cc.u64 %rd18603, %rd18603, %rd35997;
	addc.cc.u64 %rd18604, %rd18604, %rd35998;
	addc.cc.u64 %rd18605, %rd18605, %rd35999;
	addc.cc.u64 %rd18606, %rd18606, %rd36000;
	addc.u64 %rd12811, %rd12811, %rd36001;
	
	// end inline asm
	st.global.u64 	[%rd2], %rd18602;
	st.global.u64 	[%rd36011], %rd18603;
	st.global.u64 	[%rd36012], %rd18604;
	st.global.u64 	[%rd36013], %rd18605;
	st.global.u64 	[%rd36014], %rd18606;
	st.global.u64 	[%rd36015], %rd12811;
	ld.global.u64 	%rd18620, [%rd2];
	ld.global.u64 	%rd18621, [%rd36011];
	ld.global.u64 	%rd18622, [%rd36012];
	ld.global.u64 	%rd18623, [%rd36013];
	ld.global.u64 	%rd18624, [%rd36014];
	// begin inline asm
	add.cc.u64 %rd18620, %rd18620, %rd35996;
	addc.cc.u64 %rd18621, %rd18621, %rd35997;
	addc.cc.u64 %rd18622, %rd18622, %rd35998;
	addc.cc.u64 %rd18623, %rd18623, %rd35999;
	addc.cc.u64 %rd18624, %rd18624, %rd36000;
	addc.u64 %rd12811, %rd12811, %rd36001;
	
	// end inline asm
	st.global.u64 	[%rd2], %rd18620;
	st.global.u64 	[%rd36011], %rd18621;
	st.global.u64 	[%rd36012], %rd18622;
	st.global.u64 	[%rd36013], %rd18623;
	st.global.u64 	[%rd36014], %rd18624;
	st.global.u64 	[%rd36015], %rd12811;
	ld.global.u64 	%rd18638, [%rd2];
	ld.global.u64 	%rd18639, [%rd36011];
	ld.global.u64 	%rd18640, [%rd36012];
	ld.global.u64 	%rd18641, [%rd36013];
	ld.global.u64 	%rd18642, [%rd36014];
	// begin inline asm
	add.cc.u64 %rd18638, %rd18638, %rd35996;
	addc.cc.u64 %rd18639, %rd18639, %rd35997;
	addc.cc.u64 %rd18640, %rd18640, %rd35998;
	addc.cc.u64 %rd18641, %rd18641, %rd35999;
	addc.cc.u64 %rd18642, %rd18642, %rd36000;
	addc.u64 %rd12811, %rd12811, %rd36001;
	
	// end inline asm
	st.global.u64 	[%rd2], %rd18638;
	st.global.u64 	[%rd36011], %rd18639;
	st.global.u64 	[%rd36012], %rd18640;
	st.global.u64 	[%rd36013], %rd18641;
	st.global.u64 	[%rd36014], %rd18642;
	st.global.u64 	[%rd36015], %rd12811;
	ld.global.u64 	%rd18656, [%rd2];
	ld.global.u64 	%rd18657, [%rd36011];
	ld.global.u64 	%rd18658, [%rd36012];
	ld.global.u64 	%rd18659, [%rd36013];
	ld.global.u64 	%rd18660, [%rd36014];
	// begin inline asm
	add.cc.u64 %rd18656, %rd18656, %rd35996;
	addc.cc.u64 %rd18657, %rd18657, %rd35997;
	addc.cc.u64 %rd18658, %rd18658, %rd35998;
	addc.cc.u64 %rd18659, %rd18659, %rd35999;
	addc.cc.u64 %rd18660, %rd18660, %rd36000;
	addc.u64 %rd12811, %rd12811, %rd36001;
	
	// end inline asm
	st.global.u64 	[%rd2], %rd18656;
	st.global.u64 	[%rd36011], %rd18657;
	st.global.u64 	[%rd36012], %rd18658;
	st.global.u64 	[%rd36013], %rd18659;
	st.global.u64 	[%rd36014], %rd18660;
	st.global.u64 	[%rd36015], %rd12811;
	ld.global.u64 	%rd18674, [%rd2];
	ld.global.u64 	%rd18675, [%rd36011];
	ld.global.u64 	%rd18676, [%rd36012];
	ld.global.u64 	%rd18677, [%rd36013];
	ld.global.u64 	%rd18678, [%rd36014];
	// begin inline asm
	add.cc.u64 %rd18674, %rd18674, %rd35996;
	addc.cc.u64 %rd18675, %rd18675, %rd35997;
	addc.cc.u64 %rd18676, %rd18676, %rd35998;
	addc.cc.u64 %rd18677, %rd18677, %rd35999;
	addc.cc.u64 %rd18678, %rd18678, %rd36000;
	addc.u64 %rd12811, %rd12811, %rd36001;
	
	// end inline asm
	st.global.u64 	[%rd2], %rd18674;
	st.global.u64 	[%rd36011], %rd18675;
	st.global.u64 	[%rd36012], %rd18676;
	st.global.u64 	[%rd36013], %rd18677;
	st.global.u64 	[%rd36014], %rd18678;
	st.global.u64 	[%rd36015], %rd12811;
	ld.global.u64 	%rd18692, [%rd2];
	ld.global.u64 	%rd18693, [%rd36011];
	ld.global.u64 	%rd18694, [%rd36012];
	ld.global.u64 	%rd18695, [%rd36013];
	ld.global.u64 	%rd18696, [%rd36014];
	// begin inline asm
	add.cc.u64 %rd18692, %rd18692, %rd35996;
	addc.cc.u64 %rd18693, %rd18693, %rd35997;
	addc.cc.u64 %rd18694, %rd18694, %rd35998;
	addc.cc.u64 %rd18695, %rd18695, %rd35999;
	addc.cc.u64 %rd18696, %rd18696, %rd36000;
	addc.u64 %rd12811, %rd12811, %rd36001;
	
	// end inline asm
	st.global.u64 	[%rd2], %rd18692;
	st.global.u64 	[%rd36011], %rd18693;
	st.global.u64 	[%rd36012], %rd18694;
	st.global.u64 	[%rd36013], %rd18695;
	st.global.u64 	[%rd36014], %rd18696;
	st.global.u64 	[%rd36015], %rd12811;
	ld.global.u64 	%rd18710, [%rd2];
	ld.global.u64 	%rd18711, [%rd36011];
	ld.global.u64 	%rd18712, [%rd36012];
	ld.global.u64 	%rd18713, [%rd36013];
	ld.global.u64 	%rd18714, [%rd36014];
	// begin inline asm
	add.cc.u64 %rd18710, %rd18710, %rd35996;
	addc.cc.u64 %rd18711, %rd18711, %rd35997;
	addc.cc.u64 %rd18712, %rd18712, %rd35998;
	addc.cc.u64 %rd18713, %rd18713, %rd35999;
	addc.cc.u64 %rd18714, %rd18714, %rd36000;
	addc.u64 %rd12811, %rd12811, %rd36001;
	
	// end inline asm
	st.global.u64 	[%rd2], %rd18710;
	st.global.u64 	[%rd36011], %rd18711;
	st.global.u64 	[%rd36012], %rd18712;
	st.global.u64 	[%rd36013], %rd18713;
	st.global.u64 	[%rd36014], %rd18714;
	st.global.u64 	[%rd36015], %rd12811;
	ld.global.u64 	%rd18728, [%rd2];
	ld.global.u64 	%rd18729, [%rd36011];
	ld.global.u64 	%rd18730, [%rd36012];
	ld.global.u64 	%rd18731, [%rd36013];
	ld.global.u64 	%rd18732, [%rd36014];
	// begin inline asm
	add.cc.u64 %rd18728, %rd18728, %rd35996;
	addc.cc.u64 %rd18729, %rd18729, %rd35997;
	addc.cc.u64 %rd18730, %rd18730, %rd35998;
	addc.cc.u64 %rd18731, %rd18731, %rd35999;
	addc.cc.u64 %rd18732, %rd18732, %rd36000;
	addc.u64 %rd12811, %rd12811, %rd36001;
	
	// end inline asm
	st.global.u64 	[%rd2], %rd18728;
	st.global.u64 	[%rd36011], %rd18729;
	st.global.u64 	[%rd36012], %rd18730;
	st.global.u64 	[%rd36013], %rd18731;
	st.global.u64 	[%rd36014], %rd18732;
	st.global.u64 	[%rd36015], %rd12811;
	ld.global.u64 	%rd18746, [%rd2];
	ld.global.u64 	%rd18747, [%rd36011];
	ld.global.u64 	%rd18748, [%rd36012];
	ld.global.u64 	%rd18749, [%rd36013];
	ld.global.u64 	%rd18750, [%rd36014];
	// begin inline asm
	add.cc.u64 %rd18746, %rd18746, %rd35996;
	addc.cc.u64 %rd18747, %rd18747, %rd35997;
	addc.cc.u64 %rd18748, %rd18748, %rd35998;
	addc.cc.u64 %rd18749, %rd18749, %rd35999;
	addc.cc.u64 %rd18750, %rd18750, %rd36000;
	addc.u64 %rd12811, %rd12811, %rd36001;
	
	// end inline asm
	st.global.u64 	[%rd2], %rd18746;
	st.global.u64 	[%rd36011], %rd18747;
	st.global.u64 	[%rd36012], %rd18748;
	st.global.u64 	[%rd36013], %rd18749;
	st.global.u64 	[%rd36014], %rd18750;
	st.global.u64 	[%rd36015], %rd12811;
	ld.global.u64 	%rd18764, [%rd2];
	ld.global.u64 	%rd18765, [%rd36011];
	ld.global.u64 	%rd18766, [%rd36012];
	ld.global.u64 	%rd18767, [%rd36013];
	ld.global.u64 	%rd18768, [%rd36014];
	// begin inline asm
	add.cc.u64 %rd18764, %rd18764, %rd35996;
	addc.cc.u64 %rd18765, %rd18765, %rd35997;
	addc.cc.u64 %rd18766, %rd18766, %rd35998;
	addc.cc.u64 %rd18767, %rd18767, %rd35999;
	addc.cc.u64 %rd18768, %rd18768, %rd36000;
	addc.u64 %rd12811, %rd12811, %rd36001;
	
	// end inline asm
	st.global.u64 	[%rd2], %rd18764;
	st.global.u64 	[%rd36011], %rd18765;
	st.global.u64 	[%rd36012], %rd18766;
	st.global.u64 	[%rd36013], %rd18767;
	st.global.u64 	[%rd36014], %rd18768;
	st.global.u64 	[%rd36015], %rd12811;
	ld.global.u64 	%rd18782, [%rd2];
	ld.global.u64 	%rd18783, [%rd36011];
	ld.global.u64 	%rd18784, [%rd36012];
	ld.global.u64 	%rd18785, [%rd36013];
	ld.global.u64 	%rd18786, [%rd36014];
	// begin inline asm
	add.cc.u64 %rd18782, %rd18782, %rd35996;
	addc.cc.u64 %rd18783, %rd18783, %rd35997;
	addc.cc.u64 %rd18784, %rd18784, %rd35998;
	addc.cc.u64 %rd18785, %rd18785, %rd35999;
	addc.cc.u64 %rd18786, %rd18786, %rd36000;
	addc.u64 %rd12811, %rd12811, %rd36001;
	
	// end inline asm
	st.global.u64 	[%rd2], %rd18782;
	st.global.u64 	[%rd36011], %rd18783;
	st.global.u64 	[%rd36012], %rd18784;
	st.global.u64 	[%rd36013], %rd18785;
	st.global.u64 	[%rd36014], %rd18786;
	st.global.u64 	[%rd36015], %rd12811;
	ld.global.u64 	%rd18800, [%rd2];
	ld.global.u64 	%rd18801, [%rd36011];
	ld.global.u64 	%rd18802, [%rd36012];
	ld.global.u64 	%rd18803, [%rd36013];
	ld.global.u64 	%rd18804, [%rd36014];
	// begin inline asm
	add.cc.u64 %rd18800, %rd18800, %rd35996;
	addc.cc.u64 %rd18801, %rd18801, %rd35997;
	addc.cc.u64 %rd18802, %rd18802, %rd35998;
	addc.cc.u64 %rd18803, %rd18803, %rd35999;
	addc.cc.u64 %rd18804, %rd18804, %rd36000;
	addc.u64 %rd12811, %rd12811, %rd36001;
	
	// end inline asm
	st.global.u64 	[%rd2], %rd18800;
	st.global.u64 	[%rd36011], %rd18801;
	st.global.u64 	[%rd36012], %rd18802;
	st.global.u64 	[%rd36013], %rd18803;
	st.global.u64 	[%rd36014], %rd18804;
	st.global.u64 	[%rd36015], %rd12811;
	ld.global.u64 	%rd18818, [%rd2];
	ld.global.u64 	%rd18819, [%rd36011];
	ld.global.u64 	%rd18820, [%rd36012];
	ld.global.u64 	%rd18821, [%rd36013];
	ld.global.u64 	%rd18822, [%rd36014];
	// begin inline asm
	add.cc.u64 %rd18818, %rd18818, %rd35996;
	addc.cc.u64 %rd18819, %rd18819, %rd35997;
	addc.cc.u64 %rd18820, %rd18820, %rd35998;
	addc.cc.u64 %rd18821, %rd18821, %rd35999;
	addc.cc.u64 %rd18822, %rd18822, %rd36000;
	addc.u64 %rd12811, %rd12811, %rd36001;
	
	// end inline asm
	st.global.u64 	[%rd2], %rd18818;
	st.global.u64 	[%rd36011], %rd18819;
	st.global.u64 	[%rd36012], %rd18820;
	st.global.u64 	[%rd36013], %rd18821;
	st.global.u64 	[%rd36014], %rd18822;
	st.global.u64 	[%rd36015], %rd12811;
	ld.global.u64 	%rd18836, [%rd2];
	ld.global.u64 	%rd18837, [%rd36011];
	ld.global.u64 	%rd18838, [%rd36012];
	ld.global.u64 	%rd18839, [%rd36013];
	ld.global.u64 	%rd18840, [%rd36014];
	// begin inline asm
	add.cc.u64 %rd18836, %rd18836, %rd35996;
	addc.cc.u64 %rd18837, %rd18837, %rd35997;
	addc.cc.u64 %rd18838, %rd18838, %rd35998;
	addc.cc.u64 %rd18839, %rd18839, %rd35999;
	addc.cc.u64 %rd18840, %rd18840, %rd36000;
	addc.u64 %rd12811, %rd12811, %rd36001;
	
	// end inline asm
	st.global.u64 	[%rd2], %rd18836;
	st.global.u64 	[%rd36011], %rd18837;
	st.global.u64 	[%rd36012], %rd18838;
	st.global.u64 	[%rd36013], %rd18839;
	st.global.u64 	[%rd36014], %rd18840;
	st.global.u64 	[%rd36015], %rd12811;
	ld.global.u64 	%rd18854, [%rd2];
	ld.global.u64 	%rd18855, [%rd36011];
	ld.global.u64 	%rd18856, [%rd36012];
	ld.global.u64 	%rd18857, [%rd36013];
	ld.global.u64 	%rd18858, [%rd36014];
	// begin inline asm
	add.cc.u64 %rd18854, %rd18854, %rd35996;
	addc.cc.u64 %rd18855, %rd18855, %rd35997;
	addc.cc.u64 %rd18856, %rd18856, %rd35998;
	addc.cc.u64 %rd18857, %rd18857, %rd35999;
	addc.cc.u64 %rd18858, %rd18858, %rd36000;
	addc.u64 %rd12811, %rd12811, %rd36001;
	
	// end inline asm
	st.global.u64 	[%rd2], %rd18854;
	st.global.u64 	[%rd36011], %rd18855;
	st.global.u64 	[%rd36012], %rd18856;
	st.global.u64 	[%rd36013], %rd18857;
	st.global.u64 	[%rd36014], %rd18858;
	st.global.u64 	[%rd36015], %rd12811;
	ld.global.u64 	%rd18872, [%rd2];
	ld.global.u64 	%rd18873, [%rd36011];
	ld.global.u64 	%rd18874, [%rd36012];
	ld.global.u64 	%rd18875, [%rd36013];
	ld.global.u64 	%rd18876, [%rd36014];
	// begin inline asm
	add.cc.u64 %rd18872, %rd18872, %rd35996;
	addc.cc.u64 %rd18873, %rd18873, %rd35997;
	addc.cc.u64 %rd18874, %rd18874, %rd35998;
	addc.cc.u64 %rd18875, %rd18875, %rd35999;
	addc.cc.u64 %rd18876, %rd18876, %rd36000;
	addc.u64 %rd12811, %rd12811, %rd36001;
	
	// end inline asm
	st.global.u64 	[%rd2], %rd18872;
	st.global.u64 	[%rd36011], %rd18873;
	st.global.u64 	[%rd36012], %rd18874;
	st.global.u64 	[%rd36013], %rd18875;
	st.global.u64 	[%rd36014], %rd18876;
	st.global.u64 	[%rd36015], %rd12811;
	ld.global.u64 	%rd18890, [%rd2];
	ld.global.u64 	%rd18891, [%rd36011];
	ld.global.u64 	%rd18892, [%rd36012];
	ld.global.u64 	%rd18893, [%rd36013];
	ld.global.u64 	%rd18894, [%rd36014];
	// begin inline asm
	add.cc.u64 %rd18890, %rd18890, %rd35996;
	addc.cc.u64 %rd18891, %rd18891, %rd35997;
	addc.cc.u64 %rd18892, %rd18892, %rd35998;
	addc.cc.u64 %rd18893, %rd18893, %rd35999;
	addc.cc.u64 %rd18894, %rd18894, %rd36000;
	addc.u64 %rd12811, %rd12811, %rd36001;
	
	// end inline asm
	st.global.u64 	[%rd2], %rd18890;
	st.global.u64 	[%rd36011], %rd18891;
	st.global.u64 	[%rd36012], %rd18892;
	st.global.u64 	[%rd36013], %rd18893;
	st.global.u64 	[%rd36014], %rd18894;
	st.global.u64 	[%rd36015], %rd12811;
	ld.global.u64 	%rd18908, [%rd2];
	ld.global.u64 	%rd18909, [%rd36011];
	ld.global.u64 	%rd18910, [%rd36012];
	ld.global.u64 	%rd18911, [%rd36013];
	ld.global.u64 	%rd18912, [%rd36014];
	// begin inline asm
	add.cc.u64 %rd18908, %rd18908, %rd35996;
	addc.cc.u64 %rd18909, %rd18909, %rd35997;
	addc.cc.u64 %rd18910, %rd18910, %rd35998;
	addc.cc.u64 %rd18911, %rd18911, %rd35999;
	addc.cc.u64 %rd18912, %rd18912, %rd36000;
	addc.u64 %rd12811, %rd12811, %rd36001;
	
	// end inline asm
	st.global.u64 	[%rd2], %rd18908;
	st.global.u64 	[%rd36011], %rd18909;
	st.global.u64 	[%rd36012], %rd18910;
	st.global.u64 	[%rd36013], %rd18911;
	st.global.u64 	[%rd36014], %rd18912;
	st.global.u64 	[%rd36015], %rd12811;
	ld.global.u64 	%rd18926, [%rd2];
	ld.global.u64 	%rd18927, [%rd36011];
	ld.global.u64 	%rd18928, [%rd36012];
	ld.global.u64 	%rd18929, [%rd36013];
	ld.global.u64 	%rd18930, [%rd36014];
	// begin inline asm
	add.cc.u64 %rd18926, %rd18926, %rd35996;
	addc.cc.u64 %rd18927, %rd18927, %rd35997;
	addc.cc.u64 %rd18928, %rd18928, %rd35998;
	addc.cc.u64 %rd18929, %rd18929, %rd35999;
	addc.cc.u64 %rd18930, %rd18930, %rd36000;
	addc.u64 %rd12811, %rd12811, %rd36001;
	
	// end inline asm
	st.global.u64 	[%rd2], %rd18926;
	st.global.u64 	[%rd36011], %rd18927;
	st.global.u64 	[%rd36012], %rd18928;
	st.global.u64 	[%rd36013], %rd18929;
	st.global.u64 	[%rd36014], %rd18930;
	st.global.u64 	[%rd36015], %rd12811;
	ld.global.u64 	%rd18944, [%rd2];
	ld.global.u64 	%rd18945, [%rd36011];
	ld.global.u64 	%rd18946, [%rd36012];
	ld.global.u64 	%rd18947, [%rd36013];
	ld.global.u64 	%rd18948, [%rd36014];
	// begin inline asm
	add.cc.u64 %rd18944, %rd18944, %rd35996;
	addc.cc.u64 %rd18945, %rd18945, %rd35997;
	addc.cc.u64 %rd18946, %rd18946, %rd35998;
	addc.cc.u64 %rd18947, %rd18947, %rd35999;
	addc.cc.u64 %rd18948, %rd18948, %rd36000;
	addc.u64 %rd12811, %rd12811, %rd36001;
	
	// end inline asm
	st.global.u64 	[%rd2], %rd18944;
	st.global.u64 	[%rd36011], %rd18945;
	st.global.u64 	[%rd36012], %rd18946;
	st.global.u64 	[%rd36013], %rd18947;
	st.global.u64 	[%rd36014], %rd18948;
	st.global.u64 	[%rd36015], %rd12811;
	ld.global.u64 	%rd18962, [%rd2];
	ld.global.u64 	%rd18963, [%rd36011];
	ld.global.u64 	%rd18964, [%rd36012];
	ld.global.u64 	%rd18965, [%rd36013];
	ld.global.u64 	%rd18966, [%rd36014];
	// begin inline asm
	add.cc.u64 %rd18962, %rd18962, %rd35996;
	addc.cc.u64 %rd18963, %rd18963, %rd35997;
	addc.cc.u64 %rd18964, %rd18964, %rd35998;
	addc.cc.u64 %rd18965, %rd18965, %rd35999;
	addc.cc.u64 %rd18966, %rd18966, %rd36000;
	addc.u64 %rd12811, %rd12811, %rd36001;
	
	// end inline asm
	st.global.u64 	[%rd2], %rd18962;
	st.global.u64 	[%rd36011], %rd18963;
	st.global.u64 	[%rd36012], %rd18964;
	st.global.u64 	[%rd36013], %rd18965;
	st.global.u64 	[%rd36014], %rd18966;
	st.global.u64 	[%rd36015], %rd12811;
	ld.global.u64 	%rd18980, [%rd2];
	ld.global.u64 	%rd18981, [%rd36011];
	ld.global.u64 	%rd18982, [%rd36012];
	ld.global.u64 	%rd18983, [%rd36013];
	ld.global.u64 	%rd18984, [%rd36014];
	// begin inline asm
	add.cc.u64 %rd18980, %rd18980, %rd35996;
	addc.cc.u64 %rd18981, %rd18981, %rd35997;
	addc.cc.u64 %rd18982, %rd18982, %rd35998;
	addc.cc.u64 %rd18983, %rd18983, %rd35999;
	addc.cc.u64 %rd18984, %rd18984, %rd36000;
	addc.u64 %rd12811, %rd12811, %rd36001;
	
	// end inline asm
	st.global.u64 	[%rd2], %rd18980;
	st.global.u64 	[%rd36011], %rd18981;
	st.global.u64 	[%rd36012], %rd18982;
	st.global.u64 	[%rd36013], %rd18983;
	st.global.u64 	[%rd36014], %rd18984;
	st.global.u64 	[%rd36015], %rd12811;
	ld.global.u64 	%rd18998, [%rd2];
	ld.global.u64 	%rd18999, [%rd36011];
	ld.global.u64 	%rd19000, [%rd36012];
	ld.global.u64 	%rd19001, [%rd36013];
	ld.global.u64 	%rd19002, [%rd36014];
	// begin inline asm
	add.cc.u64 %rd18998, %rd18998, %rd35996;
	addc.cc.u64 %rd18999, %rd18999, %rd35997;
	addc.cc.u64 %rd19000, %rd19000, %rd35998;
	addc.cc.u64 %rd19001, %rd19001, %rd35999;
	addc.cc.u64 %rd19002, %rd19002, %rd36000;
	addc.u64 %rd12811, %rd12811, %rd36001;
	
	// end inline asm
	st.global.u64 	[%rd2], %rd18998;
	st.global.u64 	[%rd36011], %rd18999;
	st.global.u64 	[%rd36012], %rd19000;
	st.global.u64 	[%rd36013], %rd19001;
	st.global.u64 	[%rd36014], %rd19002;
	st.global.u64 	[%rd36015], %rd12811;
	ld.global.u64 	%rd19016, [%rd2];
	ld.global.u64 	%rd19017, [%rd36011];
	ld.global.u64 	%rd19018, [%rd36012];
	ld.global.u64 	%rd19019, [%rd36013];
	ld.global.u64 	%rd19020, [%rd36014];
	// begin inline asm
	add.cc.u64 %rd19016, %rd19016, %rd35996;
	addc.cc.u64 %rd19017, %rd19017, %rd35997;
	addc.cc.u64 %rd19018, %rd19018, %rd35998;
	addc.cc.u64 %rd19019, %rd19019, %rd35999;
	addc.cc.u64 %rd19020, %rd19020, %rd36000;
	addc.u64 %rd12811, %rd12811, %rd36001;
	
	// end inline asm
	st.global.u64 	[%rd2], %rd19016;
	st.global.u64 	[%rd36011], %rd19017;
	st.global.u64 	[%rd36012], %rd19018;
	st.global.u64 	[%rd36013], %rd19019;
	st.global.u64 	[%rd36014], %rd19020;
	st.global.u64 	[%rd36015], %rd12811;
	ld.global.u64 	%rd19034, [%rd2];
	ld.global.u64 	%rd19035, [%rd36011];
	ld.global.u64 	%rd19036, [%rd36012];
	ld.global.u64 	%rd19037, [%rd36013];
	ld.global.u64 	%rd19038, [%rd36014];
	// begin inline asm
	add.cc.u64 %rd19034, %rd19034, %rd35996;
	addc.cc.u64 %rd19035, %rd19035, %rd35997;
	addc.cc.u64 %rd19036, %rd19036, %rd35998;
	addc.cc.u64 %rd19037, %rd19037, %rd35999;
	addc.cc.u64 %rd19038, %rd19038, %rd36000;
	addc.u64 %rd12811, %rd12811, %rd36001;
	
	// end inline asm
	st.global.u64 	[%rd2], %rd19034;
	st.global.u64 	[%rd36011], %rd19035;
	st.global.u64 	[%rd36012], %rd19036;
	st.global.u64 	[%rd36013], %rd19037;
	st.global.u64 	[%rd36014], %rd19038;
	st.global.u64 	[%rd36015], %rd12811;
	ld.global.u64 	%rd19052, [%rd2];
	ld.global.u64 	%rd19053, [%rd36011];
	ld.global.u64 	%rd19054, [%rd36012];
	ld.global.u64 	%rd19055, [%rd36013];
	ld.global.u64 	%rd19056, [%rd36014];
	// begin inline asm
	add.cc.u64 %rd19052, %rd19052, %rd35996;
	addc.cc.u64 %rd19053, %rd19053, %rd35997;
	addc.cc.u64 %rd19054, %rd19054, %rd35998;
	addc.cc.u64 %rd19055, %rd19055, %rd35999;
	addc.cc.u64 %rd19056, %rd19056, %rd36000;
	addc.u64 %rd12811, %rd12811, %rd36001;
	
	// end inline asm
	st.global.u64 	[%rd2], %rd19052;
	st.global.u64 	[%rd36011], %rd19053;
	st.global.u64 	[%rd36012], %rd19054;
	st.global.u64 	[%rd36013], %rd19055;
	st.global.u64 	[%rd36014], %rd19056;
	st.global.u64 	[%rd36015], %rd12811;
	ld.global.u64 	%rd19070, [%rd2];
	ld.global.u64 	%rd19071, [%rd36011];
	ld.global.u64 	%rd19072, [%rd36012];
	ld.global.u64 	%rd19073, [%rd36013];
	ld.global.u64 	%rd19074, [%rd36014];
	// begin inline asm
	add.cc.u64 %rd19070, %rd19070, %rd35996;
	addc.cc.u64 %rd19071, %rd19071, %rd35997;
	addc.cc.u64 %rd19072, %rd19072, %rd35998;
	addc.cc.u64 %rd19073, %rd19073, %rd35999;
	addc.cc.u64 %rd19074, %rd19074, %rd36000;
	addc.u64 %rd12811, %rd12811, %rd36001;
	
	// end inline asm
	st.global.u64 	[%rd2], %rd19070;
	st.global.u64 	[%rd36011], %rd19071;
	st.global.u64 	[%rd36012], %rd19072;
	st.global.u64 	[%rd36013], %rd19073;
	st.global.u64 	[%rd36014], %rd19074;
	st.global.u64 	[%rd36015], %rd12811;
	ld.global.u64 	%rd19088, [%rd2];
	ld.global.u64 	%rd19089, [%rd36011];
	ld.global.u64 	%rd19090, [%rd36012];
	ld.global.u64 	%rd19091, [%rd36013];
	ld.global.u64 	%rd19092, [%rd36014];
	// begin inline asm
	add.cc.u64 %rd19088, %rd19088, %rd35996;
	addc.cc.u64 %rd19089, %rd19089, %rd35997;
	addc.cc.u64 %rd19090, %rd19090, %rd35998;
	addc.cc.u64 %rd19091, %rd19091, %rd35999;
	addc.cc.u64 %rd19092, %rd19092, %rd36000;
	addc.u64 %rd12811, %rd12811, %rd36001;
	
	// end inline asm
	st.global.u64 	[%rd2], %rd19088;
	st.global.u64 	[%rd36011], %rd19089;
	st.global.u64 	[%rd36012], %rd19090;
	st.global.u64 	[%rd36013], %rd19091;
	st.global.u64 	[%rd36014], %rd19092;
	st.global.u64 	[%rd36015], %rd12811;
	ld.global.u64 	%rd19106, [%rd2];
	ld.global.u64 	%rd19107, [%rd36011];
	ld.global.u64 	%rd19108, [%rd36012];
	ld.global.u64 	%rd19109, [%rd36013];
	ld.global.u64 	%rd19110, [%rd36014];
	// begin inline asm
	add.cc.u64 %rd19106, %rd19106, %rd35996;
	addc.cc.u64 %rd19107, %rd19107, %rd35997;
	addc.cc.u64 %rd19108, %rd19108, %rd35998;
	addc.cc.u64 %rd19109, %rd19109, %rd35999;
	addc.cc.u64 %rd19110, %rd19110, %rd36000;
	addc.u64 %rd12811, %rd12811, %rd36001;
	
	// end inline asm
	st.global.u64 	[%rd2], %rd19106;
	st.global.u64 	[%rd36011], %rd19107;
	st.global.u64 	[%rd36012], %rd19108;
	st.global.u64 	[%rd36013], %rd19109;
	st.global.u64 	[%rd36014], %rd19110;
	st.global.u64 	[%rd36015], %rd12811;
	ld.global.u64 	%rd19124, [%rd2];
	ld.global.u64 	%rd19125, [%rd36011];
	ld.global.u64 	%rd19126, [%rd36012];
	ld.global.u64 	%rd19127, [%rd36013];
	ld.global.u64 	%rd19128, [%rd36014];
	// begin inline asm
	add.cc.u64 %rd19124, %rd19124, %rd35996;
	addc.cc.u64 %rd19125, %rd19125, %rd35997;
	addc.cc.u64 %rd19126, %rd19126, %rd35998;
	addc.cc.u64 %rd19127, %rd19127, %rd35999;
	addc.cc.u64 %rd19128, %rd19128, %rd36000;
	addc.u64 %rd12811, %rd12811, %rd36001;
	
	// end inline asm
	st.global.u64 	[%rd2], %rd19124;
	st.global.u64 	[%rd36011], %rd19125;
	st.global.u64 	[%rd36012], %rd19126;
	st.global.u64 	[%rd36013], %rd19127;
	st.global.u64 	[%rd36014], %rd19128;
	st.global.u64 	[%rd36015], %rd12811;
	ld.global.u64 	%rd19142, [%rd2];
	ld.global.u64 	%rd19143, [%rd36011];
	ld.global.u64 	%rd19144, [%rd36012];
	ld.global.u64 	%rd19145, [%rd36013];
	ld.global.u64 	%rd19146, [%rd36014];
	// begin inline asm
	add.cc.u64 %rd19142, %rd19142, %rd35996;
	addc.cc.u64 %rd19143, %rd19143, %rd35997;
	addc.cc.u64 %rd19144, %rd19144, %rd35998;
	addc.cc.u64 %rd19145, %rd19145, %rd35999;
	addc.cc.u64 %rd19146, %rd19146, %rd36000;
	addc.u64 %rd12811, %rd12811, %rd36001;
	
	// end inline asm
	st.global.u64 	[%rd2], %rd19142;
	st.global.u64 	[%rd36011], %rd19143;
	st.global.u64 	[%rd36012], %rd19144;
	st.global.u64 	[%rd36013], %rd19145;
	st.global.u64 	[%rd36014], %rd19146;
	st.global.u64 	[%rd36015], %rd12811;
	ld.global.u64 	%rd19160, [%rd2];
	ld.global.u64 	%rd19161, [%rd36011];
	ld.global.u64 	%rd19162, [%rd36012];
	ld.global.u64 	%rd19163, [%rd36013];
	ld.global.u64 	%rd19164, [%rd36014];
	// begin inline asm
	add.cc.u64 %rd19160, %rd19160, %rd35996;
	addc.cc.u64 %rd19161, %rd19161, %rd35997;
	addc.cc.u64 %rd19162, %rd19162, %rd35998;
	addc.cc.u64 %rd19163, %rd19163, %rd35999;
	addc.cc.u64 %rd19164, %rd19164, %rd36000;
	addc.u64 %rd12811, %rd12811, %rd36001;
	
	// end inline asm
	st.global.u64 	[%rd2], %rd19160;
	st.global.u64 	[%rd36011], %rd19161;
	st.global.u64 	[%rd36012], %rd19162;
	st.global.u64 	[%rd36013], %rd19163;
	st.global.u64 	[%rd36014], %rd19164;
	st.global.u64 	[%rd36015], %rd12811;
	ld.global.u64 	%rd19178, [%rd2];
	ld.global.u64 	%rd19179, [%rd36011];
	ld.global.u64 	%rd19180, [%rd36012];
	ld.global.u64 	%rd19181, [%rd36013];
	ld.global.u64 	%rd19182, [%rd36014];
	mov.u64 	%rd19201, %rd12811;
	// begin inline asm
	add.cc.u64 %rd19178, %rd19178, %rd35996;
	addc.cc.u64 %rd19179, %rd19179, %rd35997;
	addc.cc.u64 %rd19180, %rd19180, %rd35998;
	addc.cc.u64 %rd19181, %rd19181, %rd35999;
	addc.cc.u64 %rd19182, %rd19182, %rd36000;
	addc.u64 %rd19201, %rd19201, %rd36001;
	
	// end inline asm
	st.global.u64 	[%rd2], %rd19178;
	st.global.u64 	[%rd36011], %rd19179;
	st.global.u64 	[%rd36012], %rd19180;
	st.global.u64 	[%rd36013], %rd19181;
	st.global.u64 	[%rd36014], %rd19182;
	st.global.u64 	[%rd36015], %rd19201;
	ld.global.u64 	%rd19196, [%rd2];
	ld.global.u64 	%rd19197, [%rd36011];
	ld.global.u64 	%rd19198, [%rd36012];
	ld.global.u64 	%rd19199, [%rd36013];
	ld.global.u64 	%rd19200, [%rd36014];
	// begin inline asm
	add.cc.u64 %rd19196, %rd19196, %rd35996;
	addc.cc.u64 %rd19197, %rd19197, %rd35997;
	addc.cc.u64 %rd19198, %rd19198, %rd35998;
	addc.cc.u64 %rd19199, %rd19199, %rd35999;
	addc.cc.u64 %rd19200, %rd19200, %rd36000;
	addc.u64 %rd19201, %rd19201, %rd36001;
	
	// end inline asm
	st.global.u64 	[%rd2], %rd19196;
	st.global.u64 	[%rd36011], %rd19197;
	st.global.u64 	[%rd36012], %rd19198;
	st.global.u64 	[%rd36013], %rd19199;
	st.global.u64 	[%rd36014], %rd19200;
	st.global.u64 	[%rd36015], %rd19201;
	ld.global.u64 	%rd19214, [%rd2];
	ld.global.u64 	%rd19215, [%rd36011];
	ld.global.u64 	%rd19216, [%rd36012];
	ld.global.u64 	%rd19217, [%rd36013];
	ld.global.u64 	%rd19218, [%rd36014];
	// begin inline asm
	add.cc.u64 %rd19214, %rd19214, %rd35996;
	addc.cc.u64 %rd19215, %rd19215, %rd35997;
	addc.cc.u64 %rd19216, %rd19216, %rd35998;
	addc.cc.u64 %rd19217, %rd19217, %rd35999;
	addc.cc.u64 %rd19218, %rd19218, %rd36000;
	addc.u64 %rd19201, %rd19201, %rd36001;
	
	// end inline asm
	st.global.u64 	[%rd2], %rd19214;
	st.global.u64 	[%rd36011], %rd19215;
	st.global.u64 	[%rd36012], %rd19216;
	st.global.u64 	[%rd36013], %rd19217;
	st.global.u64 	[%rd36014], %rd19218;
	st.global.u64 	[%rd36015], %rd19201;
	ld.global.u64 	%rd19232, [%rd2];
	ld.global.u64 	%rd19233, [%rd36011];
	ld.global.u64 	%rd19234, [%rd36012];
	ld.global.u64 	%rd19235, [%rd36013];
	ld.global.u64 	%rd19236, [%rd36014];
	// begin inline asm
	add.cc.u64 %rd19232, %rd19232, %rd35996;
	addc.cc.u64 %rd19233, %rd19233, %rd35997;
	addc.cc.u64 %rd19234, %rd19234, %rd35998;
	addc.cc.u64 %rd19235, %rd19235, %rd35999;
	addc.cc.u64 %rd19236, %rd19236, %rd36000;
	addc.u64 %rd19201, %rd19201, %rd36001;
	
	// end inline asm
	st.global.u64 	[%rd2], %rd19232;
	st.global.u64 	[%rd36011], %rd19233;
	st.global.u64 	[%rd36012], %rd19234;
	st.global.u64 	[%rd36013], %rd19235;
	st.global.u64 	[%rd36014], %rd19236;
	st.global.u64 	[%rd36015], %rd19201;
	ld.global.u64 	%rd19250, [%rd2];
	ld.global.u64 	%rd19251, [%rd36011];
	ld.global.u64 	%rd19252, [%rd36012];
	ld.global.u64 	%rd19253, [%rd36013];
	ld.global.u64 	%rd19254, [%rd36014];
	// begin inline asm
	add.cc.u64 %rd19250, %rd19250, %rd35996;
	addc.cc.u64 %rd19251, %rd19251, %rd35997;
	addc.cc.u64 %rd19252, %rd19252, %rd35998;
	addc.cc.u64 %rd19253, %rd19253, %rd35999;
	addc.cc.u64 %rd19254, %rd19254, %rd36000;
	addc.u64 %rd19201, %rd19201, %rd36001;
	
	// end inline asm
	st.global.u64 	[%rd2], %rd19250;
	st.global.u64 	[%rd36011], %rd19251;
	st.global.u64 	[%rd36012], %rd19252;
	st.global.u64 	[%rd36013], %rd19253;
	st.global.u64 	[%rd36014], %rd19254;
	st.global.u64 	[%rd36015], %rd19201;
	ld.global.u64 	%rd19268, [%rd2];
	ld.global.u64 	%rd19269, [%rd36011];
	ld.global.u64 	%rd19270, [%rd36012];
	ld.global.u64 	%rd19271, [%rd36013];
	ld.global.u64 	%rd19272, [%rd36014];
	// begin inline asm
	add.cc.u64 %rd19268, %rd19268, %rd35996;
	addc.cc.u64 %rd19269, %rd19269, %rd35997;
	addc.cc.u64 %rd19270, %rd19270, %rd35998;
	addc.cc.u64 %rd19271, %rd19271, %rd35999;
	addc.cc.u64 %rd19272, %rd19272, %rd36000;
	addc.u64 %rd19201, %rd19201, %rd36001;
	
	// end inline asm
	st.global.u64 	[%rd2], %rd19268;
	st.global.u64 	[%rd36011], %rd19269;
	st.global.u64 	[%rd36012], %rd19270;
	st.global.u64 	[%rd36013], %rd19271;
	st.global.u64 	[%rd36014], %rd19272;
	st.global.u64 	[%rd36015], %rd19201;
	ld.global.u64 	%rd19286, [%rd2];
	ld.global.u64 	%rd19287, [%rd36011];
	ld.global.u64 	%rd19288, [%rd36012];
	ld.global.u64 	%rd19289, [%rd36013];
	ld.global.u64 	%rd19290, [%rd36014];
	// begin inline asm
	add.cc.u64 %rd19286, %rd19286, %rd35996;
	addc.cc.u64 %rd19287, %rd19287, %rd35997;
	addc.cc.u64 %rd19288, %rd19288, %rd35998;
	addc.cc.u64 %rd19289, %rd19289, %rd35999;
	addc.cc.u64 %rd19290, %rd19290, %rd36000;
	addc.u64 %rd19201, %rd19201, %rd36001;
	
	// end inline asm
	st.global.u64 	[%rd2], %rd19286;
	st.global.u64 	[%rd36011], %rd19287;
	st.global.u64 	[%rd36012], %rd19288;
	st.global.u64 	[%rd36013], %rd19289;
	st.global.u64 	[%rd36014], %rd19290;
	st.global.u64 	[%rd36015], %rd19201;
	ld.global.u64 	%rd19304, [%rd2];
	ld.global.u64 	%rd19305, [%rd36011];
	ld.global.u64 	%rd19306, [%rd36012];
	ld.global.u64 	%rd19307, [%rd36013];
	ld.global.u64 	%rd19308, [%rd36014];
	// begin inline asm
	add.cc.u64 %rd19304, %rd19304, %rd35996;
	addc.cc.u64 %rd19305, %rd19305, %rd35997;
	addc.cc.u64 %rd19306, %rd19306, %rd35998;
	addc.cc.u64 %rd19307, %rd19307, %rd35999;
	addc.cc.u64 %rd19308, %rd19308, %rd36000;
	addc.u64 %rd19201, %rd19201, %rd36001;
	
	// end inline asm
	st.global.u64 	[%rd2], %rd19304;
	st.global.u64 	[%rd36011], %rd19305;
	st.global.u64 	[%rd36012], %rd19306;
	st.global.u64 	[%rd36013], %rd19307;
	st.global.u64 	[%rd36014], %rd19308;
	st.global.u64 	[%rd36015], %rd19201;
	ld.global.u64 	%rd19322, [%rd2];
	ld.global.u64 	%rd19323, [%rd36011];
	ld.global.u64 	%rd19324, [%rd36012];
	ld.global.u64 	%rd19325, [%rd36013];
	ld.global.u64 	%rd19326, [%rd36014];
	// begin inline asm
	add.cc.u64 %rd19322, %rd19322, %rd35996;
	addc.cc.u64 %rd19323, %rd19323, %rd35997;
	addc.cc.u64 %rd19324, %rd19324, %rd35998;
	addc.cc.u64 %rd19325, %rd19325, %rd35999;
	addc.cc.u64 %rd19326, %rd19326, %rd36000;
	addc.u64 %rd19201, %rd19201, %rd36001;
	
	// end inline asm
	st.global.u64 	[%rd2], %rd19322;
	st.global.u64 	[%rd36011], %rd19323;
	st.global.u64 	[%rd36012], %rd19324;
	st.global.u64 	[%rd36013], %rd19325;
	st.global.u64 	[%rd36014], %rd19326;
	st.global.u64 	[%rd36015], %rd19201;
	ld.global.u64 	%rd19340, [%rd2];
	ld.global.u64 	%rd19341, [%rd36011];
	ld.global.u64 	%rd19342, [%rd36012];
	ld.global.u64 	%rd19343, [%rd36013];
	ld.global.u64 	%rd19344, [%rd36014];
	// begin inline asm
	add.cc.u64 %rd19340, %rd19340, %rd35996;
	addc.cc.u64 %rd19341, %rd19341, %rd35997;
	addc.cc.u64 %rd19342, %rd19342, %rd35998;
	addc.cc.u64 %rd19343, %rd19343, %rd35999;
	addc.cc.u64 %rd19344, %rd19344, %rd36000;
	addc.u64 %rd19201, %rd19201, %rd36001;
	
	// end inline asm
	st.global.u64 	[%rd2], %rd19340;
	st.global.u64 	[%rd36011], %rd19341;
	st.global.u64 	[%rd36012], %rd19342;
	st.global.u64 	[%rd36013], %rd19343;
	st.global.u64 	[%rd36014], %rd19344;
	st.global.u64 	[%rd36015], %rd19201;
	ld.global.u64 	%rd19358, [%rd2];
	ld.global.u64 	%rd19359, [%rd36011];
	ld.global.u64 	%rd19360, [%rd36012];
	ld.global.u64 	%rd19361, [%rd36013];
	ld.global.u64 	%rd19362, [%rd36014];
	// begin inline asm
	add.cc.u64 %rd19358, %rd19358, %rd35996;
	addc.cc.u64 %rd19359, %rd19359, %rd35997;
	addc.cc.u64 %rd19360, %rd19360, %rd35998;
	addc.cc.u64 %rd19361, %rd19361, %rd35999;
	addc.cc.u64 %rd19362, %rd19362, %rd36000;
	addc.u64 %rd19201, %rd19201, %rd36001;
	
	// end inline asm
	st.global.u64 	[%rd2], %rd19358;
	st.global.u64 	[%rd36011], %rd19359;
	st.global.u64 	[%rd36012], %rd19360;
	st.global.u64 	[%rd36013], %rd19361;
	st.global.u64 	[%rd36014], %rd19362;
	st.global.u64 	[%rd36015], %rd19201;
	ld.global.u64 	%rd19376, [%rd2];
	ld.global.u64 	%rd19377, [%rd36011];
	ld.global.u64 	%rd19378, [%rd36012];
	ld.global.u64 	%rd19379, [%rd36013];
	ld.global.u64 	%rd19380, [%rd36014];
	// begin inline asm
	add.cc.u64 %rd19376, %rd19376, %rd35996;
	addc.cc.u64 %rd19377, %rd19377, %rd35997;
	addc.cc.u64 %rd19378, %rd19378, %rd35998;
	addc.cc.u64 %rd19379, %rd19379, %rd35999;
	addc.cc.u64 %rd19380, %rd19380, %rd36000;
	addc.u64 %rd19201, %rd19201, %rd36001;
	
	// end inline asm
	st.global.u64 	[%rd2], %rd19376;
	st.global.u64 	[%rd36011], %rd19377;
	st.global.u64 	[%rd36012], %rd19378;
	st.global.u64 	[%rd36013], %rd19379;
	st.global.u64 	[%rd36014], %rd19380;
	st.global.u64 	[%rd36015], %rd19201;
	ld.global.u64 	%rd19394, [%rd2];
	ld.global.u64 	%rd19395, [%rd36011];
	ld.global.u64 	%rd19396, [%rd36012];
	ld.global.u64 	%rd19397, [%rd36013];
	ld.global.u64 	%rd19398, [%rd36014];
	// begin inline asm
	add.cc.u64 %rd19394, %rd19394, %rd35996;
	addc.cc.u64 %rd19395, %rd19395, %rd35997;
	addc.cc.u64 %rd19396, %rd19396, %rd35998;
	addc.cc.u64 %rd19397, %rd19397, %rd35999;
	addc.cc.u64 %rd19398, %rd19398, %rd36000;
	addc.u64 %rd19201, %rd19201, %rd36001;
	
	// end inline asm
	st.global.u64 	[%rd2], %rd19394;
	st.global.u64 	[%rd36011], %rd19395;
	st.global.u64 	[%rd36012], %rd19396;
	st.global.u64 	[%rd36013], %rd19397;
	st.global.u64 	[%rd36014], %rd19398;
	st.global.u64 	[%rd36015], %rd19201;
	ld.global.u64 	%rd19412, [%rd2];
	ld.global.u64 	%rd19413, [%rd36011];
	ld.global.u64 	%rd19414, [%rd36012];
	ld.global.u64 	%rd19415, [%rd36013];
	ld.global.u64 	%rd19416, [%rd36014];
	// begin inline asm
	add.cc.u64 %rd19412, %rd19412, %rd35996;
	addc.cc.u64 %rd19413, %rd19413, %rd35997;
	addc.cc.u64 %rd19414, %rd19414, %rd35998;
	addc.cc.u64 %rd19415, %rd19415, %rd35999;
	addc.cc.u64 %rd19416, %rd19416, %rd36000;
	addc.u64 %rd19201, %rd19201, %rd36001;
	
	// end inline asm
	st.global.u64 	[%rd2], %rd19412;
	st.global.u64 	[%rd36011], %rd19413;
	st.global.u64 	[%rd36012], %rd19414;
	st.global.u64 	[%rd36013], %rd19415;
	st.global.u64 	[%rd36014], %rd19416;
	st.global.u64 	[%rd36015], %rd19201;
	ld.global.u64 	%rd19430, [%rd2];
	ld.global.u64 	%rd19431, [%rd36011];
	ld.global.u64 	%rd19432, [%rd36012];
	ld.global.u64 	%rd19433, [%rd36013];
	ld.global.u64 	%rd19434, [%rd36014];
	// begin inline asm
	add.cc.u64 %rd19430, %rd19430, %rd35996;
	addc.cc.u64 %rd19431, %rd19431, %rd35997;
	addc.cc.u64 %rd19432, %rd19432, %rd35998;
	addc.cc.u64 %rd19433, %rd19433, %rd35999;
	addc.cc.u64 %rd19434, %rd19434, %rd36000;
	addc.u64 %rd19201, %rd19201, %rd36001;
	
	// end inline asm
	st.global.u64 	[%rd2], %rd19430;
	st.global.u64 	[%rd36011], %rd19431;
	st.global.u64 	[%rd36012], %rd19432;
	st.global.u64 	[%rd36013], %rd19433;
	st.global.u64 	[%rd36014], %rd19434;
	st.global.u64 	[%rd36015], %rd19201;
	ld.global.u64 	%rd19448, [%rd2];
	ld.global.u64 	%rd19449, [%rd36011];
	ld.global.u64 	%rd19450, [%rd36012];
	ld.global.u64 	%rd19451, [%rd36013];
	ld.global.u64 	%rd19452, [%rd36014];
	// begin inline asm
	add.cc.u64 %rd19448, %rd19448, %rd35996;
	addc.cc.u64 %rd19449, %rd19449, %rd35997;
	addc.cc.u64 %rd19450, %rd19450, %rd35998;
	addc.cc.u64 %rd19451, %rd19451, %rd35999;
	addc.cc.u64 %rd19452, %rd19452, %rd36000;
	addc.u64 %rd19201, %rd19201, %rd36001;
	
	// end inline asm
	st.global.u64 	[%rd2], %rd19448;
	st.global.u64 	[%rd36011], %rd19449;
	st.global.u64 	[%rd36012], %rd19450;
	st.global.u64 	[%rd36013], %rd19451;
	st.global.u64 	[%rd36014], %rd19452;
	st.global.u64 	[%rd36015], %rd19201;
	ld.global.u64 	%rd19466, [%rd2];
	ld.global.u64 	%rd19467, [%rd36011];
	ld.global.u64 	%rd19468, [%rd36012];
	ld.global.u64 	%rd19469, [%rd36013];
	ld.global.u64 	%rd19470, [%rd36014];
	// begin inline asm
	add.cc.u64 %rd19466, %rd19466, %rd35996;
	addc.cc.u64 %rd19467, %rd19467, %rd35997;
	addc.cc.u64 %rd19468, %rd19468, %rd35998;
	addc.cc.u64 %rd19469, %rd19469, %rd35999;
	addc.cc.u64 %rd19470, %rd19470, %rd36000;
	addc.u64 %rd19201, %rd19201, %rd36001;
	
	// end inline asm
	st.global.u64 	[%rd2], %rd19466;
	st.global.u64 	[%rd36011], %rd19467;
	st.global.u64 	[%rd36012], %rd19468;
	st.global.u64 	[%rd36013], %rd19469;
	st.global.u64 	[%rd36014], %rd19470;
	st.global.u64 	[%rd36015], %rd19201;
	ld.global.u64 	%rd19484, [%rd2];
	ld.global.u64 	%rd19485, [%rd36011];
	ld.global.u64 	%rd19486, [%rd36012];
	ld.global.u64 	%rd19487, [%rd36013];
	ld.global.u64 	%rd19488, [%rd36014];
	// begin inline asm
	add.cc.u64 %rd19484, %rd19484, %rd35996;
	addc.cc.u64 %rd19485, %rd19485, %rd35997;
	addc.cc.u64 %rd19486, %rd19486, %rd35998;
	addc.cc.u64 %rd19487, %rd19487, %rd35999;
	addc.cc.u64 %rd19488, %rd19488, %rd36000;
	addc.u64 %rd19201, %rd19201, %rd36001;
	
	// end inline asm
	st.global.u64 	[%rd2], %rd19484;
	st.global.u64 	[%rd36011], %rd19485;
	st.global.u64 	[%rd36012], %rd19486;
	st.global.u64 	[%rd36013], %rd19487;
	st.global.u64 	[%rd36014], %rd19488;
	st.global.u64 	[%rd36015], %rd19201;
	ld.global.u64 	%rd19502, [%rd2];
	ld.global.u64 	%rd19503, [%rd36011];
	ld.global.u64 	%rd19504, [%rd36012];
	ld.global.u64 	%rd19505, [%rd36013];
	ld.global.u64 	%rd19506, [%rd36014];
	// begin inline asm
	add.cc.u64 %rd19502, %rd19502, %rd35996;
	addc.cc.u64 %rd19503, %rd19503, %rd35997;
	addc.cc.u64 %rd19504, %rd19504, %rd35998;
	addc.cc.u64 %rd19505, %rd19505, %rd35999;
	addc.cc.u64 %rd19506, %rd19506, %rd36000;
	addc.u64 %rd19201, %rd19201, %rd36001;
	
	// end inline asm
	st.global.u64 	[%rd2], %rd19502;
	st.global.u64 	[%rd36011], %rd19503;
	st.global.u64 	[%rd36012], %rd19504;
	st.global.u64 	[%rd36013], %rd19505;
	st.global.u64 	[%rd36014], %rd19506;
	st.global.u64 	[%rd36015], %rd19201;
	ld.global.u64 	%rd19520, [%rd2];
	ld.global.u64 	%rd19521, [%rd36011];
	ld.global.u64 	%rd19522, [%rd36012];
	ld.global.u64 	%rd19523, [%rd36013];
	ld.global.u64 	%rd19524, [%rd36014];
	// begin inline asm
	add.cc.u64 %rd19520, %rd19520, %rd35996;
	addc.cc.u64 %rd19521, %rd19521, %rd35997;
	addc.cc.u64 %rd19522, %rd19522, %rd35998;
	addc.cc.u64 %rd19523, %rd19523, %rd35999;
	addc.cc.u64 %rd19524, %rd19524, %rd36000;
	addc.u64 %rd19201, %rd19201, %rd36001;
	
	// end inline asm
	st.global.u64 	[%rd2], %rd19520;
	st.global.u64 	[%rd36011], %rd19521;
	st.global.u64 	[%rd36012], %rd19522;
	st.global.u64 	[%rd36013], %rd19523;
	st.global.u64 	[%rd36014], %rd19524;
	st.global.u64 	[%rd36015], %rd19201;
	ld.global.u64 	%rd19538, [%rd2];
	ld.global.u64 	%rd19539, [%rd36011];
	ld.global.u64 	%rd19540, [%rd36012];
	ld.global.u64 	%rd19541, [%rd36013];
	ld.global.u64 	%rd19542, [%rd36014];
	// begin inline asm
	add.cc.u64 %rd19538, %rd19538, %rd35996;
	addc.cc.u64 %rd19539, %rd19539, %rd35997;
	addc.cc.u64 %rd19540, %rd19540, %rd35998;
	addc.cc.u64 %rd19541, %rd19541, %rd35999;
	addc.cc.u64 %rd19542, %rd19542, %rd36000;
	addc.u64 %rd19201, %rd19201, %rd36001;
	
	// end inline asm
	st.global.u64 	[%rd2], %rd19538;
	st.global.u64 	[%rd36011], %rd19539;
	st.global.u64 	[%rd36012], %rd19540;
	st.global.u64 	[%rd36013], %rd19541;
	st.global.u64 	[%rd36014], %rd19542;
	st.global.u64 	[%rd36015], %rd19201;
	ld.global.u64 	%rd19556, [%rd2];
	ld.global.u64 	%rd19557, [%rd36011];
	ld.global.u64 	%rd19558, [%rd36012];
	ld.global.u64 	%rd19559, [%rd36013];
	ld.global.u64 	%rd19560, [%rd36014];
	// begin inline asm
	add.cc.u64 %rd19556, %rd19556, %rd35996;
	addc.cc.u64 %rd19557, %rd19557, %rd35997;
	addc.cc.u64 %rd19558, %rd19558, %rd35998;
	addc.cc.u64 %rd19559, %rd19559, %rd35999;
	addc.cc.u64 %rd19560, %rd19560, %rd36000;
	addc.u64 %rd19201, %rd19201, %rd36001;
	
	// end inline asm
	st.global.u64 	[%rd2], %rd19556;
	st.global.u64 	[%rd36011], %rd19557;
	st.global.u64 	[%rd36012], %rd19558;
	st.global.u64 	[%rd36013], %rd19559;
	st.global.u64 	[%rd36014], %rd19560;
	st.global.u64 	[%rd36015], %rd19201;
	ld.global.u64 	%rd19574, [%rd2];
	ld.global.u64 	%rd19575, [%rd36011];
	ld.global.u64 	%rd19576, [%rd36012];
	ld.global.u64 	%rd19577, [%rd36013];
	ld.global.u64 	%rd19578, [%rd36014];
	// begin inline asm
	add.cc.u64 %rd19574, %rd19574, %rd35996;
	addc.cc.u64 %rd19575, %rd19575, %rd35997;
	addc.cc.u64 %rd19576, %rd19576, %rd35998;
	addc.cc.u64 %rd19577, %rd19577, %rd35999;
	addc.cc.u64 %rd19578, %rd19578, %rd36000;
	addc.u64 %rd19201, %rd19201, %rd36001;
	
	// end inline asm
	st.global.u64 	[%rd2], %rd19574;
	st.global.u64 	[%rd36011], %rd19575;
	st.global.u64 	[%rd36012], %rd19576;
	st.global.u64 	[%rd36013], %rd19577;
	st.global.u64 	[%rd36014], %rd19578;
	st.global.u64 	[%rd36015], %rd19201;
	ld.global.u64 	%rd19592, [%rd2];
	ld.global.u64 	%rd19593, [%rd36011];
	ld.global.u64 	%rd19594, [%rd36012];
	ld.global.u64 	%rd19595, [%rd36013];
	ld.global.u64 	%rd19596, [%rd36014];
	// begin inline asm
	add.cc.u64 %rd19592, %rd19592, %rd35996;
	addc.cc.u64 %rd19593, %rd19593, %rd35997;
	addc.cc.u64 %rd19594, %rd19594, %rd35998;
	addc.cc.u64 %rd19595, %rd19595, %rd35999;
	addc.cc.u64 %rd19596, %rd19596, %rd36000;
	addc.u64 %rd19201, %rd19201, %rd36001;
	
	// end inline asm
	st.global.u64 	[%rd2], %rd19592;
	st.global.u64 	[%rd36011], %rd19593;
	st.global.u64 	[%rd36012], %rd19594;
	st.global.u64 	[%rd36013], %rd19595;
	st.global.u64 	[%rd36014], %rd19596;
	st.global.u64 	[%rd36015], %rd19201;
	ld.global.u64 	%rd19610, [%rd2];
	ld.global.u64 	%rd19611, [%rd36011];
	ld.global.u64 	%rd19612, [%rd36012];
	ld.global.u64 	%rd19613, [%rd36013];
	ld.global.u64 	%rd19614, [%rd36014];
	// begin inline asm
	add.cc.u64 %rd19610, %rd19610, %rd35996;
	addc.cc.u64 %rd19611, %rd19611, %rd35997;
	addc.cc.u64 %rd19612, %rd19612, %rd35998;
	addc.cc.u64 %rd19613, %rd19613, %rd35999;
	addc.cc.u64 %rd19614, %rd19614, %rd36000;
	addc.u64 %rd19201, %rd19201, %rd36001;
	
	// end inline asm
	st.global.u64 	[%rd2], %rd19610;
	st.global.u64 	[%rd36011], %rd19611;
	st.global.u64 	[%rd36012], %rd19612;
	st.global.u64 	[%rd36013], %rd19613;
	st.global.u64 	[%rd36014], %rd19614;
	st.global.u64 	[%rd36015], %rd19201;
	ld.global.u64 	%rd19628, [%rd2];
	ld.global.u64 	%rd19629, [%rd36011];
	ld.global.u64 	%rd19630, [%rd36012];
	ld.global.u64 	%rd19631, [%rd36013];
	ld.global.u64 	%rd19632, [%rd36014];
	// begin inline asm
	add.cc.u64 %rd19628, %rd19628, %rd35996;
	addc.cc.u64 %rd19629, %rd19629, %rd35997;
	addc.cc.u64 %rd19630, %rd19630, %rd35998;
	addc.cc.u64 %rd19631, %rd19631, %rd35999;
	addc.cc.u64 %rd19632, %rd19632, %rd36000;
	addc.u64 %rd19201, %rd19201, %rd36001;
	
	// end inline asm
	st.global.u64 	[%rd2], %rd19628;
	st.global.u64 	[%rd36011], %rd19629;
	st.global.u64 	[%rd36012], %rd19630;
	st.global.u64 	[%rd36013], %rd19631;
	st.global.u64 	[%rd36014], %rd19632;
	st.global.u64 	[%rd36015], %rd19201;
	ld.global.u64 	%rd19646, [%rd2];
	ld.global.u64 	%rd19647, [%rd36011];
	ld.global.u64 	%rd19648, [%rd36012];
	ld.global.u64 	%rd19649, [%rd36013];
	ld.global.u64 	%rd19650, [%rd36014];
	// begin inline asm
	add.cc.u64 %rd19646, %rd19646, %rd35996;
	addc.cc.u64 %rd19647, %rd19647, %rd35997;
	addc.cc.u64 %rd19648, %rd19648, %rd35998;
	addc.cc.u64 %rd19649, %rd19649, %rd35999;
	addc.cc.u64 %rd19650, %rd19650, %rd36000;
	addc.u64 %rd19201, %rd19201, %rd36001;
	
	// end inline asm
	st.global.u64 	[%rd2], %rd19646;
	st.global.u64 	[%rd36011], %rd19647;
	st.global.u64 	[%rd36012], %rd19648;
	st.global.u64 	[%rd36013], %rd19649;
	st.global.u64 	[%rd36014], %rd19650;
	st.global.u64 	[%rd36015], %rd19201;
	ld.global.u64 	%rd19664, [%rd2];
	ld.global.u64 	%rd19665, [%rd36011];
	ld.global.u64 	%rd19666, [%rd36012];
	ld.global.u64 	%rd19667, [%rd36013];
	ld.global.u64 	%rd19668, [%rd36014];
	// begin inline asm
	add.cc.u64 %rd19664, %rd19664, %rd35996;
	addc.cc.u64 %rd19665, %rd19665, %rd35997;
	addc.cc.u64 %rd19666, %rd19666, %rd35998;
	addc.cc.u64 %rd19667, %rd19667, %rd35999;
	addc.cc.u64 %rd19668, %rd19668, %rd36000;
	addc.u64 %rd19201, %rd19201, %rd36001;
	
	// end inline asm
	st.global.u64 	[%rd2], %rd19664;
	st.global.u64 	[%rd36011], %rd19665;
	st.global.u64 	[%rd36012], %rd19666;
	st.global.u64 	[%rd36013], %rd19667;
	st.global.u64 	[%rd36014], %rd19668;
	st.global.u64 	[%rd36015], %rd19201;
	ld.global.u64 	%rd19682, [%rd2];
	ld.global.u64 	%rd19683, [%rd36011];
	ld.global.u64 	%rd19684, [%rd36012];
	ld.global.u64 	%rd19685, [%rd36013];
	ld.global.u64 	%rd19686, [%rd36014];
	// begin inline asm
	add.cc.u64 %rd19682, %rd19682, %rd35996;
	addc.cc.u64 %rd19683, %rd19683, %rd35997;
	addc.cc.u64 %rd19684, %rd19684, %rd35998;
	addc.cc.u64 %rd19685, %rd19685, %rd35999;
	addc.cc.u64 %rd19686, %rd19686, %rd36000;
	addc.u64 %rd19201, %rd19201, %rd36001;
	
	// end inline asm
	st.global.u64 	[%rd2], %rd19682;
	st.global.u64 	[%rd36011], %rd19683;
	st.global.u64 	[%rd36012], %rd19684;
	st.global.u64 	[%rd36013], %rd19685;
	st.global.u64 	[%rd36014], %rd19686;
	st.global.u64 	[%rd36015], %rd19201;
	ld.global.u64 	%rd19700, [%rd2];
	ld.global.u64 	%rd19701, [%rd36011];
	ld.global.u64 	%rd19702, [%rd36012];
	ld.global.u64 	%rd19703, [%rd36013];
	ld.global.u64 	%rd19704, [%rd36014];
	// begin inline asm
	add.cc.u64 %rd19700, %rd19700, %rd35996;
	addc.cc.u64 %rd19701, %rd19701, %rd35997;
	addc.cc.u64 %rd19702, %rd19702, %rd35998;
	addc.cc.u64 %rd19703, %rd19703, %rd35999;
	addc.cc.u64 %rd19704, %rd19704, %rd36000;
	addc.u64 %rd19201, %rd19201, %rd36001;
	
	// end inline asm
	st.global.u64 	[%rd2], %rd19700;
	st.global.u64 	[%rd36011], %rd19701;
	st.global.u64 	[%rd36012], %rd19702;
	st.global.u64 	[%rd36013], %rd19703;
	st.global.u64 	[%rd36014], %rd19704;
	st.global.u64 	[%rd36015], %rd19201;
	ld.global.u64 	%rd19718, [%rd2];
	ld.global.u64 	%rd19719, [%rd36011];
	ld.global.u64 	%rd19720, [%rd36012];
	ld.global.u64 	%rd19721, [%rd36013];
	ld.global.u64 	%rd19722, [%rd36014];
	// begin inline asm
	add.cc.u64 %rd19718, %rd19718, %rd35996;
	addc.cc.u64 %rd19719, %rd19719, %rd35997;
	addc.cc.u64 %rd19720, %rd19720, %rd35998;
	addc.cc.u64 %rd19721, %rd19721, %rd35999;
	addc.cc.u64 %rd19722, %rd19722, %rd36000;
	addc.u64 %rd19201, %rd19201, %rd36001;
	
	// end inline asm
	st.global.u64 	[%rd2], %rd19718;
	st.global.u64 	[%rd36011], %rd19719;
	st.global.u64 	[%rd36012], %rd19720;
	st.global.u64 	[%rd36013], %rd19721;
	st.global.u64 	[%rd36014], %rd19722;
	st.global.u64 	[%rd36015], %rd19201;
	ld.global.u64 	%rd19736, [%rd2];
	ld.global.u64 	%rd19737, [%rd36011];
	ld.global.u64 	%rd19738, [%rd36012];
	ld.global.u64 	%rd19739, [%rd36013];
	ld.global.u64 	%rd19740, [%rd36014];
	// begin inline asm
	add.cc.u64 %rd19736, %rd19736, %rd35996;
	addc.cc.u64 %rd19737, %rd19737, %rd35997;
	addc.cc.u64 %rd19738, %rd19738, %rd35998;
	addc.cc.u64 %rd19739, %rd19739, %rd35999;
	addc.cc.u64 %rd19740, %rd19740, %rd36000;
	addc.u64 %rd19201, %rd19201, %rd36001;
	
	// end inline asm
	st.global.u64 	[%rd2], %rd19736;
	st.global.u64 	[%rd36011], %rd19737;
	st.global.u64 	[%rd36012], %rd19738;
	st.global.u64 	[%rd36013], %rd19739;
	st.global.u64 	[%rd36014], %rd19740;
	st.global.u64 	[%rd36015], %rd19201;
	ld.global.u64 	%rd19754, [%rd2];
	ld.global.u64 	%rd19755, [%rd36011];
	ld.global.u64 	%rd19756, [%rd36012];
	ld.global.u64 	%rd19757, [%rd36013];
	ld.global.u64 	%rd19758, [%rd36014];
	// begin inline asm
	add.cc.u64 %rd19754, %rd19754, %rd35996;
	addc.cc.u64 %rd19755, %rd19755, %rd35997;
	addc.cc.u64 %rd19756, %rd19756, %rd35998;
	addc.cc.u64 %rd19757, %rd19757, %rd35999;
	addc.cc.u64 %rd19758, %rd19758, %rd36000;
	addc.u64 %rd19201, %rd19201, %rd36001;
	
	// end inline asm
	st.global.u64 	[%rd2], %rd19754;
	st.global.u64 	[%rd36011], %rd19755;
	st.global.u64 	[%rd36012], %rd19756;
	st.global.u64 	[%rd36013], %rd19757;
	st.global.u64 	[%rd36014], %rd19758;
	st.global.u64 	[%rd36015], %rd19201;
	ld.global.u64 	%rd19772, [%rd2];
	ld.global.u64 	%rd19773, [%rd36011];
	ld.global.u64 	%rd19774, [%rd36012];
	ld.global.u64 	%rd19775, [%rd36013];
	ld.global.u64 	%rd19776, [%rd36014];
	// begin inline asm
	add.cc.u64 %rd19772, %rd19772, %rd35996;
	addc.cc.u64 %rd19773, %rd19773, %rd35997;
	addc.cc.u64 %rd19774, %rd19774, %rd35998;
	addc.cc.u64 %rd19775, %rd19775, %rd35999;
	addc.cc.u64 %rd19776, %rd19776, %rd36000;
	addc.u64 %rd19201, %rd19201, %rd36001;
	
	// end inline asm
	st.global.u64 	[%rd2], %rd19772;
	st.global.u64 	[%rd36011], %rd19773;
	st.global.u64 	[%rd36012], %rd19774;
	st.global.u64 	[%rd36013], %rd19775;
	st.global.u64 	[%rd36014], %rd19776;
	st.global.u64 	[%rd36015], %rd19201;
	ld.global.u64 	%rd19790, [%rd2];
	ld.global.u64 	%rd19791, [%rd36011];
	ld.global.u64 	%rd19792, [%rd36012];
	ld.global.u64 	%rd19793, [%rd36013];
	ld.global.u64 	%rd19794, [%rd36014];
	// begin inline asm
	add.cc.u64 %rd19790, %rd19790, %rd35996;
	addc.cc.u64 %rd19791, %rd19791, %rd35997;
	addc.cc.u64 %rd19792, %rd19792, %rd35998;
	addc.cc.u64 %rd19793, %rd19793, %rd35999;
	addc.cc.u64 %rd19794, %rd19794, %rd36000;
	addc.u64 %rd19201, %rd19201, %rd36001;
	
	// end inline asm
	st.global.u64 	[%rd2], %rd19790;
	st.global.u64 	[%rd36011], %rd19791;
	st.global.u64 	[%rd36012], %rd19792;
	st.global.u64 	[%rd36013], %rd19793;
	st.global.u64 	[%rd36014], %rd19794;
	st.global.u64 	[%rd36015], %rd19201;
	ld.global.u64 	%rd19808, [%rd2];
	ld.global.u64 	%rd19809, [%rd36011];
	ld.global.u64 	%rd19810, [%rd36012];
	ld.global.u64 	%rd19811, [%rd36013];
	ld.global.u64 	%rd19812, [%rd36014];
	// begin inline asm
	add.cc.u64 %rd19808, %rd19808, %rd35996;
	addc.cc.u64 %rd19809, %rd19809, %rd35997;
	addc.cc.u64 %rd19810, %rd19810, %rd35998;
	addc.cc.u64 %rd19811, %rd19811, %rd35999;
	addc.cc.u64 %rd19812, %rd19812, %rd36000;
	addc.u64 %rd19201, %rd19201, %rd36001;
	
	// end inline asm
	st.global.u64 	[%rd2], %rd19808;
	st.global.u64 	[%rd36011], %rd19809;
	st.global.u64 	[%rd36012], %rd19810;
	st.global.u64 	[%rd36013], %rd19811;
	st.global.u64 	[%rd36014], %rd19812;
	st.global.u64 	[%rd36015], %rd19201;
	ld.global.u64 	%rd19826, [%rd2];
	ld.global.u64 	%rd19827, [%rd36011];
	ld.global.u64 	%rd19828, [%rd36012];
	ld.global.u64 	%rd19829, [%rd36013];
	ld.global.u64 	%rd19830, [%rd36014];
	// begin inline asm
	add.cc.u64 %rd19826, %rd19826, %rd35996;
	addc.cc.u64 %rd19827, %rd19827, %rd35997;
	addc.cc.u64 %rd19828, %rd19828, %rd35998;
	addc.cc.u64 %rd19829, %rd19829, %rd35999;
	addc.cc.u64 %rd19830, %rd19830, %rd36000;
	addc.u64 %rd19201, %rd19201, %rd36001;
	
	// end inline asm
	st.global.u64 	[%rd2], %rd19826;
	st.global.u64 	[%rd36011], %rd19827;
	st.global.u64 	[%rd36012], %rd19828;
	st.global.u64 	[%rd36013], %rd19829;
	st.global.u64 	[%rd36014], %rd19830;
	st.global.u64 	[%rd36015], %rd19201;
	ld.global.u64 	%rd19844, [%rd2];
	ld.global.u64 	%rd19845, [%rd36011];
	ld.global.u64 	%rd19846, [%rd36012];
	ld.global.u64 	%rd19847, [%rd36013];
	ld.global.u64 	%rd19848, [%rd36014];
	// begin inline asm
	add.cc.u64 %rd19844, %rd19844, %rd35996;
	addc.cc.u64 %rd19845, %rd19845, %rd35997;
	addc.cc.u64 %rd19846, %rd19846, %rd35998;
	addc.cc.u64 %rd19847, %rd19847, %rd35999;
	addc.cc.u64 %rd19848, %rd19848, %rd36000;
	addc.u64 %rd19201, %rd19201, %rd36001;
	
	// end inline asm
	st.global.u64 	[%rd2], %rd19844;
	st.global.u64 	[%rd36011], %rd19845;
	st.global.u64 	[%rd36012], %rd19846;
	st.global.u64 	[%rd36013], %rd19847;
	st.global.u64 	[%rd36014], %rd19848;
	st.global.u64 	[%rd36015], %rd19201;
	ld.global.u64 	%rd19862, [%rd2];
	ld.global.u64 	%rd19863, [%rd36011];
	ld.global.u64 	%rd19864, [%rd36012];
	ld.global.u64 	%rd19865, [%rd36013];
	ld.global.u64 	%rd19866, [%rd36014];
	// begin inline asm
	add.cc.u64 %rd19862, %rd19862, %rd35996;
	addc.cc.u64 %rd19863, %rd19863, %rd35997;
	addc.cc.u64 %rd19864, %rd19864, %rd35998;
	addc.cc.u64 %rd19865, %rd19865, %rd35999;
	addc.cc.u64 %rd19866, %rd19866, %rd36000;
	addc.u64 %rd19201, %rd19201, %rd36001;
	
	// end inline asm
	st.global.u64 	[%rd2], %rd19862;
	st.global.u64 	[%rd36011], %rd19863;
	st.global.u64 	[%rd36012], %rd19864;
	st.global.u64 	[%rd36013], %rd19865;
	st.global.u64 	[%rd36014], %rd19866;
	st.global.u64 	[%rd36015], %rd19201;
	ld.global.u64 	%rd19880, [%rd2];
	ld.global.u64 	%rd19881, [%rd36011];
	ld.global.u64 	%rd19882, [%rd36012];
	ld.global.u64 	%rd19883, [%rd36013];
	ld.global.u64 	%rd19884, [%rd36014];
	// begin inline asm
	add.cc.u64 %rd19880, %rd19880, %rd35996;
	addc.cc.u64 %rd19881, %rd19881, %rd35997;
	addc.cc.u64 %rd19882, %rd19882, %rd35998;
	addc.cc.u64 %rd19883, %rd19883, %rd35999;
	addc.cc.u64 %rd19884, %rd19884, %rd36000;
	addc.u64 %rd19201, %rd19201, %rd36001;
	
	// end inline asm
	st.global.u64 	[%rd2], %rd19880;
	st.global.u64 	[%rd36011], %rd19881;
	st.global.u64 	[%rd36012], %rd19882;
	st.global.u64 	[%rd36013], %rd19883;
	st.global.u64 	[%rd36014], %rd19884;
	st.global.u64 	[%rd36015], %rd19201;
	ld.global.u64 	%rd19898, [%rd2];
	ld.global.u64 	%rd19899, [%rd36011];
	ld.global.u64 	%rd19900, [%rd36012];
	ld.global.u64 	%rd19901, [%rd36013];
	ld.global.u64 	%rd19902, [%rd36014];
	// begin inline asm
	add.cc.u64 %rd19898, %rd19898, %rd35996;
	addc.cc.u64 %rd19899, %rd19899, %rd35997;
	addc.cc.u64 %rd19900, %rd19900, %rd35998;
	addc.cc.u64 %rd19901, %rd19901, %rd35999;
	addc.cc.u64 %rd19902, %rd19902, %rd36000;
	addc.u64 %rd19201, %rd19201, %rd36001;
	
	// end inline asm
	st.global.u64 	[%rd2], %rd19898;
	st.global.u64 	[%rd36011], %rd19899;
	st.global.u64 	[%rd36012], %rd19900;
	st.global.u64 	[%rd36013], %rd19901;
	st.global.u64 	[%rd36014], %rd19902;
	st.global.u64 	[%rd36015], %rd19201;
	ld.global.u64 	%rd19916, [%rd2];
	ld.global.u64 	%rd19917, [%rd36011];
	ld.global.u64 	%rd19918, [%rd36012];
	ld.global.u64 	%rd19919, [%rd36013];
	ld.global.u64 	%rd19920, [%rd36014];
	// begin inline asm
	add.cc.u64 %rd19916, %rd19916, %rd35996;
	addc.cc.u64 %rd19917, %rd19917, %rd35997;
	addc.cc.u64 %rd19918, %rd19918, %rd35998;
	addc.cc.u64 %rd19919, %rd19919, %rd35999;
	addc.cc.u64 %rd19920, %rd19920, %rd36000;
	addc.u64 %rd19201, %rd19201, %rd36001;
	
	// end inline asm
	st.global.u64 	[%rd2], %rd19916;
	st.global.u64 	[%rd36011], %rd19917;
	st.global.u64 	[%rd36012], %rd19918;
	st.global.u64 	[%rd36013], %rd19919;
	st.global.u64 	[%rd36014], %rd19920;
	st.global.u64 	[%rd36015], %rd19201;
	ld.global.u64 	%rd19934, [%rd2];
	ld.global.u64 	%rd19935, [%rd36011];
	ld.global.u64 	%rd19936, [%rd36012];
	ld.global.u64 	%rd19937, [%rd36013];
	ld.global.u64 	%rd19938, [%rd36014];
	// begin inline asm
	add.cc.u64 %rd19934, %rd19934, %rd35996;
	addc.cc.u64 %rd19935, %rd19935, %rd35997;
	addc.cc.u64 %rd19936, %rd19936, %rd35998;
	addc.cc.u64 %rd19937, %rd19937, %rd35999;
	addc.cc.u64 %rd19938, %rd19938, %rd36000;
	addc.u64 %rd19201, %rd19201, %rd36001;
	
	// end inline asm
	st.global.u64 	[%rd2], %rd19934;
	st.global.u64 	[%rd36011], %rd19935;
	st.global.u64 	[%rd36012], %rd19936;
	st.global.u64 	[%rd36013], %rd19937;
	st.global.u64 	[%rd36014], %rd19938;
	st.global.u64 	[%rd36015], %rd19201;
	ld.global.u64 	%rd19952, [%rd2];
	ld.global.u64 	%rd19953, [%rd36011];
	ld.global.u64 	%rd19954, [%rd36012];
	ld.global.u64 	%rd19955, [%rd36013];
	ld.global.u64 	%rd19956, [%rd36014];
	// begin inline asm
	add.cc.u64 %rd19952, %rd19952, %rd35996;
	addc.cc.u64 %rd19953, %rd19953, %rd35997;
	addc.cc.u64 %rd19954, %rd19954, %rd35998;
	addc.cc.u64 %rd19955, %rd19955, %rd35999;
	addc.cc.u64 %rd19956, %rd19956, %rd36000;
	addc.u64 %rd19201, %rd19201, %rd36001;
	
	// end inline asm
	st.global.u64 	[%rd2], %rd19952;
	st.global.u64 	[%rd36011], %rd19953;
	st.global.u64 	[%rd36012], %rd19954;
	st.global.u64 	[%rd36013], %rd19955;
	st.global.u64 	[%rd36014], %rd19956;
	st.global.u64 	[%rd36015], %rd19201;
	ld.global.u64 	%rd19970, [%rd2];
	ld.global.u64 	%rd19971, [%rd36011];
	ld.global.u64 	%rd19972, [%rd36012];
	ld.global.u64 	%rd19973, [%rd36013];
	ld.global.u64 	%rd19974, [%rd36014];
	// begin inline asm
	add.cc.u64 %rd19970, %rd19970, %rd35996;
	addc.cc.u64 %rd19971, %rd19971, %rd35997;
	addc.cc.u64 %rd19972, %rd19972, %rd35998;
	addc.cc.u64 %rd19973, %rd19973, %rd35999;
	addc.cc.u64 %rd19974, %rd19974, %rd36000;
	addc.u64 %rd19201, %rd19201, %rd36001;
	
	// end inline asm
	st.global.u64 	[%rd2], %rd19970;
	st.global.u64 	[%rd36011], %rd19971;
	st.global.u64 	[%rd36012], %rd19972;
	st.global.u64 	[%rd36013], %rd19973;
	st.global.u64 	[%rd36014], %rd19974;
	st.global.u64 	[%rd36015], %rd19201;
	ld.global.u64 	%rd19988, [%rd2];
	ld.global.u64 	%rd19989, [%rd36011];
	ld.global.u64 	%rd19990, [%rd36012];
	ld.global.u64 	%rd19991, [%rd36013];
	ld.global.u64 	%rd19992, [%rd36014];
	// begin inline asm
	add.cc.u64 %rd19988, %rd19988, %rd35996;
	addc.cc.u64 %rd19989, %rd19989, %rd35997;
	addc.cc.u64 %rd19990, %rd19990, %rd35998;
	addc.cc.u64 %rd19991, %rd19991, %rd35999;
	addc.cc.u64 %rd19992, %rd19992, %rd36000;
	addc.u64 %rd19201, %rd19201, %rd36001;
	
	// end inline asm
	st.global.u64 	[%rd2], %rd19988;
	st.global.u64 	[%rd36011], %rd19989;
	st.global.u64 	[%rd36012], %rd19990;
	st.global.u64 	[%rd36013], %rd19991;
	st.global.u64 	[%rd36014], %rd19992;
	st.global.u64 	[%rd36015], %rd19201;
	ld.global.u64 	%rd20006, [%rd2];
	ld.global.u64 	%rd20007, [%rd36011];
	ld.global.u64 	%rd20008, [%rd36012];
	ld.global.u64 	%rd20009, [%rd36013];
	ld.global.u64 	%rd20010, [%rd36014];
	// begin inline asm
	add.cc.u64 %rd20006, %rd20006, %rd35996;
	addc.cc.u64 %rd20007, %rd20007, %rd35997;
	addc.cc.u64 %rd20008, %rd20008, %rd35998;
	addc.cc.u64 %rd20009, %rd20009, %rd35999;
	addc.cc.u64 %rd20010, %rd20010, %rd36000;
	addc.u64 %rd19201, %rd19201, %rd36001;
	
	// end inline asm
	st.global.u64 	[%rd2], %rd20006;
	st.global.u64 	[%rd36011], %rd20007;
	st.global.u64 	[%rd36012], %rd20008;
	st.global.u64 	[%rd36013], %rd20009;
	st.global.u64 	[%rd36014], %rd20010;
	st.global.u64 	[%rd36015], %rd19201;
	ld.global.u64 	%rd20024, [%rd2];
	ld.global.u64 	%rd20025, [%rd36011];
	ld.global.u64 	%rd20026, [%rd36012];
	ld.global.u64 	%rd20027, [%rd36013];
	ld.global.u64 	%rd20028, [%rd36014];
	// begin inline asm
	add.cc.u64 %rd20024, %rd20024, %rd35996;
	addc.cc.u64 %rd20025, %rd20025, %rd35997;
	addc.cc.u64 %rd20026, %rd20026, %rd35998;
	addc.cc.u64 %rd20027, %rd20027, %rd35999;
	addc.cc.u64 %rd20028, %rd20028, %rd36000;
	addc.u64 %rd19201, %rd19201, %rd36001;
	
	// end inline asm
	st.global.u64 	[%rd2], %rd20024;
	st.global.u64 	[%rd36011], %rd20025;
	st.global.u64 	[%rd36012], %rd20026;
	st.global.u64 	[%rd36013], %rd20027;
	st.global.u64 	[%rd36014], %rd20028;
	st.global.u64 	[%rd36015], %rd19201;
	ld.global.u64 	%rd20042, [%rd2];
	ld.global.u64 	%rd20043, [%rd36011];
	ld.global.u64 	%rd20044, [%rd36012];
	ld.global.u64 	%rd20045, [%rd36013];
	ld.global.u64 	%rd20046, [%rd36014];
	// begin inline asm
	add.cc.u64 %rd20042, %rd20042, %rd35996;
	addc.cc.u64 %rd20043, %rd20043, %rd35997;
	addc.cc.u64 %rd20044, %rd20044, %rd35998;
	addc.cc.u64 %rd20045, %rd20045, %rd35999;
	addc.cc.u64 %rd20046, %rd20046, %rd36000;
	addc.u64 %rd19201, %rd19201, %rd36001;
	
	// end inline asm
	st.global.u64 	[%rd2], %rd20042;
	st.global.u64 	[%rd36011], %rd20043;
	st.global.u64 	[%rd36012], %rd20044;
	st.global.u64 	[%rd36013], %rd20045;
	st.global.u64 	[%rd36014], %rd20046;
	st.global.u64 	[%rd36015], %rd19201;
	ld.global.u64 	%rd20060, [%rd2];
	ld.global.u64 	%rd20061, [%rd36011];
	ld.global.u64 	%rd20062, [%rd36012];
	ld.global.u64 	%rd20063, [%rd36013];
	ld.global.u64 	%rd20064, [%rd36014];
	// begin inline asm
	add.cc.u64 %rd20060, %rd20060, %rd35996;
	addc.cc.u64 %rd20061, %rd20061, %rd35997;
	addc.cc.u64 %rd20062, %rd20062, %rd35998;
	addc.cc.u64 %rd20063, %rd20063, %rd35999;
	addc.cc.u64 %rd20064, %rd20064, %rd36000;
	addc.u64 %rd19201, %rd19201, %rd36001;
	
	// end inline asm
	st.global.u64 	[%rd2], %rd20060;
	st.global.u64 	[%rd36011], %rd20061;
	st.global.u64 	[%rd36012], %rd20062;
	st.global.u64 	[%rd36013], %rd20063;
	st.global.u64 	[%rd36014], %rd20064;
	st.global.u64 	[%rd36015], %rd19201;
	ld.global.u64 	%rd20078, [%rd2];
	ld.global.u64 	%rd20079, [%rd36011];
	ld.global.u64 	%rd20080, [%rd36012];
	ld.global.u64 	%rd20081, [%rd36013];
	ld.global.u64 	%rd20082, [%rd36014];
	// begin inline asm
	add.cc.u64 %rd20078, %rd20078, %rd35996;
	addc.cc.u64 %rd20079, %rd20079, %rd35997;
	addc.cc.u64 %rd20080, %rd20080, %rd35998;
	addc.cc.u64 %rd20081, %rd20081, %rd35999;
	addc.cc.u64 %rd20082, %rd20082, %rd36000;
	addc.u64 %rd19201, %rd19201, %rd36001;
	
	// end inline asm
	st.global.u64 	[%rd2], %rd20078;
	st.global.u64 	[%rd36011], %rd20079;
	st.global.u64 	[%rd36012], %rd20080;
	st.global.u64 	[%rd36013], %rd20081;
	st.global.u64 	[%rd36014], %rd20082;
	st.global.u64 	[%rd36015], %rd19201;
	ld.global.u64 	%rd20096, [%rd2];
	ld.global.u64 	%rd20097, [%rd36011];
	ld.global.u64 	%rd20098, [%rd36012];
	ld.global.u64 	%rd20099, [%rd36013];
	ld.global.u64 	%rd20100, [%rd36014];
	// begin inline asm
	add.cc.u64 %rd20096, %rd20096, %rd35996;
	addc.cc.u64 %rd20097, %rd20097, %rd35997;
	addc.cc.u64 %rd20098, %rd20098, %rd35998;
	addc.cc.u64 %rd20099, %rd20099, %rd35999;
	addc.cc.u64 %rd20100, %rd20100, %rd36000;
	addc.u64 %rd19201, %rd19201, %rd36001;
	
	// end inline asm
	st.global.u64 	[%rd2], %rd20096;
	st.global.u64 	[%rd36011], %rd20097;
	st.global.u64 	[%rd36012], %rd20098;
	st.global.u64 	[%rd36013], %rd20099;
	st.global.u64 	[%rd36014], %rd20100;
	st.global.u64 	[%rd36015], %rd19201;
	ld.global.u64 	%rd20114, [%rd2];
	ld.global.u64 	%rd20115, [%rd36011];
	ld.global.u64 	%rd20116, [%rd36012];
	ld.global.u64 	%rd20117, [%rd36013];
	ld.global.u64 	%rd20118, [%rd36014];
	// begin inline asm
	add.cc.u64 %rd20114, %rd20114, %rd35996;
	addc.cc.u64 %rd20115, %rd20115, %rd35997;
	addc.cc.u64 %rd20116, %rd20116, %rd35998;
	addc.cc.u64 %rd20117, %rd20117, %rd35999;
	addc.cc.u64 %rd20118, %rd20118, %rd36000;
	addc.u64 %rd19201, %rd19201, %rd36001;
	
	// end inline asm
	st.global.u64 	[%rd2], %rd20114;
	st.global.u64 	[%rd36011], %rd20115;
	st.global.u64 	[%rd36012], %rd20116;
	st.global.u64 	[%rd36013], %rd20117;
	st.global.u64 	[%rd36014], %rd20118;
	st.global.u64 	[%rd36015], %rd19201;
	ld.global.u64 	%rd20132, [%rd2];
	ld.global.u64 	%rd20133, [%rd36011];
	ld.global.u64 	%rd20134, [%rd36012];
	ld.global.u64 	%rd20135, [%rd36013];
	ld.global.u64 	%rd20136, [%rd36014];
	// begin inline asm
	add.cc.u64 %rd20132, %rd20132, %rd35996;
	addc.cc.u64 %rd20133, %rd20133, %rd35997;
	addc.cc.u64 %rd20134, %rd20134, %rd35998;
	addc.cc.u64 %rd20135, %rd20135, %rd35999;
	addc.cc.u64 %rd20136, %rd20136, %rd36000;
	addc.u64 %rd19201, %rd19201, %rd36001;
	
	// end inline asm
	st.global.u64 	[%rd2], %rd20132;
	st.global.u64 	[%rd36011], %rd20133;
	st.global.u64 	[%rd36012], %rd20134;
	st.global.u64 	[%rd36013], %rd20135;
	st.global.u64 	[%rd36014], %rd20136;
	st.global.u64 	[%rd36015], %rd19201;
	ld.global.u64 	%rd20150, [%rd2];
	ld.global.u64 	%rd20151, [%rd36011];
	ld.global.u64 	%rd20152, [%rd36012];
	ld.global.u64 	%rd20153, [%rd36013];
	ld.global.u64 	%rd20154, [%rd36014];
	// begin inline asm
	add.cc.u64 %rd20150, %rd20150, %rd35996;
	addc.cc.u64 %rd20151, %rd20151, %rd35997;
	addc.cc.u64 %rd20152, %rd20152, %rd35998;
	addc.cc.u64 %rd20153, %rd20153, %rd35999;
	addc.cc.u64 %rd20154, %rd20154, %rd36000;
	addc.u64 %rd19201, %rd19201, %rd36001;
	
	// end inline asm
	st.global.u64 	[%rd2], %rd20150;
	st.global.u64 	[%rd36011], %rd20151;
	st.global.u64 	[%rd36012], %rd20152;
	st.global.u64 	[%rd36013], %rd20153;
	st.global.u64 	[%rd36014], %rd20154;
	st.global.u64 	[%rd36015], %rd19201;
	ld.global.u64 	%rd20168, [%rd2];
	ld.global.u64 	%rd20169, [%rd36011];
	ld.global.u64 	%rd20170, [%rd36012];
	ld.global.u64 	%rd20171, [%rd36013];
	ld.global.u64 	%rd20172, [%rd36014];
	// begin inline asm
	add.cc.u64 %rd20168, %rd20168, %rd35996;
	addc.cc.u64 %rd20169, %rd20169, %rd35997;
	addc.cc.u64 %rd20170, %rd20170, %rd35998;
	addc.cc.u64 %rd20171, %rd20171, %rd35999;
	addc.cc.u64 %rd20172, %rd20172, %rd36000;
	addc.u64 %rd19201, %rd19201, %rd36001;
	
	// end inline asm
	st.global.u64 	[%rd2], %rd20168;
	st.global.u64 	[%rd36011], %rd20169;
	st.global.u64 	[%rd36012], %rd20170;
	st.global.u64 	[%rd36013], %rd20171;
	st.global.u64 	[%rd36014], %rd20172;
	st.global.u64 	[%rd36015], %rd19201;
	ld.global.u64 	%rd20186, [%rd2];
	ld.global.u64 	%rd20187, [%rd36011];
	ld.global.u64 	%rd20188, [%rd36012];
	ld.global.u64 	%rd20189, [%rd36013];
	ld.global.u64 	%rd20190, [%rd36014];
	// begin inline asm
	add.cc.u64 %rd20186, %rd20186, %rd35996;
	addc.cc.u64 %rd20187, %rd20187, %rd35997;
	addc.cc.u64 %rd20188, %rd20188, %rd35998;
	addc.cc.u64 %rd20189, %rd20189, %rd35999;
	addc.cc.u64 %rd20190, %rd20190, %rd36000;
	addc.u64 %rd19201, %rd19201, %rd36001;
	
	// end inline asm
	st.global.u64 	[%rd2], %rd20186;
	st.global.u64 	[%rd36011], %rd20187;
	st.global.u64 	[%rd36012], %rd20188;
	st.global.u64 	[%rd36013], %rd20189;
	st.global.u64 	[%rd36014], %rd20190;
	st.global.u64 	[%rd36015], %rd19201;
	ld.global.u64 	%rd20204, [%rd2];
	ld.global.u64 	%rd20205, [%rd36011];
	ld.global.u64 	%rd20206, [%rd36012];
	ld.global.u64 	%rd20207, [%rd36013];
	ld.global.u64 	%rd20208, [%rd36014];
	// begin inline asm
	add.cc.u64 %rd20204, %rd20204, %rd35996;
	addc.cc.u64 %rd20205, %rd20205, %rd35997;
	addc.cc.u64 %rd20206, %rd20206, %rd35998;
	addc.cc.u64 %rd20207, %rd20207, %rd35999;
	addc.cc.u64 %rd20208, %rd20208, %rd36000;
	addc.u64 %rd19201, %rd19201, %rd36001;
	
	// end inline asm
	st.global.u64 	[%rd2], %rd20204;
	st.global.u64 	[%rd36011], %rd20205;
	st.global.u64 	[%rd36012], %rd20206;
	st.global.u64 	[%rd36013], %rd20207;
	st.global.u64 	[%rd36014], %rd20208;
	st.global.u64 	[%rd36015], %rd19201;
	ld.global.u64 	%rd20222, [%rd2];
	ld.global.u64 	%rd20223, [%rd36011];
	ld.global.u64 	%rd20224, [%rd36012];
	ld.global.u64 	%rd20225, [%rd36013];
	ld.global.u64 	%rd20226, [%rd36014];
	// begin inline asm
	add.cc.u64 %rd20222, %rd20222, %rd35996;
	addc.cc.u64 %rd20223, %rd20223, %rd35997;
	addc.cc.u64 %rd20224, %rd20224, %rd35998;
	addc.cc.u64 %rd20225, %rd20225, %rd35999;
	addc.cc.u64 %rd20226, %rd20226, %rd36000;
	addc.u64 %rd19201, %rd19201, %rd36001;
	
	// end inline asm
	st.global.u64 	[%rd2], %rd20222;
	st.global.u64 	[%rd36011], %rd20223;
	st.global.u64 	[%rd36012], %rd20224;
	st.global.u64 	[%rd36013], %rd20225;
	st.global.u64 	[%rd36014], %rd20226;
	st.global.u64 	[%rd36015], %rd19201;
	ld.global.u64 	%rd20240, [%rd2];
	ld.global.u64 	%rd20241, [%rd36011];
	ld.global.u64 	%rd20242, [%rd36012];
	ld.global.u64 	%rd20243, [%rd36013];
	ld.global.u64 	%rd20244, [%rd36014];
	// begin inline asm
	add.cc.u64 %rd20240, %rd20240, %rd35996;
	addc.cc.u64 %rd20241, %rd20241, %rd35997;
	addc.cc.u64 %rd20242, %rd20242, %rd35998;
	addc.cc.u64 %rd20243, %rd20243, %rd35999;
	addc.cc.u64 %rd20244, %rd20244, %rd36000;
	addc.u64 %rd19201, %rd19201, %rd36001;
	
	// end inline asm
	st.global.u64 	[%rd2], %rd20240;
	st.global.u64 	[%rd36011], %rd20241;
	st.global.u64 	[%rd36012], %rd20242;
	st.global.u64 	[%rd36013], %rd20243;
	st.global.u64 	[%rd36014], %rd20244;
	st.global.u64 	[%rd36015], %rd19201;
	ld.global.u64 	%rd20258, [%rd2];
	ld.global.u64 	%rd20259, [%rd36011];
	ld.global.u64 	%rd20260, [%rd36012];
	ld.global.u64 	%rd20261, [%rd36013];
	ld.global.u64 	%rd20262, [%rd36014];
	// begin inline asm
	add.cc.u64 %rd20258, %rd20258, %rd35996;
	addc.cc.u64 %rd20259, %rd20259, %rd35997;
	addc.cc.u64 %rd20260, %rd20260, %rd35998;
	addc.cc.u64 %rd20261, %rd20261, %rd35999;
	addc.cc.u64 %rd20262, %rd20262, %rd36000;
	addc.u64 %rd19201, %rd19201, %rd36001;
	
	// end inline asm
	st.global.u64 	[%rd2], %rd20258;
	st.global.u64 	[%rd36011], %rd20259;
	st.global.u64 	[%rd36012], %rd20260;
	st.global.u64 	[%rd36013], %rd20261;
	st.global.u64 	[%rd36014], %rd20262;
	st.global.u64 	[%rd36015], %rd19201;
	ld.global.u64 	%rd20276, [%rd2];
	ld.global.u64 	%rd20277, [%rd36011];
	ld.global.u64 	%rd20278, [%rd36012];
	ld.global.u64 	%rd20279, [%rd36013];
	ld.global.u64 	%rd20280, [%rd36014];
	// begin inline asm
	add.cc.u64 %rd20276, %rd20276, %rd35996;
	addc.cc.u64 %rd20277, %rd20277, %rd35997;
	addc.cc.u64 %rd20278, %rd20278, %rd35998;
	addc.cc.u64 %rd20279, %rd20279, %rd35999;
	addc.cc.u64 %rd20280, %rd20280, %rd36000;
	addc.u64 %rd19201, %rd19201, %rd36001;
	
	// end inline asm
	st.global.u64 	[%rd2], %rd20276;
	st.global.u64 	[%rd36011], %rd20277;
	st.global.u64 	[%rd36012], %rd20278;
	st.global.u64 	[%rd36013], %rd20279;
	st.global.u64 	[%rd36014], %rd20280;
	st.global.u64 	[%rd36015], %rd19201;
	ld.global.u64 	%rd20294, [%rd2];
	ld.global.u64 	%rd20295, [%rd36011];
	ld.global.u64 	%rd20296, [%rd36012];
	ld.global.u64 	%rd20297, [%rd36013];
	ld.global.u64 	%rd20298, [%rd36014];
	// begin inline asm
	add.cc.u64 %rd20294, %rd20294, %rd35996;
	addc.cc.u64 %rd20295, %rd20295, %rd35997;
	addc.cc.u64 %rd20296, %rd20296, %rd35998;
	addc.cc.u64 %rd20297, %rd20297, %rd35999;
	addc.cc.u64 %rd20298, %rd20298, %rd36000;
	addc.u64 %rd19201, %rd19201, %rd36001;
	
	// end inline asm
	st.global.u64 	[%rd2], %rd20294;
	st.global.u64 	[%rd36011], %rd20295;
	st.global.u64 	[%rd36012], %rd20296;
	st.global.u64 	[%rd36013], %rd20297;
	st.global.u64 	[%rd36014], %rd20298;
	st.global.u64 	[%rd36015], %rd19201;
	ld.global.u64 	%rd20312, [%rd2];
	ld.global.u64 	%rd20313, [%rd36011];
	ld.global.u64 	%rd20314, [%rd36012];
	ld.global.u64 	%rd20315, [%rd36013];
	ld.global.u64 	%rd20316, [%rd36014];
	// begin inline asm
	add.cc.u64 %rd20312, %rd20312, %rd35996;
	addc.cc.u64 %rd20313, %rd20313, %rd35997;
	addc.cc.u64 %rd20314, %rd20314, %rd35998;
	addc.cc.u64 %rd20315, %rd20315, %rd35999;
	addc.cc.u64 %rd20316, %rd20316, %rd36000;
	addc.u64 %rd19201, %rd19201, %rd36001;
	
	// end inline asm
	st.global.u64 	[%rd2], %rd20312;
	st.global.u64 	[%rd36011], %rd20313;
	st.global.u64 	[%rd36012], %rd20314;
	st.global.u64 	[%rd36013], %rd20315;
	st.global.u64 	[%rd36014], %rd20316;
	st.global.u64 	[%rd36015], %rd19201;
	ld.global.u64 	%rd20330, [%rd2];
	ld.global.u64 	%rd20331, [%rd36011];
	ld.global.u64 	%rd20332, [%rd36012];
	ld.global.u64 	%rd20333, [%rd36013];
	ld.global.u64 	%rd20334, [%rd36014];
	// begin inline asm
	add.cc.u64 %rd20330, %rd20330, %rd35996;
	addc.cc.u64 %rd20331, %rd20331, %rd35997;
	addc.cc.u64 %rd20332, %rd20332, %rd35998;
	addc.cc.u64 %rd20333, %rd20333, %rd35999;
	addc.cc.u64 %rd20334, %rd20334, %rd36000;
	addc.u64 %rd19201, %rd19201, %rd36001;
	
	// end inline asm
	st.global.u64 	[%rd2], %rd20330;
	st.global.u64 	[%rd36011], %rd20331;
	st.global.u64 	[%rd36012], %rd20332;
	st.global.u64 	[%rd36013], %rd20333;
	st.global.u64 	[%rd36014], %rd20334;
	st.global.u64 	[%rd36015], %rd19201;
	ld.global.u64 	%rd20348, [%rd2];
	ld.global.u64 	%rd20349, [%rd36011];
	ld.global.u64 	%rd20350, [%rd36012];
	ld.global.u64 	%rd20351, [%rd36013];
	ld.global.u64 	%rd20352, [%rd36014];
	// begin inline asm
	add.cc.u64 %rd20348, %rd20348, %rd35996;
	addc.cc.u64 %rd20349, %rd20349, %rd35997;
	addc.cc.u64 %rd20350, %rd20350, %rd35998;
	addc.cc.u64 %rd20351, %rd20351, %rd35999;
	addc.cc.u64 %rd20352, %rd20352, %rd36000;
	addc.u64 %rd19201, %rd19201, %rd36001;
	
	// end inline asm
	st.global.u64 	[%rd2], %rd20348;
	st.global.u64 	[%rd36011], %rd20349;
	st.global.u64 	[%rd36012], %rd20350;
	st.global.u64 	[%rd36013], %rd20351;
	st.global.u64 	[%rd36014], %rd20352;
	st.global.u64 	[%rd36015], %rd19201;
	ld.global.u64 	%rd20366, [%rd2];
	ld.global.u64 	%rd20367, [%rd36011];
	ld.global.u64 	%rd20368, [%rd36012];
	ld.global.u64 	%rd20369, [%rd36013];
	ld.global.u64 	%rd20370, [%rd36014];
	// begin inline asm
	add.cc.u64 %rd20366, %rd20366, %rd35996;
	addc.cc.u64 %rd20367, %rd20367, %rd35997;
	addc.cc.u64 %rd20368, %rd20368, %rd35998;
	addc.cc.u64 %rd20369, %rd20369, %rd35999;
	addc.cc.u64 %rd20370, %rd20370, %rd36000;
	addc.u64 %rd19201, %rd19201, %rd36001;
	
	// end inline asm
	st.global.u64 	[%rd2], %rd20366;
	st.global.u64 	[%rd36011], %rd20367;
	st.global.u64 	[%rd36012], %rd20368;
	st.global.u64 	[%rd36013], %rd20369;
	st.global.u64 	[%rd36014], %rd20370;
	st.global.u64 	[%rd36015], %rd19201;
	ld.global.u64 	%rd20384, [%rd2];
	ld.global.u64 	%rd20385, [%rd36011];
	ld.global.u64 	%rd20386, [%rd36012];
	ld.global.u64 	%rd20387, [%rd36013];
	ld.global.u64 	%rd20388, [%rd36014];
	// begin inline asm
	add.cc.u64 %rd20384, %rd20384, %rd35996;
	addc.cc.u64 %rd20385, %rd20385, %rd35997;
	addc.cc.u64 %rd20386, %rd20386, %rd35998;
	addc.cc.u64 %rd20387, %rd20387, %rd35999;
	addc.cc.u64 %rd20388, %rd20388, %rd36000;
	addc.u64 %rd19201, %rd19201, %rd36001;
	
	// end inline asm
	st.global.u64 	[%rd2], %rd20384;
	st.global.u64 	[%rd36011], %rd20385;
	st.global.u64 	[%rd36012], %rd20386;
	st.global.u64 	[%rd36013], %rd20387;
	st.global.u64 	[%rd36014], %rd20388;
	st.global.u64 	[%rd36015], %rd19201;
	ld.global.u64 	%rd20402, [%rd2];
	ld.global.u64 	%rd20403, [%rd36011];
	ld.global.u64 	%rd20404, [%rd36012];
	ld.global.u64 	%rd20405, [%rd36013];
	ld.global.u64 	%rd20406, [%rd36014];
	// begin inline asm
	add.cc.u64 %rd20402, %rd20402, %rd35996;
	addc.cc.u64 %rd20403, %rd20403, %rd35997;
	addc.cc.u64 %rd20404, %rd20404, %rd35998;
	addc.cc.u64 %rd20405, %rd20405, %rd35999;
	addc.cc.u64 %rd20406, %rd20406, %rd36000;
	addc.u64 %rd19201, %rd19201, %rd36001;
	
	// end inline asm
	st.global.u64 	[%rd2], %rd20402;
	st.global.u64 	[%rd36011], %rd20403;
	st.global.u64 	[%rd36012], %rd20404;
	st.global.u64 	[%rd36013], %rd20405;
	st.global.u64 	[%rd36014], %rd20406;
	st.global.u64 	[%rd36015], %rd19201;
	ld.global.u64 	%rd20420, [%rd2];
	ld.global.u64 	%rd20421, [%rd36011];
	ld.global.u64 	%rd20422, [%rd36012];
	ld.global.u64 	%rd20423, [%rd36013];
	ld.global.u64 	%rd20424, [%rd36014];
	// begin inline asm
	add.cc.u64 %rd20420, %rd20420, %rd35996;
	addc.cc.u64 %rd20421, %rd20421, %rd35997;
	addc.cc.u64 %rd20422, %rd20422, %rd35998;
	addc.cc.u64 %rd20423, %rd20423, %rd35999;
	addc.cc.u64 %rd20424, %rd20424, %rd36000;
	addc.u64 %rd19201, %rd19201, %rd36001;
	
	// end inline asm
	st.global.u64 	[%rd2], %rd20420;
	st.global.u64 	[%rd36011], %rd20421;
	st.global.u64 	[%rd36012], %rd20422;
	st.global.u64 	[%rd36013], %rd20423;
	st.global.u64 	[%rd36014], %rd20424;
	st.global.u64 	[%rd36015], %rd19201;
	ld.global.u64 	%rd20438, [%rd2];
	ld.global.u64 	%rd20439, [%rd36011];
	ld.global.u64 	%rd20440, [%rd36012];
	ld.global.u64 	%rd20441, [%rd36013];
	ld.global.u64 	%rd20442, [%rd36014];
	// begin inline asm
	add.cc.u64 %rd20438, %rd20438, %rd35996;
	addc.cc.u64 %rd20439, %rd20439, %rd35997;
	addc.cc.u64 %rd20440, %rd20440, %rd35998;
	addc.cc.u64 %rd20441, %rd20441, %rd35999;
	addc.cc.u64 %rd20442, %rd20442, %rd36000;
	addc.u64 %rd19201, %rd19201, %rd36001;
	
	// end inline asm
	st.global.u64 	[%rd2], %rd20438;
	st.global.u64 	[%rd36011], %rd20439;
	st.global.u64 	[%rd36012], %rd20440;
	st.global.u64 	[%rd36013], %rd20441;
	st.global.u64 	[%rd36014], %rd20442;
	st.global.u64 	[%rd36015], %rd19201;
	ld.global.u64 	%rd20456, [%rd2];
	ld.global.u64 	%rd20457, [%rd36011];
	ld.global.u64 	%rd20458, [%rd36012];
	ld.global.u64 	%rd20459, [%rd36013];
	ld.global.u64 	%rd20460, [%rd36014];
	// begin inline asm
	add.cc.u64 %rd20456, %rd20456, %rd35996;
	addc.cc.u64 %rd20457, %rd20457, %rd35997;
	addc.cc.u64 %rd20458, %rd20458, %rd35998;
	addc.cc.u64 %rd20459, %rd20459, %rd35999;
	addc.cc.u64 %rd20460, %rd20460, %rd36000;
	addc.u64 %rd19201, %rd19201, %rd36001;
	
	// end inline asm
	st.global.u64 	[%rd2], %rd20456;
	st.global.u64 	[%rd36011], %rd20457;
	st.global.u64 	[%rd36012], %rd20458;
	st.global.u64 	[%rd36013], %rd20459;
	st.global.u64 	[%rd36014], %rd20460;
	st.global.u64 	[%rd36015], %rd19201;
	ld.global.u64 	%rd20474, [%rd2];
	ld.global.u64 	%rd20475, [%rd36011];
	ld.global.u64 	%rd20476, [%rd36012];
	ld.global.u64 	%rd20477, [%rd36013];
	ld.global.u64 	%rd20478, [%rd36014];
	// begin inline asm
	add.cc.u64 %rd20474, %rd20474, %rd35996;
	addc.cc.u64 %rd20475, %rd20475, %rd35997;
	addc.cc.u64 %rd20476, %rd20476, %rd35998;
	addc.cc.u64 %rd20477, %rd20477, %rd35999;
	addc.cc.u64 %rd20478, %rd20478, %rd36000;
	addc.u64 %rd19201, %rd19201, %rd36001;
	
	// end inline asm
	st.global.u64 	[%rd2], %rd20474;
	st.global.u64 	[%rd36011], %rd20475;
	st.global.u64 	[%rd36012], %rd20476;
	st.global.u64 	[%rd36013], %rd20477;
	st.global.u64 	[%rd36014], %rd20478;
	st.global.u64 	[%rd36015], %rd19201;
	ld.global.u64 	%rd20492, [%rd2];
	ld.global.u64 	%rd20493, [%rd36011];
	ld.global.u64 	%rd20494, [%rd36012];
	ld.global.u64 	%rd20495, [%rd36013];
	ld.global.u64 	%rd20496, [%rd36014];
	// begin inline asm
	add.cc.u64 %rd20492, %rd20492, %rd35996;
	addc.cc.u64 %rd20493, %rd20493, %rd35997;
	addc.cc.u64 %rd20494, %rd20494, %rd35998;
	addc.cc.u64 %rd20495, %rd20495, %rd35999;
	addc.cc.u64 %rd20496, %rd20496, %rd36000;
	addc.u64 %rd19201, %rd19201, %rd36001;
	
	// end inline asm
	st.global.u64 	[%rd2], %rd20492;
	st.global.u64 	[%rd36011], %rd20493;
	st.global.u64 	[%rd36012], %rd20494;
	st.global.u64 	[%rd36013], %rd20495;
	st.global.u64 	[%rd36014], %rd20496;
	st.global.u64 	[%rd36015], %rd19201;
	ld.global.u64 	%rd20510, [%rd2];
	ld.global.u64 	%rd20511, [%rd36011];
	ld.global.u64 	%rd20512, [%rd36012];
	ld.global.u64 	%rd20513, [%rd36013];
	ld.global.u64 	%rd20514, [%rd36014];
	// begin inline asm
	add.cc.u64 %rd20510, %rd20510, %rd35996;
	addc.cc.u64 %rd20511, %rd20511, %rd35997;
	addc.cc.u64 %rd20512, %rd20512, %rd35998;
	addc.cc.u64 %rd20513, %rd20513, %rd35999;
	addc.cc.u64 %rd20514, %rd20514, %rd36000;
	addc.u64 %rd19201, %rd19201, %rd36001;
	
	// end inline asm
	st.global.u64 	[%rd2], %rd20510;
	st.global.u64 	[%rd36011], %rd20511;
	st.global.u64 	[%rd36012], %rd20512;
	st.global.u64 	[%rd36013], %rd20513;
	st.global.u64 	[%rd36014], %rd20514;
	st.global.u64 	[%rd36015], %rd19201;
	ld.global.u64 	%rd20528, [%rd2];
	ld.global.u64 	%rd20529, [%rd36011];
	ld.global.u64 	%rd20530, [%rd36012];
	ld.global.u64 	%rd20531, [%rd36013];
	ld.global.u64 	%rd20532, [%rd36014];
	// begin inline asm
	add.cc.u64 %rd20528, %rd20528, %rd35996;
	addc.cc.u64 %rd20529, %rd20529, %rd35997;
	addc.cc.u64 %rd20530, %rd20530, %rd35998;
	addc.cc.u64 %rd20531, %rd20531, %rd35999;
	addc.cc.u64 %rd20532, %rd20532, %rd36000;
	addc.u64 %rd19201, %rd19201, %rd36001;
	
	// end inline asm
	st.global.u64 	[%rd2], %rd20528;
	st.global.u64 	[%rd36011], %rd20529;
	st.global.u64 	[%rd36012], %rd20530;
	st.global.u64 	[%rd36013], %rd20531;
	st.global.u64 	[%rd36014], %rd20532;
	st.global.u64 	[%rd36015], %rd19201;
	ld.global.u64 	%rd20546, [%rd2];
	ld.global.u64 	%rd20547, [%rd36011];
	ld.global.u64 	%rd20548, [%rd36012];
	ld.global.u64 	%rd20549, [%rd36013];
	ld.global.u64 	%rd20550, [%rd36014];
	// begin inline asm
	add.cc.u64 %rd20546, %rd20546, %rd35996;
	addc.cc.u64 %rd20547, %rd20547, %rd35997;
	addc.cc.u64 %rd20548, %rd20548, %rd35998;
	addc.cc.u64 %rd20549, %rd20549, %rd35999;
	addc.cc.u64 %rd20550, %rd20550, %rd36000;
	addc.u64 %rd19201, %rd19201, %rd36001;
	
	// end inline asm
	st.global.u64 	[%rd2], %rd20546;
	st.global.u64 	[%rd36011], %rd20547;
	st.global.u64 	[%rd36012], %rd20548;
	st.global.u64 	[%rd36013], %rd20549;
	st.global.u64 	[%rd36014], %rd20550;
	st.global.u64 	[%rd36015], %rd19201;
	ld.global.u64 	%rd20564, [%rd2];
	ld.global.u64 	%rd20565, [%rd36011];
	ld.global.u64 	%rd20566, [%rd36012];
	ld.global.u64 	%rd20567, [%rd36013];
	ld.global.u64 	%rd20568, [%rd36014];
	// begin inline asm
	add.cc.u64 %rd20564, %rd20564, %rd35996;
	addc.cc.u64 %rd20565, %rd20565, %rd35997;
	addc.cc.u64 %rd20566, %rd20566, %rd35998;
	addc.cc.u64 %rd20567, %rd20567, %rd35999;
	addc.cc.u64 %rd20568, %rd20568, %rd36000;
	addc.u64 %rd19201, %rd19201, %rd36001;
	
	// end inline asm
	st.global.u64 	[%rd2], %rd20564;
	st.global.u64 	[%rd36011], %rd20565;
	st.global.u64 	[%rd36012], %rd20566;
	st.global.u64 	[%rd36013], %rd20567;
	st.global.u64 	[%rd36014], %rd20568;
	st.global.u64 	[%rd36015], %rd19201;
	ld.global.u64 	%rd20582, [%rd2];
	ld.global.u64 	%rd20583, [%rd36011];
	ld.global.u64 	%rd20584, [%rd36012];
	ld.global.u64 	%rd20585, [%rd36013];
	ld.global.u64 	%rd20586, [%rd36014];
	// begin inline asm
	add.cc.u64 %rd20582, %rd20582, %rd35996;
	addc.cc.u64 %rd20583, %rd20583, %rd35997;
	addc.cc.u64 %rd20584, %rd20584, %rd35998;
	addc.cc.u64 %rd20585, %rd20585, %rd35999;
	addc.cc.u64 %rd20586, %rd20586, %rd36000;
	addc.u64 %rd19201, %rd19201, %rd36001;
	
	// end inline asm
	st.global.u64 	[%rd2], %rd20582;
	st.global.u64 	[%rd36011], %rd20583;
	st.global.u64 	[%rd36012], %rd20584;
	st.global.u64 	[%rd36013], %rd20585;
	st.global.u64 	[%rd36014], %rd20586;
	st.global.u64 	[%rd36015], %rd19201;
	ld.global.u64 	%rd20600, [%rd2];
	ld.global.u64 	%rd20601, [%rd36011];
	ld.global.u64 	%rd20602, [%rd36012];
	ld.global.u64 	%rd20603, [%rd36013];
	ld.global.u64 	%rd20604, [%rd36014];
	// begin inline asm
	add.cc.u64 %rd20600, %rd20600, %rd35996;
	addc.cc.u64 %rd20601, %rd20601, %rd35997;
	addc.cc.u64 %rd20602, %rd20602, %rd35998;
	addc.cc.u64 %rd20603, %rd20603, %rd35999;
	addc.cc.u64 %rd20604, %rd20604, %rd36000;
	addc.u64 %rd19201, %rd19201, %rd36001;
	
	// end inline asm
	st.global.u64 	[%rd2], %rd20600;
	st.global.u64 	[%rd36011], %rd20601;
	st.global.u64 	[%rd36012], %rd20602;
	st.global.u64 	[%rd36013], %rd20603;
	st.global.u64 	[%rd36014], %rd20604;
	st.global.u64 	[%rd36015], %rd19201;
	ld.global.u64 	%rd20618, [%rd2];
	ld.global.u64 	%rd20619, [%rd36011];
	ld.global.u64 	%rd20620, [%rd36012];
	ld.global.u64 	%rd20621, [%rd36013];
	ld.global.u64 	%rd20622, [%rd36014];
	// begin inline asm
	add.cc.u64 %rd20618, %rd20618, %rd35996;
	addc.cc.u64 %rd20619, %rd20619, %rd35997;
	addc.cc.u64 %rd20620, %rd20620, %rd35998;
	addc.cc.u64 %rd20621, %rd20621, %rd35999;
	addc.cc.u64 %rd20622, %rd20622, %rd36000;
	addc.u64 %rd19201, %rd19201, %rd36001;
	
	// end inline asm
	st.global.u64 	[%rd2], %rd20618;
	st.global.u64 	[%rd36011], %rd20619;
	st.global.u64 	[%rd36012], %rd20620;
	st.global.u64 	[%rd36013], %rd20621;
	st.global.u64 	[%rd36014], %rd20622;
	st.global.u64 	[%rd36015], %rd19201;
	ld.global.u64 	%rd20636, [%rd2];
	ld.global.u64 	%rd20637, [%rd36011];
	ld.global.u64 	%rd20638, [%rd36012];
	ld.global.u64 	%rd20639, [%rd36013];
	ld.global.u64 	%rd20640, [%rd36014];
	// begin inline asm
	add.cc.u64 %rd20636, %rd20636, %rd35996;
	addc.cc.u64 %rd20637, %rd20637, %rd35997;
	addc.cc.u64 %rd20638, %rd20638, %rd35998;
	addc.cc.u64 %rd20639, %rd20639, %rd35999;
	addc.cc.u64 %rd20640, %rd20640, %rd36000;
	addc.u64 %rd19201, %rd19201, %rd36001;
	
	// end inline asm
	st.global.u64 	[%rd2], %rd20636;
	st.global.u64 	[%rd36011], %rd20637;
	st.global.u64 	[%rd36012], %rd20638;
	st.global.u64 	[%rd36013], %rd20639;
	st.global.u64 	[%rd36014], %rd20640;
	st.global.u64 	[%rd36015], %rd19201;
	ld.global.u64 	%rd20654, [%rd2];
	ld.global.u64 	%rd20655, [%rd36011];
	ld.global.u64 	%rd20656, [%rd36012];
	ld.global.u64 	%rd20657, [%rd36013];
	ld.global.u64 	%rd20658, [%rd36014];
	// begin inline asm
	add.cc.u64 %rd20654, %rd20654, %rd35996;
	addc.cc.u64 %rd20655, %rd20655, %rd35997;
	addc.cc.u64 %rd20656, %rd20656, %rd35998;
	addc.cc.u64 %rd20657, %rd20657, %rd35999;
	addc.cc.u64 %rd20658, %rd20658, %rd36000;
	addc.u64 %rd19201, %rd19201, %rd36001;
	
	// end inline asm
	st.global.u64 	[%rd2], %rd20654;
	st.global.u64 	[%rd36011], %rd20655;
	st.global.u64 	[%rd36012], %rd20656;
	st.global.u64 	[%rd36013], %rd20657;
	st.global.u64 	[%rd36014], %rd20658;
	st.global.u64 	[%rd36015], %rd19201;
	ld.global.u64 	%rd20672, [%rd2];
	ld.global.u64 	%rd20673, [%rd36011];
	ld.global.u64 	%rd20674, [%rd36012];
	ld.global.u64 	%rd20675, [%rd36013];
	ld.global.u64 	%rd20676, [%rd36014];
	// begin inline asm
	add.cc.u64 %rd20672, %rd20672, %rd35996;
	addc.cc.u64 %rd20673, %rd20673, %rd35997;
	addc.cc.u64 %rd20674, %rd20674, %rd35998;
	addc.cc.u64 %rd20675, %rd20675, %rd35999;
	addc.cc.u64 %rd20676, %rd20676, %rd36000;
	addc.u64 %rd19201, %rd19201, %rd36001;
	
	// end inline asm
	st.global.u64 	[%rd2], %rd20672;
	st.global.u64 	[%rd36011], %rd20673;
	st.global.u64 	[%rd36012], %rd20674;
	st.global.u64 	[%rd36013], %rd20675;
	st.global.u64 	[%rd36014], %rd20676;
	st.global.u64 	[%rd36015], %rd19201;
	ld.global.u64 	%rd20690, [%rd2];
	ld.global.u64 	%rd20691, [%rd36011];
	ld.global.u64 	%rd20692, [%rd36012];
	ld.global.u64 	%rd20693, [%rd36013];
	ld.global.u64 	%rd20694, [%rd36014];
	// begin inline asm
	add.cc.u64 %rd20690, %rd20690, %rd35996;
	addc.cc.u64 %rd20691, %rd20691, %rd35997;
	addc.cc.u64 %rd20692, %rd20692, %rd35998;
	addc.cc.u64 %rd20693, %rd20693, %rd35999;
	addc.cc.u64 %rd20694, %rd20694, %rd36000;
	addc.u64 %rd19201, %rd19201, %rd36001;
	
	// end inline asm
	st.global.u64 	[%rd2], %rd20690;
	st.global.u64 	[%rd36011], %rd20691;
	st.global.u64 	[%rd36012], %rd20692;
	st.global.u64 	[%rd36013], %rd20693;
	st.global.u64 	[%rd36014], %rd20694;
	st.global.u64 	[%rd36015], %rd19201;
	ld.global.u64 	%rd20708, [%rd2];
	ld.global.u64 	%rd20709, [%rd36011];
	ld.global.u64 	%rd20710, [%rd36012];
	ld.global.u64 	%rd20711, [%rd36013];
	ld.global.u64 	%rd20712, [%rd36014];
	// begin inline asm
	add.cc.u64 %rd20708, %rd20708, %rd35996;
	addc.cc.u64 %rd20709, %rd20709, %rd35997;
	addc.cc.u64 %rd20710, %rd20710, %rd35998;
	addc.cc.u64 %rd20711, %rd20711, %rd35999;
	addc.cc.u64 %rd20712, %rd20712, %rd36000;
	addc.u64 %rd19201, %rd19201, %rd36001;
	
	// end inline asm
	st.global.u64 	[%rd2], %rd20708;
	st.global.u64 	[%rd36011], %rd20709;
	st.global.u64 	[%rd36012], %rd20710;
	st.global.u64 	[%rd36013], %rd20711;
	st.global.u64 	[%rd36014], %rd20712;
	st.global.u64 	[%rd36015], %rd19201;
	ld.global.u64 	%rd20726, [%rd2];
	ld.global.u64 	%rd20727, [%rd36011];
	ld.global.u64 	%rd20728, [%rd36012];
	ld.global.u64 	%rd20729, [%rd36013];
	ld.global.u64 	%rd20730, [%rd36014];
	// begin inline asm
	add.cc.u64 %rd20726, %rd20726, %rd35996;
	addc.cc.u64 %rd20727, %rd20727, %rd35997;
	addc.cc.u64 %rd20728, %rd20728, %rd35998;
	addc.cc.u64 %rd20729, %rd20729, %rd35999;
	addc.cc.u64 %rd20730, %rd20730, %rd36000;
	addc.u64 %rd19201, %rd19201, %rd36001;
	
	// end inline asm
	st.global.u64 	[%rd2], %rd20726;
	st.global.u64 	[%rd36011], %rd20727;
	st.global.u64 	[%rd36012], %rd20728;
	st.global.u64 	[%rd36013], %rd20729;
	st.global.u64 	[%rd36014], %rd20730;
	st.global.u64 	[%rd36015], %rd19201;
	ld.global.u64 	%rd20744, [%rd2];
	ld.global.u64 	%rd20745, [%rd36011];
	ld.global.u64 	%rd20746, [%rd36012];
	ld.global.u64 	%rd20747, [%rd36013];
	ld.global.u64 	%rd20748, [%rd36014];
	// begin inline asm
	add.cc.u64 %rd20744, %rd20744, %rd35996;
	addc.cc.u64 %rd20745, %rd20745, %rd35997;
	addc.cc.u64 %rd20746, %rd20746, %rd35998;
	addc.cc.u64 %rd20747, %rd20747, %rd35999;
	addc.cc.u64 %rd20748, %rd20748, %rd36000;
	addc.u64 %rd19201, %rd19201, %rd36001;
	
	// end inline asm
	st.global.u64 	[%rd2], %rd20744;
	st.global.u64 	[%rd36011], %rd20745;
	st.global.u64 	[%rd36012], %rd20746;
	st.global.u64 	[%rd36013], %rd20747;
	st.global.u64 	[%rd36014], %rd20748;
	st.global.u64 	[%rd36015], %rd19201;
	ld.global.u64 	%rd20762, [%rd2];
	ld.global.u64 	%rd20763, [%rd36011];
	ld.global.u64 	%rd20764, [%rd36012];
	ld.global.u64 	%rd20765, [%rd36013];
	ld.global.u64 	%rd20766, [%rd36014];
	// begin inline asm
	add.cc.u64 %rd20762, %rd20762, %rd35996;
	addc.cc.u64 %rd20763, %rd20763, %rd35997;
	addc.cc.u64 %rd20764, %rd20764, %rd35998;
	addc.cc.u64 %rd20765, %rd20765, %rd35999;
	addc.cc.u64 %rd20766, %rd20766, %rd36000;
	addc.u64 %rd19201, %rd19201, %rd36001;
	
	// end inline asm
	st.global.u64 	[%rd2], %rd20762;
	st.global.u64 	[%rd36011], %rd20763;
	st.global.u64 	[%rd36012], %rd20764;
	st.global.u64 	[%rd36013], %rd20765;
	st.global.u64 	[%rd36014], %rd20766;
	st.global.u64 	[%rd36015], %rd19201;
	ld.global.u64 	%rd20780, [%rd2];
	ld.global.u64 	%rd20781, [%rd36011];
	ld.global.u64 	%rd20782, [%rd36012];
	ld.global.u64 	%rd20783, [%rd36013];
	ld.global.u64 	%rd20784, [%rd36014];
	// begin inline asm
	add.cc.u64 %rd20780, %rd20780, %rd35996;
	addc.cc.u64 %rd20781, %rd20781, %rd35997;
	addc.cc.u64 %rd20782, %rd20782, %rd35998;
	addc.cc.u64 %rd20783, %rd20783, %rd35999;
	addc.cc.u64 %rd20784, %rd20784, %rd36000;
	addc.u64 %rd19201, %rd19201, %rd36001;
	
	// end inline asm
	st.global.u64 	[%rd2], %rd20780;
	st.global.u64 	[%rd36011], %rd20781;
	st.global.u64 	[%rd36012], %rd20782;
	st.global.u64 	[%rd36013], %rd20783;
	st.global.u64 	[%rd36014], %rd20784;
	st.global.u64 	[%rd36015], %rd19201;
	ld.global.u64 	%rd20798, [%rd2];
	ld.global.u64 	%rd20799, [%rd36011];
	ld.global.u64 	%rd20800, [%rd36012];
	ld.global.u64 	%rd20801, [%rd36013];
	ld.global.u64 	%rd20802, [%rd36014];
	// begin inline asm
	add.cc.u64 %rd20798, %rd20798, %rd35996;
	addc.cc.u64 %rd20799, %rd20799, %rd35997;
	addc.cc.u64 %rd20800, %rd20800, %rd35998;
	addc.cc.u64 %rd20801, %rd20801, %rd35999;
	addc.cc.u64 %rd20802, %rd20802, %rd36000;
	addc.u64 %rd19201, %rd19201, %rd36001;
	
	// end inline asm
	st.global.u64 	[%rd2], %rd20798;
	st.global.u64 	[%rd36011], %rd20799;
	st.global.u64 	[%rd36012], %rd20800;
	st.global.u64 	[%rd36013], %rd20801;
	st.global.u64 	[%rd36014], %rd20802;
	st.global.u64 	[%rd36015], %rd19201;
	ld.global.u64 	%rd20816, [%rd2];
	ld.global.u64 	%rd20817, [%rd36011];
	ld.global.u64 	%rd20818, [%rd36012];
	ld.global.u64 	%rd20819, [%rd36013];
	ld.global.u64 	%rd20820, [%rd36014];
	// begin inline asm
	add.cc.u64 %rd20816, %rd20816, %rd35996;
	addc.cc.u64 %rd20817, %rd20817, %rd35997;
	addc.cc.u64 %rd20818, %rd20818, %rd35998;
	addc.cc.u64 %rd20819, %rd20819, %rd35999;
	addc.cc.u64 %rd20820, %rd20820, %rd36000;
	addc.u64 %rd19201, %rd19201, %rd36001;
	
	// end inline asm
	st.global.u64 	[%rd2], %rd20816;
	st.global.u64 	[%rd36011], %rd20817;
	st.global.u64 	[%rd36012], %rd20818;
	st.global.u64 	[%rd36013], %rd20819;
	st.global.u64 	[%rd36014], %rd20820;
	st.global.u64 	[%rd36015], %rd19201;
	ld.global.u64 	%rd20834, [%rd2];
	ld.global.u64 	%rd20835, [%rd36011];
	ld.global.u64 	%rd20836, [%rd36012];
	ld.global.u64 	%rd20837, [%rd36013];
	ld.global.u64 	%rd20838, [%rd36014];
	// begin inline asm
	add.cc.u64 %rd20834, %rd20834, %rd35996;
	addc.cc.u64 %rd20835, %rd20835, %rd35997;
	addc.cc.u64 %rd20836, %rd20836, %rd35998;
	addc.cc.u64 %rd20837, %rd20837, %rd35999;
	addc.cc.u64 %rd20838, %rd20838, %rd36000;
	addc.u64 %rd19201, %rd19201, %rd36001;
	
	// end inline asm
	st.global.u64 	[%rd2], %rd20834;
	st.global.u64 	[%rd36011], %rd20835;
	st.global.u64 	[%rd36012], %rd20836;
	st.global.u64 	[%rd36013], %rd20837;
	st.global.u64 	[%rd36014], %rd20838;
	st.global.u64 	[%rd36015], %rd19201;
	ld.global.u64 	%rd20852, [%rd2];
	ld.global.u64 	%rd20853, [%rd36011];
	ld.global.u64 	%rd20854, [%rd36012];
	ld.global.u64 	%rd20855, [%rd36013];
	ld.global.u64 	%rd20856, [%rd36014];
	// begin inline asm
	add.cc.u64 %rd20852, %rd20852, %rd35996;
	addc.cc.u64 %rd20853, %rd20853, %rd35997;
	addc.cc.u64 %rd20854, %rd20854, %rd35998;
	addc.cc.u64 %rd20855, %rd20855, %rd35999;
	addc.cc.u64 %rd20856, %rd20856, %rd36000;
	addc.u64 %rd19201, %rd19201, %rd36001;
	
	// end inline asm
	st.global.u64 	[%rd2], %rd20852;
	st.global.u64 	[%rd36011], %rd20853;
	st.global.u64 	[%rd36012], %rd20854;
	st.global.u64 	[%rd36013], %rd20855;
	st.global.u64 	[%rd36014], %rd20856;
	st.global.u64 	[%rd36015], %rd19201;
	ld.global.u64 	%rd20870, [%rd2];
	ld.global.u64 	%rd20871, [%rd36011];
	ld.global.u64 	%rd20872, [%rd36012];
	ld.global.u64 	%rd20873, [%rd36013];
	ld.global.u64 	%rd20874, [%rd36014];
	// begin inline asm
	add.cc.u64 %rd20870, %rd20870, %rd35996;
	addc.cc.u64 %rd20871, %rd20871, %rd35997;
	addc.cc.u64 %rd20872, %rd20872, %rd35998;
	addc.cc.u64 %rd20873, %rd20873, %rd35999;
	addc.cc.u64 %rd20874, %rd20874, %rd36000;
	addc.u64 %rd19201, %rd19201, %rd36001;
	
	// end inline asm
	st.global.u64 	[%rd2], %rd20870;
	st.global.u64 	[%rd36011], %rd20871;
	st.global.u64 	[%rd36012], %rd20872;
	st.global.u64 	[%rd36013], %rd20873;
	st.global.u64 	[%rd36014], %rd20874;
	st.global.u64 	[%rd36015], %rd19201;
	ld.global.u64 	%rd20888, [%rd2];
	ld.global.u64 	%rd20889, [%rd36011];
	ld.global.u64 	%rd20890, [%rd36012];
	ld.global.u64 	%rd20891, [%rd36013];
	ld.global.u64 	%rd20892, [%rd36014];
	// begin inline asm
	add.cc.u64 %rd20888, %rd20888, %rd35996;
	addc.cc.u64 %rd20889, %rd20889, %rd35997;
	addc.cc.u64 %rd20890, %rd20890, %rd35998;
	addc.cc.u64 %rd20891, %rd20891, %rd35999;
	addc.cc.u64 %rd20892, %rd20892, %rd36000;
	addc.u64 %rd19201, %rd19201, %rd36001;
	
	// end inline asm
	st.global.u64 	[%rd2], %rd20888;
	st.global.u64 	[%rd36011], %rd20889;
	st.global.u64 	[%rd36012], %rd20890;
	st.global.u64 	[%rd36013], %rd20891;
	st.global.u64 	[%rd36014], %rd20892;
	st.global.u64 	[%rd36015], %rd19201;
	ld.global.u64 	%rd20906, [%rd2];
	ld.global.u64 	%rd20907, [%rd36011];
	ld.global.u64 	%rd20908, [%rd36012];
	ld.global.u64 	%rd20909, [%rd36013];
	ld.global.u64 	%rd20910, [%rd36014];
	// begin inline asm
	add.cc.u64 %rd20906, %rd20906, %rd35996;
	addc.cc.u64 %rd20907, %rd20907, %rd35997;
	addc.cc.u64 %rd20908, %rd20908, %rd35998;
	addc.cc.u64 %rd20909, %rd20909, %rd35999;
	addc.cc.u64 %rd20910, %rd20910, %rd36000;
	addc.u64 %rd19201, %rd19201, %rd36001;
	
	// end inline asm
	st.global.u64 	[%rd2], %rd20906;
	st.global.u64 	[%rd36011], %rd20907;
	st.global.u64 	[%rd36012], %rd20908;
	st.global.u64 	[%rd36013], %rd20909;
	st.global.u64 	[%rd36014], %rd20910;
	st.global.u64 	[%rd36015], %rd19201;
	ld.global.u64 	%rd20924, [%rd2];
	ld.global.u64 	%rd20925, [%rd36011];
	ld.global.u64 	%rd20926, [%rd36012];
	ld.global.u64 	%rd20927, [%rd36013];
	ld.global.u64 	%rd20928, [%rd36014];
	// begin inline asm
	add.cc.u64 %rd20924, %rd20924, %rd35996;
	addc.cc.u64 %rd20925, %rd20925, %rd35997;
	addc.cc.u64 %rd20926, %rd20926, %rd35998;
	addc.cc.u64 %rd20927, %rd20927, %rd35999;
	addc.cc.u64 %rd20928, %rd20928, %rd36000;
	addc.u64 %rd19201, %rd19201, %rd36001;
	
	// end inline asm
	st.global.u64 	[%rd2], %rd20924;
	st.global.u64 	[%rd36011], %rd20925;
	st.global.u64 	[%rd36012], %rd20926;
	st.global.u64 	[%rd36013], %rd20927;
	st.global.u64 	[%rd36014], %rd20928;
	st.global.u64 	[%rd36015], %rd19201;
	ld.global.u64 	%rd20942, [%rd2];
	ld.global.u64 	%rd20943, [%rd36011];
	ld.global.u64 	%rd20944, [%rd36012];
	ld.global.u64 	%rd20945, [%rd36013];
	ld.global.u64 	%rd20946, [%rd36014];
	// begin inline asm
	add.cc.u64 %rd20942, %rd20942, %rd35996;
	addc.cc.u64 %rd20943, %rd20943, %rd35997;
	addc.cc.u64 %rd20944, %rd20944, %rd35998;
	addc.cc.u64 %rd20945, %rd20945, %rd35999;
	addc.cc.u64 %rd20946, %rd20946, %rd36000;
	addc.u64 %rd19201, %rd19201, %rd36001;
	
	// end inline asm
	st.global.u64 	[%rd2], %rd20942;
	st.global.u64 	[%rd36011], %rd20943;
	st.global.u64 	[%rd36012], %rd20944;
	st.global.u64 	[%rd36013], %rd20945;
	st.global.u64 	[%rd36014], %rd20946;
	st.global.u64 	[%rd36015], %rd19201;
	ld.global.u64 	%rd20960, [%rd2];
	ld.global.u64 	%rd20961, [%rd36011];
	ld.global.u64 	%rd20962, [%rd36012];
	ld.global.u64 	%rd20963, [%rd36013];
	ld.global.u64 	%rd20964, [%rd36014];
	// begin inline asm
	add.cc.u64 %rd20960, %rd20960, %rd35996;
	addc.cc.u64 %rd20961, %rd20961, %rd35997;
	addc.cc.u64 %rd20962, %rd20962, %rd35998;
	addc.cc.u64 %rd20963, %rd20963, %rd35999;
	addc.cc.u64 %rd20964, %rd20964, %rd36000;
	addc.u64 %rd19201, %rd19201, %rd36001;
	
	// end inline asm
	st.global.u64 	[%rd2], %rd20960;
	st.global.u64 	[%rd36011], %rd20961;
	st.global.u64 	[%rd36012], %rd20962;
	st.global.u64 	[%rd36013], %rd20963;
	st.global.u64 	[%rd36014], %rd20964;
	st.global.u64 	[%rd36015], %rd19201;
	ld.global.u64 	%rd20978, [%rd2];
	ld.global.u64 	%rd20979, [%rd36011];
	ld.global.u64 	%rd20980, [%rd36012];
	ld.global.u64 	%rd20981, [%rd36013];
	ld.global.u64 	%rd20982, [%rd36014];
	// begin inline asm
	add.cc.u64 %rd20978, %rd20978, %rd35996;
	addc.cc.u64 %rd20979, %rd20979, %rd35997;
	addc.cc.u64 %rd20980, %rd20980, %rd35998;
	addc.cc.u64 %rd20981, %rd20981, %rd35999;
	addc.cc.u64 %rd20982, %rd20982, %rd36000;
	addc.u64 %rd19201, %rd19201, %rd36001;
	
	// end inline asm
	st.global.u64 	[%rd2], %rd20978;
	st.global.u64 	[%rd36011], %rd20979;
	st.global.u64 	[%rd36012], %rd20980;
	st.global.u64 	[%rd36013], %rd20981;
	st.global.u64 	[%rd36014], %rd20982;
	st.global.u64 	[%rd36015], %rd19201;
	ld.global.u64 	%rd20996, [%rd2];
	ld.global.u64 	%rd20997, [%rd36011];
	ld.global.u64 	%rd20998, [%rd36012];
	ld.global.u64 	%rd20999, [%rd36013];
	ld.global.u64 	%rd21000, [%rd36014];
	// begin inline asm
	add.cc.u64 %rd20996, %rd20996, %rd35996;
	addc.cc.u64 %rd20997, %rd20997, %rd35997;
	addc.cc.u64 %rd20998, %rd20998, %rd35998;
	addc.cc.u64 %rd20999, %rd20999, %rd35999;
	addc.cc.u64 %rd21000, %rd21000, %rd36000;
	addc.u64 %rd19201, %rd19201, %rd36001;
	
	// end inline asm
	st.global.u64 	[%rd2], %rd20996;
	st.global.u64 	[%rd36011], %rd20997;
	st.global.u64 	[%rd36012], %rd20998;
	st.global.u64 	[%rd36013], %rd20999;
	st.global.u64 	[%rd36014], %rd21000;
	st.global.u64 	[%rd36015], %rd19201;
	ld.global.u64 	%rd21014, [%rd2];
	ld.global.u64 	%rd21015, [%rd36011];
	ld.global.u64 	%rd21016, [%rd36012];
	ld.global.u64 	%rd21017, [%rd36013];
	ld.global.u64 	%rd21018, [%rd36014];
	// begin inline asm
	add.cc.u64 %rd21014, %rd21014, %rd35996;
	addc.cc.u64 %rd21015, %rd21015, %rd35997;
	addc.cc.u64 %rd21016, %rd21016, %rd35998;
	addc.cc.u64 %rd21017, %rd21017, %rd35999;
	addc.cc.u64 %rd21018, %rd21018, %rd36000;
	addc.u64 %rd19201, %rd19201, %rd36001;
	
	// end inline asm
	st.global.u64 	[%rd2], %rd21014;
	st.global.u64 	[%rd36011], %rd21015;
	st.global.u64 	[%rd36012], %rd21016;
	st.global.u64 	[%rd36013], %rd21017;
	st.global.u64 	[%rd36014], %rd21018;
	st.global.u64 	[%rd36015], %rd19201;
	ld.global.u64 	%rd21032, [%rd2];
	ld.global.u64 	%rd21033, [%rd36011];
	ld.global.u64 	%rd21034, [%rd36012];
	ld.global.u64 	%rd21035, [%rd36013];
	ld.global.u64 	%rd21036, [%rd36014];
	// begin inline asm
	add.cc.u64 %rd21032, %rd21032, %rd35996;
	addc.cc.u64 %rd21033, %rd21033, %rd35997;
	addc.cc.u64 %rd21034, %rd21034, %rd35998;
	addc.cc.u64 %rd21035, %rd21035, %rd35999;
	addc.cc.u64 %rd21036, %rd21036, %rd36000;
	addc.u64 %rd19201, %rd19201, %rd36001;
	
	// end inline asm
	st.global.u64 	[%rd2], %rd21032;
	st.global.u64 	[%rd36011], %rd21033;
	st.global.u64 	[%rd36012], %rd21034;
	st.global.u64 	[%rd36013], %rd21035;
	st.global.u64 	[%rd36014], %rd21036;
	st.global.u64 	[%rd36015], %rd19201;
	ld.global.u64 	%rd21050, [%rd2];
	ld.global.u64 	%rd21051, [%rd36011];
	ld.global.u64 	%rd21052, [%rd36012];
	ld.global.u64 	%rd21053, [%rd36013];
	ld.global.u64 	%rd21054, [%rd36014];
	// begin inline asm
	add.cc.u64 %rd21050, %rd21050, %rd35996;
	addc.cc.u64 %rd21051, %rd21051, %rd35997;
	addc.cc.u64 %rd21052, %rd21052, %rd35998;
	addc.cc.u64 %rd21053, %rd21053, %rd35999;
	addc.cc.u64 %rd21054, %rd21054, %rd36000;
	addc.u64 %rd19201, %rd19201, %rd36001;
	
	// end inline asm
	st.global.u64 	[%rd2], %rd21050;
	st.global.u64 	[%rd36011], %rd21051;
	st.global.u64 	[%rd36012], %rd21052;
	st.global.u64 	[%rd36013], %rd21053;
	st.global.u64 	[%rd36014], %rd21054;
	st.global.u64 	[%rd36015], %rd19201;
	ld.global.u64 	%rd21068, [%rd2];
	ld.global.u64 	%rd21069, [%rd36011];
	ld.global.u64 	%rd21070, [%rd36012];
	ld.global.u64 	%rd21071, [%rd36013];
	ld.global.u64 	%rd21072, [%rd36014];
	// begin inline asm
	add.cc.u64 %rd21068, %rd21068, %rd35996;
	addc.cc.u64 %rd21069, %rd21069, %rd35997;
	addc.cc.u64 %rd21070, %rd21070, %rd35998;
	addc.cc.u64 %rd21071, %rd21071, %rd35999;
	addc.cc.u64 %rd21072, %rd21072, %rd36000;
	addc.u64 %rd19201, %rd19201, %rd36001;
	
	// end inline asm
	st.global.u64 	[%rd2], %rd21068;
	st.global.u64 	[%rd36011], %rd21069;
	st.global.u64 	[%rd36012], %rd21070;
	st.global.u64 	[%rd36013], %rd21071;
	st.global.u64 	[%rd36014], %rd21072;
	st.global.u64 	[%rd36015], %rd19201;
	ld.global.u64 	%rd21086, [%rd2];
	ld.global.u64 	%rd21087, [%rd36011];
	ld.global.u64 	%rd21088, [%rd36012];
	ld.global.u64 	%rd21089, [%rd36013];
	ld.global.u64 	%rd21090, [%rd36014];
	// begin inline asm
	add.cc.u64 %rd21086, %rd21086, %rd35996;
	addc.cc.u64 %rd21087, %rd21087, %rd35997;
	addc.cc.u64 %rd21088, %rd21088, %rd35998;
	addc.cc.u64 %rd21089, %rd21089, %rd35999;
	addc.cc.u64 %rd21090, %rd21090, %rd36000;
	addc.u64 %rd19201, %rd19201, %rd36001;
	
	// end inline asm
	st.global.u64 	[%rd2], %rd21086;
	st.global.u64 	[%rd36011], %rd21087;
	st.global.u64 	[%rd36012], %rd21088;
	st.global.u64 	[%rd36013], %rd21089;
	st.global.u64 	[%rd36014], %rd21090;
	st.global.u64 	[%rd36015], %rd19201;
	ld.global.u64 	%rd21104, [%rd2];
	ld.global.u64 	%rd21105, [%rd36011];
	ld.global.u64 	%rd21106, [%rd36012];
	ld.global.u64 	%rd21107, [%rd36013];
	ld.global.u64 	%rd21108, [%rd36014];
	// begin inline asm
	add.cc.u64 %rd21104, %rd21104, %rd35996;
	addc.cc.u64 %rd21105, %rd21105, %rd35997;
	addc.cc.u64 %rd21106, %rd21106, %rd35998;
	addc.cc.u64 %rd21107, %rd21107, %rd35999;
	addc.cc.u64 %rd21108, %rd21108, %rd36000;
	addc.u64 %rd19201, %rd19201, %rd36001;
	
	// end inline asm
	st.global.u64 	[%rd2], %rd21104;
	st.global.u64 	[%rd36011], %rd21105;
	st.global.u64 	[%rd36012], %rd21106;
	st.global.u64 	[%rd36013], %rd21107;
	st.global.u64 	[%rd36014], %rd21108;
	st.global.u64 	[%rd36015], %rd19201;
	ld.global.u64 	%rd21122, [%rd2];
	ld.global.u64 	%rd21123, [%rd36011];
	ld.global.u64 	%rd21124, [%rd36012];
	ld.global.u64 	%rd21125, [%rd36013];
	ld.global.u64 	%rd21126, [%rd36014];
	// begin inline asm
	add.cc.u64 %rd21122, %rd21122, %rd35996;
	addc.cc.u64 %rd21123, %rd21123, %rd35997;
	addc.cc.u64 %rd21124, %rd21124, %rd35998;
	addc.cc.u64 %rd21125, %rd21125, %rd35999;
	addc.cc.u64 %rd21126, %rd21126, %rd36000;
	addc.u64 %rd19201, %rd19201, %rd36001;
	
	// end inline asm
	st.global.u64 	[%rd2], %rd21122;
	st.global.u64 	[%rd36011], %rd21123;
	st.global.u64 	[%rd36012], %rd21124;
	st.global.u64 	[%rd36013], %rd21125;
	st.global.u64 	[%rd36014], %rd21126;
	st.global.u64 	[%rd36015], %rd19201;
	ld.global.u64 	%rd21140, [%rd2];
	ld.global.u64 	%rd21141, [%rd36011];
	ld.global.u64 	%rd21142, [%rd36012];
	ld.global.u64 	%rd21143, [%rd36013];
	ld.global.u64 	%rd21144, [%rd36014];
	// begin inline asm
	add.cc.u64 %rd21140, %rd21140, %rd35996;
	addc.cc.u64 %rd21141, %rd21141, %rd35997;
	addc.cc.u64 %rd21142, %rd21142, %rd35998;
	addc.cc.u64 %rd21143, %rd21143, %rd35999;
	addc.cc.u64 %rd21144, %rd21144, %rd36000;
	addc.u64 %rd19201, %rd19201, %rd36001;
	
	// end inline asm
	st.global.u64 	[%rd2], %rd21140;
	st.global.u64 	[%rd36011], %rd21141;
	st.global.u64 	[%rd36012], %rd21142;
	st.global.u64 	[%rd36013], %rd21143;
	st.global.u64 	[%rd36014], %rd21144;
	st.global.u64 	[%rd36015], %rd19201;
	ld.global.u64 	%rd21158, [%rd2];
	ld.global.u64 	%rd21159, [%rd36011];
	ld.global.u64 	%rd21160, [%rd36012];
	ld.global.u64 	%rd21161, [%rd36013];
	ld.global.u64 	%rd21162, [%rd36014];
	// begin inline asm
	add.cc.u64 %rd21158, %rd21158, %rd35996;
	addc.cc.u64 %rd21159, %rd21159, %rd35997;
	addc.cc.u64 %rd21160, %rd21160, %rd35998;
	addc.cc.u64 %rd21161, %rd21161, %rd35999;
	addc.cc.u64 %rd21162, %rd21162, %rd36000;
	addc.u64 %rd19201, %rd19201, %rd36001;
	
	// end inline asm
	st.global.u64 	[%rd2], %rd21158;
	st.global.u64 	[%rd36011], %rd21159;
	st.global.u64 	[%rd36012], %rd21160;
	st.global.u64 	[%rd36013], %rd21161;
	st.global.u64 	[%rd36014], %rd21162;
	st.global.u64 	[%rd36015], %rd19201;
	ld.global.u64 	%rd21176, [%rd2];
	ld.global.u64 	%rd21177, [%rd36011];
	ld.global.u64 	%rd21178, [%rd36012];
	ld.global.u64 	%rd21179, [%rd36013];
	ld.global.u64 	%rd21180, [%rd36014];
	// begin inline asm
	add.cc.u64 %rd21176, %rd21176, %rd35996;
	addc.cc.u64 %rd21177, %rd21177, %rd35997;
	addc.cc.u64 %rd21178, %rd21178, %rd35998;
	addc.cc.u64 %rd21179, %rd21179, %rd35999;
	addc.cc.u64 %rd21180, %rd21180, %rd36000;
	addc.u64 %rd19201, %rd19201, %rd36001;
	
	// end inline asm
	st.global.u64 	[%rd2], %rd21176;
	st.global.u64 	[%rd36011], %rd21177;
	st.global.u64 	[%rd36012], %rd21178;
	st.global.u64 	[%rd36013], %rd21179;
	st.global.u64 	[%rd36014], %rd21180;
	st.global.u64 	[%rd36015], %rd19201;
	ld.global.u64 	%rd21194, [%rd2];
	ld.global.u64 	%rd21195, [%rd36011];
	ld.global.u64 	%rd21196, [%rd36012];
	ld.global.u64 	%rd21197, [%rd36013];
	ld.global.u64 	%rd21198, [%rd36014];
	// begin inline asm
	add.cc.u64 %rd21194, %rd21194, %rd35996;
	addc.cc.u64 %rd21195, %rd21195, %rd35997;
	addc.cc.u64 %rd21196, %rd21196, %rd35998;
	addc.cc.u64 %rd21197, %rd21197, %rd35999;
	addc.cc.u64 %rd21198, %rd21198, %rd36000;
	addc.u64 %rd19201, %rd19201, %rd36001;
	
	// end inline asm
	st.global.u64 	[%rd2], %rd21194;
	st.global.u64 	[%rd36011], %rd21195;
	st.global.u64 	[%rd36012], %rd21196;
	st.global.u64 	[%rd36013], %rd21197;
	st.global.u64 	[%rd36014], %rd21198;
	st.global.u64 	[%rd36015], %rd19201;
	ld.global.u64 	%rd21212, [%rd2];
	ld.global.u64 	%rd21213, [%rd36011];
	ld.global.u64 	%rd21214, [%rd36012];
	ld.global.u64 	%rd21215, [%rd36013];
	ld.global.u64 	%rd21216, [%rd36014];
	// begin inline asm
	add.cc.u64 %rd21212, %rd21212, %rd35996;
	addc.cc.u64 %rd21213, %rd21213, %rd35997;
	addc.cc.u64 %rd21214, %rd21214, %rd35998;
	addc.cc.u64 %rd21215, %rd21215, %rd35999;
	addc.cc.u64 %rd21216, %rd21216, %rd36000;
	addc.u64 %rd19201, %rd19201, %rd36001;
	
	// end inline asm
	st.global.u64 	[%rd2], %rd21212;
	st.global.u64 	[%rd36011], %rd21213;
	st.global.u64 	[%rd36012], %rd21214;
	st.global.u64 	[%rd36013], %rd21215;
	st.global.u64 	[%rd36014], %rd21216;
	st.global.u64 	[%rd36015], %rd19201;
	ld.global.u64 	%rd21230, [%rd2];
	ld.global.u64 	%rd21231, [%rd36011];
	ld.global.u64 	%rd21232, [%rd36012];
	ld.global.u64 	%rd21233, [%rd36013];
	ld.global.u64 	%rd21234, [%rd36014];
	// begin inline asm
	add.cc.u64 %rd21230, %rd21230, %rd35996;
	addc.cc.u64 %rd21231, %rd21231, %rd35997;
	addc.cc.u64 %rd21232, %rd21232, %rd35998;
	addc.cc.u64 %rd21233, %rd21233, %rd35999;
	addc.cc.u64 %rd21234, %rd21234, %rd36000;
	addc.u64 %rd19201, %rd19201, %rd36001;
	
	// end inline asm
	st.global.u64 	[%rd2], %rd21230;
	st.global.u64 	[%rd36011], %rd21231;
	st.global.u64 	[%rd36012], %rd21232;
	st.global.u64 	[%rd36013], %rd21233;
	st.global.u64 	[%rd36014], %rd21234;
	st.global.u64 	[%rd36015], %rd19201;
	ld.global.u64 	%rd21248, [%rd2];
	ld.global.u64 	%rd21249, [%rd36011];
	ld.global.u64 	%rd21250, [%rd36012];
	ld.global.u64 	%rd21251, [%rd36013];
	ld.global.u64 	%rd21252, [%rd36014];
	// begin inline asm
	add.cc.u64 %rd21248, %rd21248, %rd35996;
	addc.cc.u64 %rd21249, %rd21249, %rd35997;
	addc.cc.u64 %rd21250, %rd21250, %rd35998;
	addc.cc.u64 %rd21251, %rd21251, %rd35999;
	addc.cc.u64 %rd21252, %rd21252, %rd36000;
	addc.u64 %rd19201, %rd19201, %rd36001;
	
	// end inline asm
	st.global.u64 	[%rd2], %rd21248;
	st.global.u64 	[%rd36011], %rd21249;
	st.global.u64 	[%rd36012], %rd21250;
	st.global.u64 	[%rd36013], %rd21251;
	st.global.u64 	[%rd36014], %rd21252;
	st.global.u64 	[%rd36015], %rd19201;
	ld.global.u64 	%rd21266, [%rd2];
	ld.global.u64 	%rd21267, [%rd36011];
	ld.global.u64 	%rd21268, [%rd36012];
	ld.global.u64 	%rd21269, [%rd36013];
	ld.global.u64 	%rd21270, [%rd36014];
	// begin inline asm
	add.cc.u64 %rd21266, %rd21266, %rd35996;
	addc.cc.u64 %rd21267, %rd21267, %rd35997;
	addc.cc.u64 %rd21268, %rd21268, %rd35998;
	addc.cc.u64 %rd21269, %rd21269, %rd35999;
	addc.cc.u64 %rd21270, %rd21270, %rd36000;
	addc.u64 %rd19201, %rd19201, %rd36001;
	
	// end inline asm
	st.global.u64 	[%rd2], %rd21266;
	st.global.u64 	[%rd36011], %rd21267;
	st.global.u64 	[%rd36012], %rd21268;
	st.global.u64 	[%rd36013], %rd21269;
	st.global.u64 	[%rd36014], %rd21270;
	st.global.u64 	[%rd36015], %rd19201;
	ld.global.u64 	%rd21284, [%rd2];
	ld.global.u64 	%rd21285, [%rd36011];
	ld.global.u64 	%rd21286, [%rd36012];
	ld.global.u64 	%rd21287, [%rd36013];
	ld.global.u64 	%rd21288, [%rd36014];
	// begin inline asm
	add.cc.u64 %rd21284, %rd21284, %rd35996;
	addc.cc.u64 %rd21285, %rd21285, %rd35997;
	addc.cc.u64 %rd21286, %rd21286, %rd35998;
	addc.cc.u64 %rd21287, %rd21287, %rd35999;
	addc.cc.u64 %rd21288, %rd21288, %rd36000;
	addc.u64 %rd19201, %rd19201, %rd36001;
	
	// end inline asm
	st.global.u64 	[%rd2], %rd21284;
	st.global.u64 	[%rd36011], %rd21285;
	st.global.u64 	[%rd36012], %rd21286;
	st.global.u64 	[%rd36013], %rd21287;
	st.global.u64 	[%rd36014], %rd21288;
	st.global.u64 	[%rd36015], %rd19201;
	ld.global.u64 	%rd21302, [%rd2];
	ld.global.u64 	%rd21303, [%rd36011];
	ld.global.u64 	%rd21304, [%rd36012];
	ld.global.u64 	%rd21305, [%rd36013];
	ld.global.u64 	%rd21306, [%rd36014];
	// begin inline asm
	add.cc.u64 %rd21302, %rd21302, %rd35996;
	addc.cc.u64 %rd21303, %rd21303, %rd35997;
	addc.cc.u64 %rd21304, %rd21304, %rd35998;
	addc.cc.u64 %rd21305, %rd21305, %rd35999;
	addc.cc.u64 %rd21306, %rd21306, %rd36000;
	addc.u64 %rd19201, %rd19201, %rd36001;
	
	// end inline asm
	st.global.u64 	[%rd2], %rd21302;
	st.global.u64 	[%rd36011], %rd21303;
	st.global.u64 	[%rd36012], %rd21304;
	st.global.u64 	[%rd36013], %rd21305;
	st.global.u64 	[%rd36014], %rd21306;
	st.global.u64 	[%rd36015], %rd19201;
	ld.global.u64 	%rd21320, [%rd2];
	ld.global.u64 	%rd21321, [%rd36011];
	ld.global.u64 	%rd21322, [%rd36012];
	ld.global.u64 	%rd21323, [%rd36013];
	ld.global.u64 	%rd21324, [%rd36014];
	// begin inline asm
	add.cc.u64 %rd21320, %rd21320, %rd35996;
	addc.cc.u64 %rd21321, %rd21321, %rd35997;
	addc.cc.u64 %rd21322, %rd21322, %rd35998;
	addc.cc.u64 %rd21323, %rd21323, %rd35999;
	addc.cc.u64 %rd21324, %rd21324, %rd36000;
	addc.u64 %rd19201, %rd19201, %rd36001;
	
	// end inline asm
	st.global.u64 	[%rd2], %rd21320;
	st.global.u64 	[%rd36011], %rd21321;
	st.global.u64 	[%rd36012], %rd21322;
	st.global.u64 	[%rd36013], %rd21323;
	st.global.u64 	[%rd36014], %rd21324;
	st.global.u64 	[%rd36015], %rd19201;
	ld.global.u64 	%rd21338, [%rd2];
	ld.global.u64 	%rd21339, [%rd36011];
	ld.global.u64 	%rd21340, [%rd36012];
	ld.global.u64 	%rd21341, [%rd36013];
	ld.global.u64 	%rd21342, [%rd36014];
	// begin inline asm
	add.cc.u64 %rd21338, %rd21338, %rd35996;
	addc.cc.u64 %rd21339, %rd21339, %rd35997;
	addc.cc.u64 %rd21340, %rd21340, %rd35998;
	addc.cc.u64 %rd21341, %rd21341, %rd35999;
	addc.cc.u64 %rd21342, %rd21342, %rd36000;
	addc.u64 %rd19201, %rd19201, %rd36001;
	
	// end inline asm
	st.global.u64 	[%rd2], %rd21338;
	st.global.u64 	[%rd36011], %rd21339;
	st.global.u64 	[%rd36012], %rd21340;
	st.global.u64 	[%rd36013], %rd21341;
	st.global.u64 	[%rd36014], %rd21342;
	st.global.u64 	[%rd36015], %rd19201;
	ld.global.u64 	%rd21356, [%rd2];
	ld.global.u64 	%rd21357, [%rd36011];
	ld.global.u64 	%rd21358, [%rd36012];
	ld.global.u64 	%rd21359, [%rd36013];
	ld.global.u64 	%rd21360, [%rd36014];
	// begin inline asm
	add.cc.u64 %rd21356, %rd21356, %rd35996;
	addc.cc.u64 %rd21357, %rd21357, %rd35997;
	addc.cc.u64 %rd21358, %rd21358, %rd35998;
	addc.cc.u64 %rd21359, %rd21359, %rd35999;
	addc.cc.u64 %rd21360, %rd21360, %rd36000;
	addc.u64 %rd19201, %rd19201, %rd36001;
	
	// end inline asm
	st.global.u64 	[%rd2], %rd21356;
	st.global.u64 	[%rd36011], %rd21357;
	st.global.u64 	[%rd36012], %rd21358;
	st.global.u64 	[%rd36013], %rd21359;
	st.global.u64 	[%rd36014], %rd21360;
	st.global.u64 	[%rd36015], %rd19201;
	ld.global.u64 	%rd21374, [%rd2];
	ld.global.u64 	%rd21375, [%rd36011];
	ld.global.u64 	%rd21376, [%rd36012];
	ld.global.u64 	%rd21377, [%rd36013];
	ld.global.u64 	%rd21378, [%rd36014];
	// begin inline asm
	add.cc.u64 %rd21374, %rd21374, %rd35996;
	addc.cc.u64 %rd21375, %rd21375, %rd35997;
	addc.cc.u64 %rd21376, %rd21376, %rd35998;
	addc.cc.u64 %rd21377, %rd21377, %rd35999;
	addc.cc.u64 %rd21378, %rd21378, %rd36000;
	addc.u64 %rd19201, %rd19201, %rd36001;
	
	// end inline asm
	st.global.u64 	[%rd2], %rd21374;
	st.global.u64 	[%rd36011], %rd21375;
	st.global.u64 	[%rd36012], %rd21376;
	st.global.u64 	[%rd36013], %rd21377;
	st.global.u64 	[%rd36014], %rd21378;
	st.global.u64 	[%rd36015], %rd19201;
	ld.global.u64 	%rd21392, [%rd2];
	ld.global.u64 	%rd21393, [%rd36011];
	ld.global.u64 	%rd21394, [%rd36012];
	ld.global.u64 	%rd21395, [%rd36013];
	ld.global.u64 	%rd21396, [%rd36014];
	// begin inline asm
	add.cc.u64 %rd21392, %rd21392, %rd35996;
	addc.cc.u64 %rd21393, %rd21393, %rd35997;
	addc.cc.u64 %rd21394, %rd21394, %rd35998;
	addc.cc.u64 %rd21395, %rd21395, %rd35999;
	addc.cc.u64 %rd21396, %rd21396, %rd36000;
	addc.u64 %rd19201, %rd19201, %rd36001;
	
	// end inline asm
	st.global.u64 	[%rd2], %rd21392;
	st.global.u64 	[%rd36011], %rd21393;
	st.global.u64 	[%rd36012], %rd21394;
	st.global.u64 	[%rd36013], %rd21395;
	st.global.u64 	[%rd36014], %rd21396;
	st.global.u64 	[%rd36015], %rd19201;
	ld.global.u64 	%rd21410, [%rd2];
	ld.global.u64 	%rd21411, [%rd36011];
	ld.global.u64 	%rd21412, [%rd36012];
	ld.global.u64 	%rd21413, [%rd36013];
	ld.global.u64 	%rd21414, [%rd36014];
	// begin inline asm
	add.cc.u64 %rd21410, %rd21410, %rd35996;
	addc.cc.u64 %rd21411, %rd21411, %rd35997;
	addc.cc.u64 %rd21412, %rd21412, %rd35998;
	addc.cc.u64 %rd21413, %rd21413, %rd35999;
	addc.cc.u64 %rd21414, %rd21414, %rd36000;
	addc.u64 %rd19201, %rd19201, %rd36001;
	
	// end inline asm
	st.global.u64 	[%rd2], %rd21410;
	st.global.u64 	[%rd36011], %rd21411;
	st.global.u64 	[%rd36012], %rd21412;
	st.global.u64 	[%rd36013], %rd21413;
	st.global.u64 	[%rd36014], %rd21414;
	st.global.u64 	[%rd36015], %rd19201;
	ld.global.u64 	%rd21428, [%rd2];
	ld.global.u64 	%rd21429, [%rd36011];
	ld.global.u64 	%rd21430, [%rd36012];
	ld.global.u64 	%rd21431, [%rd36013];
	ld.global.u64 	%rd21432, [%rd36014];
	// begin inline asm
	add.cc.u64 %rd21428, %rd21428, %rd35996;
	addc.cc.u64 %rd21429, %rd21429, %rd35997;
	addc.cc.u64 %rd21430, %rd21430, %rd35998;
	addc.cc.u64 %rd21431, %rd21431, %rd35999;
	addc.cc.u64 %rd21432, %rd21432, %rd36000;
	addc.u64 %rd19201, %rd19201, %rd36001;
	
	// end inline asm
	st.global.u64 	[%rd2], %rd21428;
	st.global.u64 	[%rd36011], %rd21429;
	st.global.u64 	[%rd36012], %rd21430;
	st.global.u64 	[%rd36013], %rd21431;
	st.global.u64 	[%rd36014], %rd21432;
	st.global.u64 	[%rd36015], %rd19201;
	ld.global.u64 	%rd21446, [%rd2];
	ld.global.u64 	%rd21447, [%rd36011];
	ld.global.u64 	%rd21448, [%rd36012];
	ld.global.u64 	%rd21449, [%rd36013];
	ld.global.u64 	%rd21450, [%rd36014];
	// begin inline asm
	add.cc.u64 %rd21446, %rd21446, %rd35996;
	addc.cc.u64 %rd21447, %rd21447, %rd35997;
	addc.cc.u64 %rd21448, %rd21448, %rd35998;
	addc.cc.u64 %rd21449, %rd21449, %rd35999;
	addc.cc.u64 %rd21450, %rd21450, %rd36000;
	addc.u64 %rd19201, %rd19201, %rd36001;
	
	// end inline asm
	st.global.u64 	[%rd2], %rd21446;
	st.global.u64 	[%rd36011], %rd21447;
	st.global.u64 	[%rd36012], %rd21448;
	st.global.u64 	[%rd36013], %rd21449;
	st.global.u64 	[%rd36014], %rd21450;
	st.global.u64 	[%rd36015], %rd19201;
	ld.global.u64 	%rd21464, [%rd2];
	ld.global.u64 	%rd21465, [%rd36011];
	ld.global.u64 	%rd21466, [%rd36012];
	ld.global.u64 	%rd21467, [%rd36013];
	ld.global.u64 	%rd21468, [%rd36014];
	// begin inline asm
	add.cc.u64 %rd21464, %rd21464, %rd35996;
	addc.cc.u64 %rd21465, %rd21465, %rd35997;
	addc.cc.u64 %rd21466, %rd21466, %rd35998;
	addc.cc.u64 %rd21467, %rd21467, %rd35999;
	addc.cc.u64 %rd21468, %rd21468, %rd36000;
	addc.u64 %rd19201, %rd19201, %rd36001;
	
	// end inline asm
	st.global.u64 	[%rd2], %rd21464;
	st.global.u64 	[%rd36011], %rd21465;
	st.global.u64 	[%rd36012], %rd21466;
	st.global.u64 	[%rd36013], %rd21467;
	st.global.u64 	[%rd36014], %rd21468;
	st.global.u64 	[%rd36015], %rd19201;
	ld.global.u64 	%rd21482, [%rd2];
	ld.global.u64 	%rd21483, [%rd36011];
	ld.global.u64 	%rd21484, [%rd36012];
	ld.global.u64 	%rd21485, [%rd36013];
	ld.global.u64 	%rd21486, [%rd36014];
	// begin inline asm
	add.cc.u64 %rd21482, %rd21482, %rd35996;
	addc.cc.u64 %rd21483, %rd21483, %rd35997;
	addc.cc.u64 %rd21484, %rd21484, %rd35998;
	addc.cc.u64 %rd21485, %rd21485, %rd35999;
	addc.cc.u64 %rd21486, %rd21486, %rd36000;
	addc.u64 %rd19201, %rd19201, %rd36001;
	
	// end inline asm
	st.global.u64 	[%rd2], %rd21482;
	st.global.u64 	[%rd36011], %rd21483;
	st.global.u64 	[%rd36012], %rd21484;
	st.global.u64 	[%rd36013], %rd21485;
	st.global.u64 	[%rd36014], %rd21486;
	st.global.u64 	[%rd36015], %rd19201;
	ld.global.u64 	%rd21500, [%rd2];
	ld.global.u64 	%rd21501, [%rd36011];
	ld.global.u64 	%rd21502, [%rd36012];
	ld.global.u64 	%rd21503, [%rd36013];
	ld.global.u64 	%rd21504, [%rd36014];
	// begin inline asm
	add.cc.u64 %rd21500, %rd21500, %rd35996;
	addc.cc.u64 %rd21501, %rd21501, %rd35997;
	addc.cc.u64 %rd21502, %rd21502, %rd35998;
	addc.cc.u64 %rd21503, %rd21503, %rd35999;
	addc.cc.u64 %rd21504, %rd21504, %rd36000;
	addc.u64 %rd19201, %rd19201, %rd36001;
	
	// end inline asm
	st.global.u64 	[%rd2], %rd21500;
	st.global.u64 	[%rd36011], %rd21501;
	st.global.u64 	[%rd36012], %rd21502;
	st.global.u64 	[%rd36013], %rd21503;
	st.global.u64 	[%rd36014], %rd21504;
	st.global.u64 	[%rd36015], %rd19201;
	ld.global.u64 	%rd21518, [%rd2];
	ld.global.u64 	%rd21519, [%rd36011];
	ld.global.u64 	%rd21520, [%rd36012];
	ld.global.u64 	%rd21521, [%rd36013];
	ld.global.u64 	%rd21522, [%rd36014];
	// begin inline asm
	add.cc.u64 %rd21518, %rd21518, %rd35996;
	addc.cc.u64 %rd21519, %rd21519, %rd35997;
	addc.cc.u64 %rd21520, %rd21520, %rd35998;
	addc.cc.u64 %rd21521, %rd21521, %rd35999;
	addc.cc.u64 %rd21522, %rd21522, %rd36000;
	addc.u64 %rd19201, %rd19201, %rd36001;
	
	// end inline asm
	st.global.u64 	[%rd2], %rd21518;
	st.global.u64 	[%rd36011], %rd21519;
	st.global.u64 	[%rd36012], %rd21520;
	st.global.u64 	[%rd36013], %rd21521;
	st.global.u64 	[%rd36014], %rd21522;
	st.global.u64 	[%rd36015], %rd19201;
	ld.global.u64 	%rd21536, [%rd2];
	ld.global.u64 	%rd21537, [%rd36011];
	ld.global.u64 	%rd21538, [%rd36012];
	ld.global.u64 	%rd21539, [%rd36013];
	ld.global.u64 	%rd21540, [%rd36014];
	// begin inline asm
	add.cc.u64 %rd21536, %rd21536, %rd35996;
	addc.cc.u64 %rd21537, %rd21537, %rd35997;
	addc.cc.u64 %rd21538, %rd21538, %rd35998;
	addc.cc.u64 %rd21539, %rd21539, %rd35999;
	addc.cc.u64 %rd21540, %rd21540, %rd36000;
	addc.u64 %rd19201, %rd19201, %rd36001;
	
	// end inline asm
	st.global.u64 	[%rd2], %rd21536;
	st.global.u64 	[%rd36011], %rd21537;
	st.global.u64 	[%rd36012], %rd21538;
	st.global.u64 	[%rd36013], %rd21539;
	st.global.u64 	[%rd36014], %rd21540;
	st.global.u64 	[%rd36015], %rd19201;
	ld.global.u64 	%rd21554, [%rd2];
	ld.global.u64 	%rd21555, [%rd36011];
	ld.global.u64 	%rd21556, [%rd36012];
	ld.global.u64 	%rd21557, [%rd36013];
	ld.global.u64 	%rd21558, [%rd36014];
	// begin inline asm
	add.cc.u64 %rd21554, %rd21554, %rd35996;
	addc.cc.u64 %rd21555, %rd21555, %rd35997;
	addc.cc.u64 %rd21556, %rd21556, %rd35998;
	addc.cc.u64 %rd21557, %rd21557, %rd35999;
	addc.cc.u64 %rd21558, %rd21558, %rd36000;
	addc.u64 %rd19201, %rd19201, %rd36001;
	
	// end inline asm
	st.global.u64 	[%rd2], %rd21554;
	st.global.u64 	[%rd36011], %rd21555;
	st.global.u64 	[%rd36012], %rd21556;
	st.global.u64 	[%rd36013], %rd21557;
	st.global.u64 	[%rd36014], %rd21558;
	st.global.u64 	[%rd36015], %rd19201;
	ld.global.u64 	%rd21572, [%rd2];
	ld.global.u64 	%rd21573, [%rd36011];
	ld.global.u64 	%rd21574, [%rd36012];
	ld.global.u64 	%rd21575, [%rd36013];
	ld.global.u64 	%rd21576, [%rd36014];
	// begin inline asm
	add.cc.u64 %rd21572, %rd21572, %rd35996;
	addc.cc.u64 %rd21573, %rd21573, %rd35997;
	addc.cc.u64 %rd21574, %rd21574, %rd35998;
	addc.cc.u64 %rd21575, %rd21575, %rd35999;
	addc.cc.u64 %rd21576, %rd21576, %rd36000;
	addc.u64 %rd19201, %rd19201, %rd36001;
	
	// end inline asm
	st.global.u64 	[%rd2], %rd21572;
	st.global.u64 	[%rd36011], %rd21573;
	st.global.u64 	[%rd36012], %rd21574;
	st.global.u64 	[%rd36013], %rd21575;
	st.global.u64 	[%rd36014], %rd21576;
	st.global.u64 	[%rd36015], %rd19201;
	ld.global.u64 	%rd21590, [%rd2];
	ld.global.u64 	%rd21591, [%rd36011];
	ld.global.u64 	%rd21592, [%rd36012];
	ld.global.u64 	%rd21593, [%rd36013];
	ld.global.u64 	%rd21594, [%rd36014];
	// begin inline asm
	add.cc.u64 %rd21590, %rd21590, %rd35996;
	addc.cc.u64 %rd21591, %rd21591, %rd35997;
	addc.cc.u64 %rd21592, %rd21592, %rd35998;
	addc.cc.u64 %rd21593, %rd21593, %rd35999;
	addc.cc.u64 %rd21594, %rd21594, %rd36000;
	addc.u64 %rd19201, %rd19201, %rd36001;
	
	// end inline asm
	st.global.u64 	[%rd2], %rd21590;
	st.global.u64 	[%rd36011], %rd21591;
	st.global.u64 	[%rd36012], %rd21592;
	st.global.u64 	[%rd36013], %rd21593;
	st.global.u64 	[%rd36014], %rd21594;
	st.global.u64 	[%rd36015], %rd19201;
	ld.global.u64 	%rd21608, [%rd2];
	ld.global.u64 	%rd21609, [%rd36011];
	ld.global.u64 	%rd21610, [%rd36012];
	ld.global.u64 	%rd21611, [%rd36013];
	ld.global.u64 	%rd21612, [%rd36014];
	// begin inline asm
	add.cc.u64 %rd21608, %rd21608, %rd35996;
	addc.cc.u64 %rd21609, %rd21609, %rd35997;
	addc.cc.u64 %rd21610, %rd21610, %rd35998;
	addc.cc.u64 %rd21611, %rd21611, %rd35999;
	addc.cc.u64 %rd21612, %rd21612, %rd36000;
	addc.u64 %rd19201, %rd19201, %rd36001;
	
	// end inline asm
	st.global.u64 	[%rd2], %rd21608;
	st.global.u64 	[%rd36011], %rd21609;
	st.global.u64 	[%rd36012], %rd21610;
	st.global.u64 	[%rd36013], %rd21611;
	st.global.u64 	[%rd36014], %rd21612;
	st.global.u64 	[%rd36015], %rd19201;
	ld.global.u64 	%rd21626, [%rd2];
	ld.global.u64 	%rd21627, [%rd36011];
	ld.global.u64 	%rd21628, [%rd36012];
	ld.global.u64 	%rd21629, [%rd36013];
	ld.global.u64 	%rd21630, [%rd36014];
	// begin inline asm
	add.cc.u64 %rd21626, %rd21626, %rd35996;
	addc.cc.u64 %rd21627, %rd21627, %rd35997;
	addc.cc.u64 %rd21628, %rd21628, %rd35998;
	addc.cc.u64 %rd21629, %rd21629, %rd35999;
	addc.cc.u64 %rd21630, %rd21630, %rd36000;
	addc.u64 %rd19201, %rd19201, %rd36001;
	
	// end inline asm
	st.global.u64 	[%rd2], %rd21626;
	st.global.u64 	[%rd36011], %rd21627;
	st.global.u64 	[%rd36012], %rd21628;
	st.global.u64 	[%rd36013], %rd21629;
	st.global.u64 	[%rd36014], %rd21630;
	st.global.u64 	[%rd36015], %rd19201;
	ld.global.u64 	%rd21644, [%rd2];
	ld.global.u64 	%rd21645, [%rd36011];
	ld.global.u64 	%rd21646, [%rd36012];
	ld.global.u64 	%rd21647, [%rd36013];
	ld.global.u64 	%rd21648, [%rd36014];
	// begin inline asm
	add.cc.u64 %rd21644, %rd21644, %rd35996;
	addc.cc.u64 %rd21645, %rd21645, %rd35997;
	addc.cc.u64 %rd21646, %rd21646, %rd35998;
	addc.cc.u64 %rd21647, %rd21647, %rd35999;
	addc.cc.u64 %rd21648, %rd21648, %rd36000;
	addc.u64 %rd19201, %rd19201, %rd36001;
	
	// end inline asm
	st.global.u64 	[%rd2], %rd21644;
	st.global.u64 	[%rd36011], %rd21645;
	st.global.u64 	[%rd36012], %rd21646;
	st.global.u64 	[%rd36013], %rd21647;
	st.global.u64 	[%rd36014], %rd21648;
	st.global.u64 	[%rd36015], %rd19201;
	ld.global.u64 	%rd21662, [%rd2];
	ld.global.u64 	%rd21663, [%rd36011];
	ld.global.u64 	%rd21664, [%rd36012];
	ld.global.u64 	%rd21665, [%rd36013];
	ld.global.u64 	%rd21666, [%rd36014];
	// begin inline asm
	add.cc.u64 %rd21662, %rd21662, %rd35996;
	addc.cc.u64 %rd21663, %rd21663, %rd35997;
	addc.cc.u64 %rd21664, %rd21664, %rd35998;
	addc.cc.u64 %rd21665, %rd21665, %rd35999;
	addc.cc.u64 %rd21666, %rd21666, %rd36000;
	addc.u64 %rd19201, %rd19201, %rd36001;
	
	// end inline asm
	st.global.u64 	[%rd2], %rd21662;
	st.global.u64 	[%rd36011], %rd21663;
	st.global.u64 	[%rd36012], %rd21664;
	st.global.u64 	[%rd36013], %rd21665;
	st.global.u64 	[%rd36014], %rd21666;
	st.global.u64 	[%rd36015], %rd19201;
	ld.global.u64 	%rd21680, [%rd2];
	ld.global.u64 	%rd21681, [%rd36011];
	ld.global.u64 	%rd21682, [%rd36012];
	ld.global.u64 	%rd21683, [%rd36013];
	ld.global.u64 	%rd21684, [%rd36014];
	// begin inline asm
	add.cc.u64 %rd21680, %rd21680, %rd35996;
	addc.cc.u64 %rd21681, %rd21681, %rd35997;
	addc.cc.u64 %rd21682, %rd21682, %rd35998;
	addc.cc.u64 %rd21683, %rd21683, %rd35999;
	addc.cc.u64 %rd21684, %rd21684, %rd36000;
	addc.u64 %rd19201, %rd19201, %rd36001;
	
	// end inline asm
	st.global.u64 	[%rd2], %rd21680;
	st.global.u64 	[%rd36011], %rd21681;
	st.global.u64 	[%rd36012], %rd21682;
	st.global.u64 	[%rd36013], %rd21683;
	st.global.u64 	[%rd36014], %rd21684;
	st.global.u64 	[%rd36015], %rd19201;
	ld.global.u64 	%rd21698, [%rd2];
	ld.global.u64 	%rd21699, [%rd36011];
	ld.global.u64 	%rd21700, [%rd36012];
	ld.global.u64 	%rd21701, [%rd36013];
	ld.global.u64 	%rd21702, [%rd36014];
	// begin inline asm
	add.cc.u64 %rd21698, %rd21698, %rd35996;
	addc.cc.u64 %rd21699, %rd21699, %rd35997;
	addc.cc.u64 %rd21700, %rd21700, %rd35998;
	addc.cc.u64 %rd21701, %rd21701, %rd35999;
	addc.cc.u64 %rd21702, %rd21702, %rd36000;
	addc.u64 %rd19201, %rd19201, %rd36001;
	
	// end inline asm
	st.global.u64 	[%rd2], %rd21698;
	st.global.u64 	[%rd36011], %rd21699;
	st.global.u64 	[%rd36012], %rd21700;
	st.global.u64 	[%rd36013], %rd21701;
	st.global.u64 	[%rd36014], %rd21702;
	st.global.u64 	[%rd36015], %rd19201;
	ld.global.u64 	%rd21716, [%rd2];
	ld.global.u64 	%rd21717, [%rd36011];
	ld.global.u64 	%rd21718, [%rd36012];
	ld.global.u64 	%rd21719, [%rd36013];
	ld.global.u64 	%rd21720, [%rd36014];
	// begin inline asm
	add.cc.u64 %rd21716, %rd21716, %rd35996;
	addc.cc.u64 %rd21717, %rd21717, %rd35997;
	addc.cc.u64 %rd21718, %rd21718, %rd35998;
	addc.cc.u64 %rd21719, %rd21719, %rd35999;
	addc.cc.u64 %rd21720, %rd21720, %rd36000;
	addc.u64 %rd19201, %rd19201, %rd36001;
	
	// end inline asm
	st.global.u64 	[%rd2], %rd21716;
	st.global.u64 	[%rd36011], %rd21717;
	st.global.u64 	[%rd36012], %rd21718;
	st.global.u64 	[%rd36013], %rd21719;
	st.global.u64 	[%rd36014], %rd21720;
	st.global.u64 	[%rd36015], %rd19201;
	ld.global.u64 	%rd21734, [%rd2];
	ld.global.u64 	%rd21735, [%rd36011];
	ld.global.u64 	%rd21736, [%rd36012];
	ld.global.u64 	%rd21737, [%rd36013];
	ld.global.u64 	%rd21738, [%rd36014];
	// begin inline asm
	add.cc.u64 %rd21734, %rd21734, %rd35996;
	addc.cc.u64 %rd21735, %rd21735, %rd35997;
	addc.cc.u64 %rd21736, %rd21736, %rd35998;
	addc.cc.u64 %rd21737, %rd21737, %rd35999;
	addc.cc.u64 %rd21738, %rd21738, %rd36000;
	addc.u64 %rd19201, %rd19201, %rd36001;
	
	// end inline asm
	st.global.u64 	[%rd2], %rd21734;
	st.global.u64 	[%rd36011], %rd21735;
	st.global.u64 	[%rd36012], %rd21736;
	st.global.u64 	[%rd36013], %rd21737;
	st.global.u64 	[%rd36014], %rd21738;
	st.global.u64 	[%rd36015], %rd19201;
	ld.global.u64 	%rd21752, [%rd2];
	ld.global.u64 	%rd21753, [%rd36011];
	ld.global.u64 	%rd21754, [%rd36012];
	ld.global.u64 	%rd21755, [%rd36013];
	ld.global.u64 	%rd21756, [%rd36014];
	// begin inline asm
	add.cc.u64 %rd21752, %rd21752, %rd35996;
	addc.cc.u64 %rd21753, %rd21753, %rd35997;
	addc.cc.u64 %rd21754, %rd21754, %rd35998;
	addc.cc.u64 %rd21755, %rd21755, %rd35999;
	addc.cc.u64 %rd21756, %rd21756, %rd36000;
	addc.u64 %rd19201, %rd19201, %rd36001;
	
	// end inline asm
	st.global.u64 	[%rd2], %rd21752;
	st.global.u64 	[%rd36011], %rd21753;
	st.global.u64 	[%rd36012], %rd21754;
	st.global.u64 	[%rd36013], %rd21755;
	st.global.u64 	[%rd36014], %rd21756;
	st.global.u64 	[%rd36015], %rd19201;
	ld.global.u64 	%rd21770, [%rd2];
	ld.global.u64 	%rd21771, [%rd36011];
	ld.global.u64 	%rd21772, [%rd36012];
	ld.global.u64 	%rd21773, [%rd36013];
	ld.global.u64 	%rd21774, [%rd36014];
	// begin inline asm
	add.cc.u64 %rd21770, %rd21770, %rd35996;
	addc.cc.u64 %rd21771, %rd21771, %rd35997;
	addc.cc.u64 %rd21772, %rd21772, %rd35998;
	addc.cc.u64 %rd21773, %rd21773, %rd35999;
	addc.cc.u64 %rd21774, %rd21774, %rd36000;
	addc.u64 %rd19201, %rd19201, %rd36001;
	
	// end inline asm
	st.global.u64 	[%rd2], %rd21770;
	st.global.u64 	[%rd36011], %rd21771;
	st.global.u64 	[%rd36012], %rd21772;
	st.global.u64 	[%rd36013], %rd21773;
	st.global.u64 	[%rd36014], %rd21774;
	st.global.u64 	[%rd36015], %rd19201;
	ld.global.u64 	%rd21788, [%rd2];
	ld.global.u64 	%rd21789, [%rd36011];
	ld.global.u64 	%rd21790, [%rd36012];
	ld.global.u64 	%rd21791, [%rd36013];
	ld.global.u64 	%rd21792, [%rd36014];
	// begin inline asm
	add.cc.u64 %rd21788, %rd21788, %rd35996;
	addc.cc.u64 %rd21789, %rd21789, %rd35997;
	addc.cc.u64 %rd21790, %rd21790, %rd35998;
	addc.cc.u64 %rd21791, %rd21791, %rd35999;
	addc.cc.u64 %rd21792, %rd21792, %rd36000;
	addc.u64 %rd19201, %rd19201, %rd36001;
	
	// end inline asm
	st.global.u64 	[%rd2], %rd21788;
	st.global.u64 	[%rd36011], %rd21789;
	st.global.u64 	[%rd36012], %rd21790;
	st.global.u64 	[%rd36013], %rd21791;
	st.global.u64 	[%rd36014], %rd21792;
	st.global.u64 	[%rd36015], %rd19201;
	ld.global.u64 	%rd21806, [%rd2];
	ld.global.u64 	%rd21807, [%rd36011];
	ld.global.u64 	%rd21808, [%rd36012];
	ld.global.u64 	%rd21809, [%rd36013];
	ld.global.u64 	%rd21810, [%rd36014];
	// begin inline asm
	add.cc.u64 %rd21806, %rd21806, %rd35996;
	addc.cc.u64 %rd21807, %rd21807, %rd35997;
	addc.cc.u64 %rd21808, %rd21808, %rd35998;
	addc.cc.u64 %rd21809, %rd21809, %rd35999;
	addc.cc.u64 %rd21810, %rd21810, %rd36000;
	addc.u64 %rd19201, %rd19201, %rd36001;
	
	// end inline asm
	st.global.u64 	[%rd2], %rd21806;
	st.global.u64 	[%rd36011], %rd21807;
	st.global.u64 	[%rd36012], %rd21808;
	st.global.u64 	[%rd36013], %rd21809;
	st.global.u64 	[%rd36014], %rd21810;
	st.global.u64 	[%rd36015], %rd19201;
	ld.global.u64 	%rd21824, [%rd2];
	ld.global.u64 	%rd21825, [%rd36011];
	ld.global.u64 	%rd21826, [%rd36012];
	ld.global.u64 	%rd21827, [%rd36013];
	ld.global.u64 	%rd21828, [%rd36014];
	// begin inline asm
	add.cc.u64 %rd21824, %rd21824, %rd35996;
	addc.cc.u64 %rd21825, %rd21825, %rd35997;
	addc.cc.u64 %rd21826, %rd21826, %rd35998;
	addc.cc.u64 %rd21827, %rd21827, %rd35999;
	addc.cc.u64 %rd21828, %rd21828, %rd36000;
	addc.u64 %rd19201, %rd19201, %rd36001;
	
	// end inline asm
	st.global.u64 	[%rd2], %rd21824;
	st.global.u64 	[%rd36011], %rd21825;
	st.global.u64 	[%rd36012], %rd21826;
	st.global.u64 	[%rd36013], %rd21827;
	st.global.u64 	[%rd36014], %rd21828;
	st.global.u64 	[%rd36015], %rd19201;
	ld.global.u64 	%rd21842, [%rd2];
	ld.global.u64 	%rd21843, [%rd36011];
	ld.global.u64 	%rd21844, [%rd36012];
	ld.global.u64 	%rd21845, [%rd36013];
	ld.global.u64 	%rd21846, [%rd36014];
	// begin inline asm
	add.cc.u64 %rd21842, %rd21842, %rd35996;
	addc.cc.u64 %rd21843, %rd21843, %rd35997;
	addc.cc.u64 %rd21844, %rd21844, %rd35998;
	addc.cc.u64 %rd21845, %rd21845, %rd35999;
	addc.cc.u64 %rd21846, %rd21846, %rd36000;
	addc.u64 %rd19201, %rd19201, %rd36001;
	
	// end inline asm
	st.global.u64 	[%rd2], %rd21842;
	st.global.u64 	[%rd36011], %rd21843;
	st.global.u64 	[%rd36012], %rd21844;
	st.global.u64 	[%rd36013], %rd21845;
	st.global.u64 	[%rd36014], %rd21846;
	st.global.u64 	[%rd36015], %rd19201;
	ld.global.u64 	%rd21860, [%rd2];
	ld.global.u64 	%rd21861, [%rd36011];
	ld.global.u64 	%rd21862, [%rd36012];
	ld.global.u64 	%rd21863, [%rd36013];
	ld.global.u64 	%rd21864, [%rd36014];
	// begin inline asm
	add.cc.u64 %rd21860, %rd21860, %rd35996;
	addc.cc.u64 %rd21861, %rd21861, %rd35997;
	addc.cc.u64 %rd21862, %rd21862, %rd35998;
	addc.cc.u64 %rd21863, %rd21863, %rd35999;
	addc.cc.u64 %rd21864, %rd21864, %rd36000;
	addc.u64 %rd19201, %rd19201, %rd36001;
	
	// end inline asm
	st.global.u64 	[%rd2], %rd21860;
	st.global.u64 	[%rd36011], %rd21861;
	st.global.u64 	[%rd36012], %rd21862;
	st.global.u64 	[%rd36013], %rd21863;
	st.global.u64 	[%rd36014], %rd21864;
	st.global.u64 	[%rd36015], %rd19201;
	ld.global.u64 	%rd21878, [%rd2];
	ld.global.u64 	%rd21879, [%rd36011];
	ld.global.u64 	%rd21880, [%rd36012];
	ld.global.u64 	%rd21881, [%rd36013];
	ld.global.u64 	%rd21882, [%rd36014];
	// begin inline asm
	add.cc.u64 %rd21878, %rd21878, %rd35996;
	addc.cc.u64 %rd21879, %rd21879, %rd35997;
	addc.cc.u64 %rd21880, %rd21880, %rd35998;
	addc.cc.u64 %rd21881, %rd21881, %rd35999;
	addc.cc.u64 %rd21882, %rd21882, %rd36000;
	addc.u64 %rd19201, %rd19201, %rd36001;
	
	// end inline asm
	st.global.u64 	[%rd2], %rd21878;
	st.global.u64 	[%rd36011], %rd21879;
	st.global.u64 	[%rd36012], %rd21880;
	st.global.u64 	[%rd36013], %rd21881;
	st.global.u64 	[%rd36014], %rd21882;
	st.global.u64 	[%rd36015], %rd19201;
	ld.global.u64 	%rd21896, [%rd2];
	ld.global.u64 	%rd21897, [%rd36011];
	ld.global.u64 	%rd21898, [%rd36012];
	ld.global.u64 	%rd21899, [%rd36013];
	ld.global.u64 	%rd21900, [%rd36014];
	// begin inline asm
	add.cc.u64 %rd21896, %rd21896, %rd35996;
	addc.cc.u64 %rd21897, %rd21897, %rd35997;
	addc.cc.u64 %rd21898, %rd21898, %rd35998;
	addc.cc.u64 %rd21899, %rd21899, %rd35999;
	addc.cc.u64 %rd21900, %rd21900, %rd36000;
	addc.u64 %rd19201, %rd19201, %rd36001;
	
	// end inline asm
	st.global.u64 	[%rd2], %rd21896;
	st.global.u64 	[%rd36011], %rd21897;
	st.global.u64 	[%rd36012], %rd21898;
	st.global.u64 	[%rd36013], %rd21899;
	st.global.u64 	[%rd36014], %rd21900;
	st.global.u64 	[%rd36015], %rd19201;
	ld.global.u64 	%rd21914, [%rd2];
	ld.global.u64 	%rd21915, [%rd36011];
	ld.global.u64 	%rd21916, [%rd36012];
	ld.global.u64 	%rd21917, [%rd36013];
	ld.global.u64 	%rd21918, [%rd36014];
	// begin inline asm
	add.cc.u64 %rd21914, %rd21914, %rd35996;
	addc.cc.u64 %rd21915, %rd21915, %rd35997;
	addc.cc.u64 %rd21916, %rd21916, %rd35998;
	addc.cc.u64 %rd21917, %rd21917, %rd35999;
	addc.cc.u64 %rd21918, %rd21918, %rd36000;
	addc.u64 %rd19201, %rd19201, %rd36001;
	
	// end inline asm
	st.global.u64 	[%rd2], %rd21914;
	st.global.u64 	[%rd36011], %rd21915;
	st.global.u64 	[%rd36012], %rd21916;
	st.global.u64 	[%rd36013], %rd21917;
	st.global.u64 	[%rd36014], %rd21918;
	st.global.u64 	[%rd36015], %rd19201;
	ld.global.u64 	%rd21932, [%rd2];
	ld.global.u64 	%rd21933, [%rd36011];
	ld.global.u64 	%rd21934, [%rd36012];
	ld.global.u64 	%rd21935, [%rd36013];
	ld.global.u64 	%rd21936, [%rd36014];
	// begin inline asm
	add.cc.u64 %rd21932, %rd21932, %rd35996;
	addc.cc.u64 %rd21933, %rd21933, %rd35997;
	addc.cc.u64 %rd21934, %rd21934, %rd35998;
	addc.cc.u64 %rd21935, %rd21935, %rd35999;
	addc.cc.u64 %rd21936, %rd21936, %rd36000;
	addc.u64 %rd19201, %rd19201, %rd36001;
	
	// end inline asm
	st.global.u64 	[%rd2], %rd21932;
	st.global.u64 	[%rd36011], %rd21933;
	st.global.u64 	[%rd36012], %rd21934;
	st.global.u64 	[%rd36013], %rd21935;
	st.global.u64 	[%rd36014], %rd21936;
	st.global.u64 	[%rd36015], %rd19201;
	ld.global.u64 	%rd21950, [%rd2];
	ld.global.u64 	%rd21951, [%rd36011];
	ld.global.u64 	%rd21952, [%rd36012];
	ld.global.u64 	%rd21953, [%rd36013];
	ld.global.u64 	%rd21954, [%rd36014];
	// begin inline asm
	add.cc.u64 %rd21950, %rd21950, %rd35996;
	addc.cc.u64 %rd21951, %rd21951, %rd35997;
	addc.cc.u64 %rd21952, %rd21952, %rd35998;
	addc.cc.u64 %rd21953, %rd21953, %rd35999;
	addc.cc.u64 %rd21954, %rd21954, %rd36000;
	addc.u64 %rd19201, %rd19201, %rd36001;
	
	// end inline asm
	st.global.u64 	[%rd2], %rd21950;
	st.global.u64 	[%rd36011], %rd21951;
	st.global.u64 	[%rd36012], %rd21952;
	st.global.u64 	[%rd36013], %rd21953;
	st.global.u64 	[%rd36014], %rd21954;
	st.global.u64 	[%rd36015], %rd19201;
	ld.global.u64 	%rd21968, [%rd2];
	ld.global.u64 	%rd21969, [%rd36011];
	ld.global.u64 	%rd21970, [%rd36012];
	ld.global.u64 	%rd21971, [%rd36013];
	ld.global.u64 	%rd21972, [%rd36014];
	// begin inline asm
	add.cc.u64 %rd21968, %rd21968, %rd35996;
	addc.cc.u64 %rd21969, %rd21969, %rd35997;
	addc.cc.u64 %rd21970, %rd21970, %rd35998;
	addc.cc.u64 %rd21971, %rd21971, %rd35999;
	addc.cc.u64 %rd21972, %rd21972, %rd36000;
	addc.u64 %rd19201, %rd19201, %rd36001;
	
	// end inline asm
	st.global.u64 	[%rd2], %rd21968;
	st.global.u64 	[%rd36011], %rd21969;
	st.global.u64 	[%rd36012], %rd21970;
	st.global.u64 	[%rd36013], %rd21971;
	st.global.u64 	[%rd36014], %rd21972;
	st.global.u64 	[%rd36015], %rd19201;
	ld.global.u64 	%rd21986, [%rd2];
	ld.global.u64 	%rd21987, [%rd36011];
	ld.global.u64 	%rd21988, [%rd36012];
	ld.global.u64 	%rd21989, [%rd36013];
	ld.global.u64 	%rd21990, [%rd36014];
	// begin inline asm
	add.cc.u64 %rd21986, %rd21986, %rd35996;
	addc.cc.u64 %rd21987, %rd21987, %rd35997;
	addc.cc.u64 %rd21988, %rd21988, %rd35998;
	addc.cc.u64 %rd21989, %rd21989, %rd35999;
	addc.cc.u64 %rd21990, %rd21990, %rd36000;
	addc.u64 %rd19201, %rd19201, %rd36001;
	
	// end inline asm
	st.global.u64 	[%rd2], %rd21986;
	st.global.u64 	[%rd36011], %rd21987;
	st.global.u64 	[%rd36012], %rd21988;
	st.global.u64 	[%rd36013], %rd21989;
	st.global.u64 	[%rd36014], %rd21990;
	st.global.u64 	[%rd36015], %rd19201;
	ld.global.u64 	%rd22004, [%rd2];
	ld.global.u64 	%rd22005, [%rd36011];
	ld.global.u64 	%rd22006, [%rd36012];
	ld.global.u64 	%rd22007, [%rd36013];
	ld.global.u64 	%rd22008, [%rd36014];
	// begin inline asm
	add.cc.u64 %rd22004, %rd22004, %rd35996;
	addc.cc.u64 %rd22005, %rd22005, %rd35997;
	addc.cc.u64 %rd22006, %rd22006, %rd35998;
	addc.cc.u64 %rd22007, %rd22007, %rd35999;
	addc.cc.u64 %rd22008, %rd22008, %rd36000;
	addc.u64 %rd19201, %rd19201, %rd36001;
	
	// end inline asm
	st.global.u64 	[%rd2], %rd22004;
	st.global.u64 	[%rd36011], %rd22005;
	st.global.u64 	[%rd36012], %rd22006;
	st.global.u64 	[%rd36013], %rd22007;
	st.global.u64 	[%rd36014], %rd22008;
	st.global.u64 	[%rd36015], %rd19201;
	ld.global.u64 	%rd22022, [%rd2];
	ld.global.u64 	%rd22023, [%rd36011];
	ld.global.u64 	%rd22024, [%rd36012];
	ld.global.u64 	%rd22025, [%rd36013];
	ld.global.u64 	%rd22026, [%rd36014];
	// begin inline asm
	add.cc.u64 %rd22022, %rd22022, %rd35996;
	addc.cc.u64 %rd22023, %rd22023, %rd35997;
	addc.cc.u64 %rd22024, %rd22024, %rd35998;
	addc.cc.u64 %rd22025, %rd22025, %rd35999;
	addc.cc.u64 %rd22026, %rd22026, %rd36000;
	addc.u64 %rd19201, %rd19201, %rd36001;
	
	// end inline asm
	st.global.u64 	[%rd2], %rd22022;
	st.global.u64 	[%rd36011], %rd22023;
	st.global.u64 	[%rd36012], %rd22024;
	st.global.u64 	[%rd36013], %rd22025;
	st.global.u64 	[%rd36014], %rd22026;
	st.global.u64 	[%rd36015], %rd19201;
	ld.global.u64 	%rd22040, [%rd2];
	ld.global.u64 	%rd22041, [%rd36011];
	ld.global.u64 	%rd22042, [%rd36012];
	ld.global.u64 	%rd22043, [%rd36013];
	ld.global.u64 	%rd22044, [%rd36014];
	// begin inline asm
	add.cc.u64 %rd22040, %rd22040, %rd35996;
	addc.cc.u64 %rd22041, %rd22041, %rd35997;
	addc.cc.u64 %rd22042, %rd22042, %rd35998;
	addc.cc.u64 %rd22043, %rd22043, %rd35999;
	addc.cc.u64 %rd22044, %rd22044, %rd36000;
	addc.u64 %rd19201, %rd19201, %rd36001;
	
	// end inline asm
	st.global.u64 	[%rd2], %rd22040;
	st.global.u64 	[%rd36011], %rd22041;
	st.global.u64 	[%rd36012], %rd22042;
	st.global.u64 	[%rd36013], %rd22043;
	st.global.u64 	[%rd36014], %rd22044;
	st.global.u64 	[%rd36015], %rd19201;
	ld.global.u64 	%rd22058, [%rd2];
	ld.global.u64 	%rd22059, [%rd36011];
	ld.global.u64 	%rd22060, [%rd36012];
	ld.global.u64 	%rd22061, [%rd36013];
	ld.global.u64 	%rd22062, [%rd36014];
	// begin inline asm
	add.cc.u64 %rd22058, %rd22058, %rd35996;
	addc.cc.u64 %rd22059, %rd22059, %rd35997;
	addc.cc.u64 %rd22060, %rd22060, %rd35998;
	addc.cc.u64 %rd22061, %rd22061, %rd35999;
	addc.cc.u64 %rd22062, %rd22062, %rd36000;
	addc.u64 %rd19201, %rd19201, %rd36001;
	
	// end inline asm
	st.global.u64 	[%rd2], %rd22058;
	st.global.u64 	[%rd36011], %rd22059;
	st.global.u64 	[%rd36012], %rd22060;
	st.global.u64 	[%rd36013], %rd22061;
	st.global.u64 	[%rd36014], %rd22062;
	st.global.u64 	[%rd36015], %rd19201;
	ld.global.u64 	%rd22076, [%rd2];
	ld.global.u64 	%rd22077, [%rd36011];
	ld.global.u64 	%rd22078, [%rd36012];
	ld.global.u64 	%rd22079, [%rd36013];
	ld.global.u64 	%rd22080, [%rd36014];
	// begin inline asm
	add.cc.u64 %rd22076, %rd22076, %rd35996;
	addc.cc.u64 %rd22077, %rd22077, %rd35997;
	addc.cc.u64 %rd22078, %rd22078, %rd35998;
	addc.cc.u64 %rd22079, %rd22079, %rd35999;
	addc.cc.u64 %rd22080, %rd22080, %rd36000;
	addc.u64 %rd19201, %rd19201, %rd36001;
	
	// end inline asm
	st.global.u64 	[%rd2], %rd22076;
	st.global.u64 	[%rd36011], %rd22077;
	st.global.u64 	[%rd36012], %rd22078;
	st.global.u64 	[%rd36013], %rd22079;
	st.global.u64 	[%rd36014], %rd22080;
	st.global.u64 	[%rd36015], %rd19201;
	ld.global.u64 	%rd22094, [%rd2];
	ld.global.u64 	%rd22095, [%rd36011];
	ld.global.u64 	%rd22096, [%rd36012];
	ld.global.u64 	%rd22097, [%rd36013];
	ld.global.u64 	%rd22098, [%rd36014];
	// begin inline asm
	add.cc.u64 %rd22094, %rd22094, %rd35996;
	addc.cc.u64 %rd22095, %rd22095, %rd35997;
	addc.cc.u64 %rd22096, %rd22096, %rd35998;
	addc.cc.u64 %rd22097, %rd22097, %rd35999;
	addc.cc.u64 %rd22098, %rd22098, %rd36000;
	addc.u64 %rd19201, %rd19201, %rd36001;
	
	// end inline asm
	st.global.u64 	[%rd2], %rd22094;
	st.global.u64 	[%rd36011], %rd22095;
	st.global.u64 	[%rd36012], %rd22096;
	st.global.u64 	[%rd36013], %rd22097;
	st.global.u64 	[%rd36014], %rd22098;
	st.global.u64 	[%rd36015], %rd19201;
	ld.global.u64 	%rd22112, [%rd2];
	ld.global.u64 	%rd22113, [%rd36011];
	ld.global.u64 	%rd22114, [%rd36012];
	ld.global.u64 	%rd22115, [%rd36013];
	ld.global.u64 	%rd22116, [%rd36014];
	// begin inline asm
	add.cc.u64 %rd22112, %rd22112, %rd35996;
	addc.cc.u64 %rd22113, %rd22113, %rd35997;
	addc.cc.u64 %rd22114, %rd22114, %rd35998;
	addc.cc.u64 %rd22115, %rd22115, %rd35999;
	addc.cc.u64 %rd22116, %rd22116, %rd36000;
	addc.u64 %rd19201, %rd19201, %rd36001;
	
	// end inline asm
	st.global.u64 	[%rd2], %rd22112;
	st.global.u64 	[%rd36011], %rd22113;
	st.global.u64 	[%rd36012], %rd22114;
	st.global.u64 	[%rd36013], %rd22115;
	st.global.u64 	[%rd36014], %rd22116;
	st.global.u64 	[%rd36015], %rd19201;
	ld.global.u64 	%rd22130, [%rd2];
	ld.global.u64 	%rd22131, [%rd36011];
	ld.global.u64 	%rd22132, [%rd36012];
	ld.global.u64 	%rd22133, [%rd36013];
	ld.global.u64 	%rd22134, [%rd36014];
	// begin inline asm
	add.cc.u64 %rd22130, %rd22130, %rd35996;
	addc.cc.u64 %rd22131, %rd22131, %rd35997;
	addc.cc.u64 %rd22132, %rd22132, %rd35998;
	addc.cc.u64 %rd22133, %rd22133, %rd35999;
	addc.cc.u64 %rd22134, %rd22134, %rd36000;
	addc.u64 %rd19201, %rd19201, %rd36001;
	
	// end inline asm
	st.global.u64 	[%rd2], %rd22130;
	st.global.u64 	[%rd36011], %rd22131;
	st.global.u64 	[%rd36012], %rd22132;
	st.global.u64 	[%rd36013], %rd22133;
	st.global.u64 	[%rd36014], %rd22134;
	st.global.u64 	[%rd36015], %rd19201;
	ld.global.u64 	%rd22148, [%rd2];
	ld.global.u64 	%rd22149, [%rd36011];
	ld.global.u64 	%rd22150, [%rd36012];
	ld.global.u64 	%rd22151, [%rd36013];
	ld.global.u64 	%rd22152, [%rd36014];
	// begin inline asm
	add.cc.u64 %rd22148, %rd22148, %rd35996;
	addc.cc.u64 %rd22149, %rd22149, %rd35997;
	addc.cc.u64 %rd22150, %rd22150, %rd35998;
	addc.cc.u64 %rd22151, %rd22151, %rd35999;
	addc.cc.u64 %rd22152, %rd22152, %rd36000;
	addc.u64 %rd19201, %rd19201, %rd36001;
	
	// end inline asm
	st.global.u64 	[%rd2], %rd22148;
	st.global.u64 	[%rd36011], %rd22149;
	st.global.u64 	[%rd36012], %rd22150;
	st.global.u64 	[%rd36013], %rd22151;
	st.global.u64 	[%rd36014], %rd22152;
	st.global.u64 	[%rd36015], %rd19201;
	ld.global.u64 	%rd22166, [%rd2];
	ld.global.u64 	%rd22167, [%rd36011];
	ld.global.u64 	%rd22168, [%rd36012];
	ld.global.u64 	%rd22169, [%rd36013];
	ld.global.u64 	%rd22170, [%rd36014];
	// begin inline asm
	add.cc.u64 %rd22166, %rd22166, %rd35996;
	addc.cc.u64 %rd22167, %rd22167, %rd35997;
	addc.cc.u64 %rd22168, %rd22168, %rd35998;
	addc.cc.u64 %rd22169, %rd22169, %rd35999;
	addc.cc.u64 %rd22170, %rd22170, %rd36000;
	addc.u64 %rd19201, %rd19201, %rd36001;
	
	// end inline asm
	st.global.u64 	[%rd2], %rd22166;
	st.global.u64 	[%rd36011], %rd22167;
	st.global.u64 	[%rd36012], %rd22168;
	st.global.u64 	[%rd36013], %rd22169;
	st.global.u64 	[%rd36014], %rd22170;
	st.global.u64 	[%rd36015], %rd19201;
	ld.global.u64 	%rd22184, [%rd2];
	ld.global.u64 	%rd22185, [%rd36011];
	ld.global.u64 	%rd22186, [%rd36012];
	ld.global.u64 	%rd22187, [%rd36013];
	ld.global.u64 	%rd22188, [%rd36014];
	// begin inline asm
	add.cc.u64 %rd22184, %rd22184, %rd35996;
	addc.cc.u64 %rd22185, %rd22185, %rd35997;
	addc.cc.u64 %rd22186, %rd22186, %rd35998;
	addc.cc.u64 %rd22187, %rd22187, %rd35999;
	addc.cc.u64 %rd22188, %rd22188, %rd36000;
	addc.u64 %rd19201, %rd19201, %rd36001;
	
	// end inline asm
	st.global.u64 	[%rd2], %rd22184;
	st.global.u64 	[%rd36011], %rd22185;
	st.global.u64 	[%rd36012], %rd22186;
	st.global.u64 	[%rd36013], %rd22187;
	st.global.u64 	[%rd36014], %rd22188;
	st.global.u64 	[%rd36015], %rd19201;
	ld.global.u64 	%rd22202, [%rd2];
	ld.global.u64 	%rd22203, [%rd36011];
	ld.global.u64 	%rd22204, [%rd36012];
	ld.global.u64 	%rd22205, [%rd36013];
	ld.global.u64 	%rd22206, [%rd36014];
	// begin inline asm
	add.cc.u64 %rd22202, %rd22202, %rd35996;
	addc.cc.u64 %rd22203, %rd22203, %rd35997;
	addc.cc.u64 %rd22204, %rd22204, %rd35998;
	addc.cc.u64 %rd22205, %rd22205, %rd35999;
	addc.cc.u64 %rd22206, %rd22206, %rd36000;
	addc.u64 %rd19201, %rd19201, %rd36001;
	
	// end inline asm
	st.global.u64 	[%rd2], %rd22202;
	st.global.u64 	[%rd36011], %rd22203;
	st.global.u64 	[%rd36012], %rd22204;
	st.global.u64 	[%rd36013], %rd22205;
	st.global.u64 	[%rd36014], %rd22206;
	st.global.u64 	[%rd36015], %rd19201;
	ld.global.u64 	%rd22220, [%rd2];
	ld.global.u64 	%rd22221, [%rd36011];
	ld.global.u64 	%rd22222, [%rd36012];
	ld.global.u64 	%rd22223, [%rd36013];
	ld.global.u64 	%rd22224, [%rd36014];
	// begin inline asm
	add.cc.u64 %rd22220, %rd22220, %rd35996;
	addc.cc.u64 %rd22221, %rd22221, %rd35997;
	addc.cc.u64 %rd22222, %rd22222, %rd35998;
	addc.cc.u64 %rd22223, %rd22223, %rd35999;
	addc.cc.u64 %rd22224, %rd22224, %rd36000;
	addc.u64 %rd19201, %rd19201, %rd36001;
	
	// end inline asm
	st.global.u64 	[%rd2], %rd22220;
	st.global.u64 	[%rd36011], %rd22221;
	st.global.u64 	[%rd36012], %rd22222;
	st.global.u64 	[%rd36013], %rd22223;
	st.global.u64 	[%rd36014], %rd22224;
	st.global.u64 	[%rd36015], %rd19201;
	ld.global.u64 	%rd22238, [%rd2];
	ld.global.u64 	%rd22239, [%rd36011];
	ld.global.u64 	%rd22240, [%rd36012];
	ld.global.u64 	%rd22241, [%rd36013];
	ld.global.u64 	%rd22242, [%rd36014];
	// begin inline asm
	add.cc.u64 %rd22238, %rd22238, %rd35996;
	addc.cc.u64 %rd22239, %rd22239, %rd35997;
	addc.cc.u64 %rd22240, %rd22240, %rd35998;
	addc.cc.u64 %rd22241, %rd22241, %rd35999;
	addc.cc.u64 %rd22242, %rd22242, %rd36000;
	addc.u64 %rd19201, %rd19201, %rd36001;
	
	// end inline asm
	st.global.u64 	[%rd2], %rd22238;
	st.global.u64 	[%rd36011], %rd22239;
	st.global.u64 	[%rd36012], %rd22240;
	st.global.u64 	[%rd36013], %rd22241;
	st.global.u64 	[%rd36014], %rd22242;
	st.global.u64 	[%rd36015], %rd19201;
	ld.global.u64 	%rd22256, [%rd2];
	ld.global.u64 	%rd22257, [%rd36011];
	ld.global.u64 	%rd22258, [%rd36012];
	ld.global.u64 	%rd22259, [%rd36013];
	ld.global.u64 	%rd22260, [%rd36014];
	// begin inline asm
	add.cc.u64 %rd22256, %rd22256, %rd35996;
	addc.cc.u64 %rd22257, %rd22257, %rd35997;
	addc.cc.u64 %rd22258, %rd22258, %rd35998;
	addc.cc.u64 %rd22259, %rd22259, %rd35999;
	addc.cc.u64 %rd22260, %rd22260, %rd36000;
	addc.u64 %rd19201, %rd19201, %rd36001;
	
	// end inline asm
	st.global.u64 	[%rd2], %rd22256;
	st.global.u64 	[%rd36011], %rd22257;
	st.global.u64 	[%rd36012], %rd22258;
	st.global.u64 	[%rd36013], %rd22259;
	st.global.u64 	[%rd36014], %rd22260;
	st.global.u64 	[%rd36015], %rd19201;
	ld.global.u64 	%rd22274, [%rd2];
	ld.global.u64 	%rd22275, [%rd36011];
	ld.global.u64 	%rd22276, [%rd36012];
	ld.global.u64 	%rd22277, [%rd36013];
	ld.global.u64 	%rd22278, [%rd36014];
	// begin inline asm
	add.cc.u64 %rd22274, %rd22274, %rd35996;
	addc.cc.u64 %rd22275, %rd22275, %rd35997;
	addc.cc.u64 %rd22276, %rd22276, %rd35998;
	addc.cc.u64 %rd22277, %rd22277, %rd35999;
	addc.cc.u64 %rd22278, %rd22278, %rd36000;
	addc.u64 %rd19201, %rd19201, %rd36001;
	
	// end inline asm
	st.global.u64 	[%rd2], %rd22274;
	st.global.u64 	[%rd36011], %rd22275;
	st.global.u64 	[%rd36012], %rd22276;
	st.global.u64 	[%rd36013], %rd22277;
	st.global.u64 	[%rd36014], %rd22278;
	st.global.u64 	[%rd36015], %rd19201;
	ld.global.u64 	%rd22292, [%rd2];
	ld.global.u64 	%rd22293, [%rd36011];
	ld.global.u64 	%rd22294, [%rd36012];
	ld.global.u64 	%rd22295, [%rd36013];
	ld.global.u64 	%rd22296, [%rd36014];
	// begin inline asm
	add.cc.u64 %rd22292, %rd22292, %rd35996;
	addc.cc.u64 %rd22293, %rd22293, %rd35997;
	addc.cc.u64 %rd22294, %rd22294, %rd35998;
	addc.cc.u64 %rd22295, %rd22295, %rd35999;
	addc.cc.u64 %rd22296, %rd22296, %rd36000;
	addc.u64 %rd19201, %rd19201, %rd36001;
	
	// end inline asm
	st.global.u64 	[%rd2], %rd22292;
	st.global.u64 	[%rd36011], %rd22293;
	st.global.u64 	[%rd36012], %rd22294;
	st.global.u64 	[%rd36013], %rd22295;
	st.global.u64 	[%rd36014], %rd22296;
	st.global.u64 	[%rd36015], %rd19201;
	ld.global.u64 	%rd22310, [%rd2];
	ld.global.u64 	%rd22311, [%rd36011];
	ld.global.u64 	%rd22312, [%rd36012];
	ld.global.u64 	%rd22313, [%rd36013];
	ld.global.u64 	%rd22314, [%rd36014];
	// begin inline asm
	add.cc.u64 %rd22310, %rd22310, %rd35996;
	addc.cc.u64 %rd22311, %rd22311, %rd35997;
	addc.cc.u64 %rd22312, %rd22312, %rd35998;
	addc.cc.u64 %rd22313, %rd22313, %rd35999;
	addc.cc.u64 %rd22314, %rd22314, %rd36000;
	addc.u64 %rd19201, %rd19201, %rd36001;
	
	// end inline asm
	st.global.u64 	[%rd2], %rd22310;
	st.global.u64 	[%rd36011], %rd22311;
	st.global.u64 	[%rd36012], %rd22312;
	st.global.u64 	[%rd36013], %rd22313;
	st.global.u64 	[%rd36014], %rd22314;
	st.global.u64 	[%rd36015], %rd19201;
	ld.global.u64 	%rd22328, [%rd2];
	ld.global.u64 	%rd22329, [%rd36011];
	ld.global.u64 	%rd22330, [%rd36012];
	ld.global.u64 	%rd22331, [%rd36013];
	ld.global.u64 	%rd22332, [%rd36014];
	// begin inline asm
	add.cc.u64 %rd22328, %rd22328, %rd35996;
	addc.cc.u64 %rd22329, %rd22329, %rd35997;
	addc.cc.u64 %rd22330, %rd22330, %rd35998;
	addc.cc.u64 %rd22331, %rd22331, %rd35999;
	addc.cc.u64 %rd22332, %rd22332, %rd36000;
	addc.u64 %rd19201, %rd19201, %rd36001;
	
	// end inline asm
	st.global.u64 	[%rd2], %rd22328;
	st.global.u64 	[%rd36011], %rd22329;
	st.global.u64 	[%rd36012], %rd22330;
	st.global.u64 	[%rd36013], %rd22331;
	st.global.u64 	[%rd36014], %rd22332;
	st.global.u64 	[%rd36015], %rd19201;
	ld.global.u64 	%rd22346, [%rd2];
	ld.global.u64 	%rd22347, [%rd36011];
	ld.global.u64 	%rd22348, [%rd36012];
	ld.global.u64 	%rd22349, [%rd36013];
	ld.global.u64 	%rd22350, [%rd36014];
	// begin inline asm
	add.cc.u64 %rd22346, %rd22346, %rd35996;
	addc.cc.u64 %rd22347, %rd22347, %rd35997;
	addc.cc.u64 %rd22348, %rd22348, %rd35998;
	addc.cc.u64 %rd22349, %rd22349, %rd35999;
	addc.cc.u64 %rd22350, %rd22350, %rd36000;
	addc.u64 %rd19201, %rd19201, %rd36001;
	
	// end inline asm
	st.global.u64 	[%rd2], %rd22346;
	st.global.u64 	[%rd36011], %rd22347;
	st.global.u64 	[%rd36012], %rd22348;
	st.global.u64 	[%rd36013], %rd22349;
	st.global.u64 	[%rd36014], %rd22350;
	st.global.u64 	[%rd36015], %rd19201;
	ld.global.u64 	%rd22364, [%rd2];
	ld.global.u64 	%rd22365, [%rd36011];
	ld.global.u64 	%rd22366, [%rd36012];
	ld.global.u64 	%rd22367, [%rd36013];
	ld.global.u64 	%rd22368, [%rd36014];
	// begin inline asm
	add.cc.u64 %rd22364, %rd22364, %rd35996;
	addc.cc.u64 %rd22365, %rd22365, %rd35997;
	addc.cc.u64 %rd22366, %rd22366, %rd35998;
	addc.cc.u64 %rd22367, %rd22367, %rd35999;
	addc.cc.u64 %rd22368, %rd22368, %rd36000;
	addc.u64 %rd19201, %rd19201, %rd36001;
	
	// end inline asm
	st.global.u64 	[%rd2], %rd22364;
	st.global.u64 	[%rd36011], %rd22365;
	st.global.u64 	[%rd36012], %rd22366;
	st.global.u64 	[%rd36013], %rd22367;
	st.global.u64 	[%rd36014], %rd22368;
	st.global.u64 	[%rd36015], %rd19201;
	ld.global.u64 	%rd22382, [%rd2];
	ld.global.u64 	%rd22383, [%rd36011];
	ld.global.u64 	%rd22384, [%rd36012];
	ld.global.u64 	%rd22385, [%rd36013];
	ld.global.u64 	%rd22386, [%rd36014];
	// begin inline asm
	add.cc.u64 %rd22382, %rd22382, %rd35996;
	addc.cc.u64 %rd22383, %rd22383, %rd35997;
	addc.cc.u64 %rd22384, %rd22384, %rd35998;
	addc.cc.u64 %rd22385, %rd22385, %rd35999;
	addc.cc.u64 %rd22386, %rd22386, %rd36000;
	addc.u64 %rd19201, %rd19201, %rd36001;
	
	// end inline asm
	st.global.u64 	[%rd2], %rd22382;
	st.global.u64 	[%rd36011], %rd22383;
	st.global.u64 	[%rd36012], %rd22384;
	st.global.u64 	[%rd36013], %rd22385;
	st.global.u64 	[%rd36014], %rd22386;
	st.global.u64 	[%rd36015], %rd19201;
	ld.global.u64 	%rd22400, [%rd2];
	ld.global.u64 	%rd22401, [%rd36011];
	ld.global.u64 	%rd22402, [%rd36012];
	ld.global.u64 	%rd22403, [%rd36013];
	ld.global.u64 	%rd22404, [%rd36014];
	// begin inline asm
	add.cc.u64 %rd22400, %rd22400, %rd35996;
	addc.cc.u64 %rd22401, %rd22401, %rd35997;
	addc.cc.u64 %rd22402, %rd22402, %rd35998;
	addc.cc.u64 %rd22403, %rd22403, %rd35999;
	addc.cc.u64 %rd22404, %rd22404, %rd36000;
	addc.u64 %rd19201, %rd19201, %rd36001;
	
	// end inline asm
	st.global.u64 	[%rd2], %rd22400;
	st.global.u64 	[%rd36011], %rd22401;
	st.global.u64 	[%rd36012], %rd22402;
	st.global.u64 	[%rd36013], %rd22403;
	st.global.u64 	[%rd36014], %rd22404;
	st.global.u64 	[%rd36015], %rd19201;
	ld.global.u64 	%rd22418, [%rd2];
	ld.global.u64 	%rd22419, [%rd36011];
	ld.global.u64 	%rd22420, [%rd36012];
	ld.global.u64 	%rd22421, [%rd36013];
	ld.global.u64 	%rd22422, [%rd36014];
	// begin inline asm
	add.cc.u64 %rd22418, %rd22418, %rd35996;
	addc.cc.u64 %rd22419, %rd22419, %rd35997;
	addc.cc.u64 %rd22420, %rd22420, %rd35998;
	addc.cc.u64 %rd22421, %rd22421, %rd35999;
	addc.cc.u64 %rd22422, %rd22422, %rd36000;
	addc.u64 %rd19201, %rd19201, %rd36001;
	
	// end inline asm
	st.global.u64 	[%rd2], %rd22418;
	st.global.u64 	[%rd36011], %rd22419;
	st.global.u64 	[%rd36012], %rd22420;
	st.global.u64 	[%rd36013], %rd22421;
	st.global.u64 	[%rd36014], %rd22422;
	st.global.u64 	[%rd36015], %rd19201;
	ld.global.u64 	%rd22436, [%rd2];
	ld.global.u64 	%rd22437, [%rd36011];
	ld.global.u64 	%rd22438, [%rd36012];
	ld.global.u64 	%rd22439, [%rd36013];
	ld.global.u64 	%rd22440, [%rd36014];
	// begin inline asm
	add.cc.u64 %rd22436, %rd22436, %rd35996;
	addc.cc.u64 %rd22437, %rd22437, %rd35997;
	addc.cc.u64 %rd22438, %rd22438, %rd35998;
	addc.cc.u64 %rd22439, %rd22439, %rd35999;
	addc.cc.u64 %rd22440, %rd22440, %rd36000;
	addc.u64 %rd19201, %rd19201, %rd36001;
	
	// end inline asm
	st.global.u64 	[%rd2], %rd22436;
	st.global.u64 	[%rd36011], %rd22437;
	st.global.u64 	[%rd36012], %rd22438;
	st.global.u64 	[%rd36013], %rd22439;
	st.global.u64 	[%rd36014], %rd22440;
	st.global.u64 	[%rd36015], %rd19201;
	ld.global.u64 	%rd22454, [%rd2];
	ld.global.u64 	%rd22455, [%rd36011];
	ld.global.u64 	%rd22456, [%rd36012];
	ld.global.u64 	%rd22457, [%rd36013];
	ld.global.u64 	%rd22458, [%rd36014];
	// begin inline asm
	add.cc.u64 %rd22454, %rd22454, %rd35996;
	addc.cc.u64 %rd22455, %rd22455, %rd35997;
	addc.cc.u64 %rd22456, %rd22456, %rd35998;
	addc.cc.u64 %rd22457, %rd22457, %rd35999;
	addc.cc.u64 %rd22458, %rd22458, %rd36000;
	addc.u64 %rd19201, %rd19201, %rd36001;
	
	// end inline asm
	st.global.u64 	[%rd2], %rd22454;
	st.global.u64 	[%rd36011], %rd22455;
	st.global.u64 	[%rd36012], %rd22456;
	st.global.u64 	[%rd36013], %rd22457;
	st.global.u64 	[%rd36014], %rd22458;
	st.global.u64 	[%rd36015], %rd19201;
	ld.global.u64 	%rd22472, [%rd2];
	ld.global.u64 	%rd22473, [%rd36011];
	ld.global.u64 	%rd22474, [%rd36012];
	ld.global.u64 	%rd22475, [%rd36013];
	ld.global.u64 	%rd22476, [%rd36014];
	// begin inline asm
	add.cc.u64 %rd22472, %rd22472, %rd35996;
	addc.cc.u64 %rd22473, %rd22473, %rd35997;
	addc.cc.u64 %rd22474, %rd22474, %rd35998;
	addc.cc.u64 %rd22475, %rd22475, %rd35999;
	addc.cc.u64 %rd22476, %rd22476, %rd36000;
	addc.u64 %rd19201, %rd19201, %rd36001;
	
	// end inline asm
	st.global.u64 	[%rd2], %rd22472;
	st.global.u64 	[%rd36011], %rd22473;
	st.global.u64 	[%rd36012], %rd22474;
	st.global.u64 	[%rd36013], %rd22475;
	st.global.u64 	[%rd36014], %rd22476;
	st.global.u64 	[%rd36015], %rd19201;
	ld.global.u64 	%rd22490, [%rd2];
	ld.global.u64 	%rd22491, [%rd36011];
	ld.global.u64 	%rd22492, [%rd36012];
	ld.global.u64 	%rd22493, [%rd36013];
	ld.global.u64 	%rd22494, [%rd36014];
	// begin inline asm
	add.cc.u64 %rd22490, %rd22490, %rd35996;
	addc.cc.u64 %rd22491, %rd22491, %rd35997;
	addc.cc.u64 %rd22492, %rd22492, %rd35998;
	addc.cc.u64 %rd22493, %rd22493, %rd35999;
	addc.cc.u64 %rd22494, %rd22494, %rd36000;
	addc.u64 %rd19201, %rd19201, %rd36001;
	
	// end inline asm
	st.global.u64 	[%rd2], %rd22490;
	st.global.u64 	[%rd36011], %rd22491;
	st.global.u64 	[%rd36012], %rd22492;
	st.global.u64 	[%rd36013], %rd22493;
	st.global.u64 	[%rd36014], %rd22494;
	st.global.u64 	[%rd36015], %rd19201;
	ld.global.u64 	%rd22508, [%rd2];
	ld.global.u64 	%rd22509, [%rd36011];
	ld.global.u64 	%rd22510, [%rd36012];
	ld.global.u64 	%rd22511, [%rd36013];
	ld.global.u64 	%rd22512, [%rd36014];
	// begin inline asm
	add.cc.u64 %rd22508, %rd22508, %rd35996;
	addc.cc.u64 %rd22509, %rd22509, %rd35997;
	addc.cc.u64 %rd22510, %rd22510, %rd35998;
	addc.cc.u64 %rd22511, %rd22511, %rd35999;
	addc.cc.u64 %rd22512, %rd22512, %rd36000;
	addc.u64 %rd19201, %rd19201, %rd36001;
	
	// end inline asm
	st.global.u64 	[%rd2], %rd22508;
	st.global.u64 	[%rd36011], %rd22509;
	st.global.u64 	[%rd36012], %rd22510;
	st.global.u64 	[%rd36013], %rd22511;
	st.global.u64 	[%rd36014], %rd22512;
	st.global.u64 	[%rd36015], %rd19201;
	ld.global.u64 	%rd22526, [%rd2];
	ld.global.u64 	%rd22527, [%rd36011];
	ld.global.u64 	%rd22528, [%rd36012];
	ld.global.u64 	%rd22529, [%rd36013];
	ld.global.u64 	%rd22530, [%rd36014];
	// begin inline asm
	add.cc.u64 %rd22526, %rd22526, %rd35996;
	addc.cc.u64 %rd22527, %rd22527, %rd35997;
	addc.cc.u64 %rd22528, %rd22528, %rd35998;
	addc.cc.u64 %rd22529, %rd22529, %rd35999;
	addc.cc.u64 %rd22530, %rd22530, %rd36000;
	addc.u64 %rd19201, %rd19201, %rd36001;
	
	// end inline asm
	st.global.u64 	[%rd2], %rd22526;
	st.global.u64 	[%rd36011], %rd22527;
	st.global.u64 	[%rd36012], %rd22528;
	st.global.u64 	[%rd36013], %rd22529;
	st.global.u64 	[%rd36014], %rd22530;
	st.global.u64 	[%rd36015], %rd19201;
	ld.global.u64 	%rd22544, [%rd2];
	ld.global.u64 	%rd22545, [%rd36011];
	ld.global.u64 	%rd22546, [%rd36012];
	ld.global.u64 	%rd22547, [%rd36013];
	ld.global.u64 	%rd22548, [%rd36014];
	// begin inline asm
	add.cc.u64 %rd22544, %rd22544, %rd35996;
	addc.cc.u64 %rd22545, %rd22545, %rd35997;
	addc.cc.u64 %rd22546, %rd22546, %rd35998;
	addc.cc.u64 %rd22547, %rd22547, %rd35999;
	addc.cc.u64 %rd22548, %rd22548, %rd36000;
	addc.u64 %rd19201, %rd19201, %rd36001;
	
	// end inline asm
	st.global.u64 	[%rd2], %rd22544;
	st.global.u64 	[%rd36011], %rd22545;
	st.global.u64 	[%rd36012], %rd22546;
	st.global.u64 	[%rd36013], %rd22547;
	st.global.u64 	[%rd36014], %rd22548;
	st.global.u64 	[%rd36015], %rd19201;
	ld.global.u64 	%rd22562, [%rd2];
	ld.global.u64 	%rd22563, [%rd36011];
	ld.global.u64 	%rd22564, [%rd36012];
	ld.global.u64 	%rd22565, [%rd36013];
	ld.global.u64 	%rd22566, [%rd36014];
	// begin inline asm
	add.cc.u64 %rd22562, %rd22562, %rd35996;
	addc.cc.u64 %rd22563, %rd22563, %rd35997;
	addc.cc.u64 %rd22564, %rd22564, %rd35998;
	addc.cc.u64 %rd22565, %rd22565, %rd35999;
	addc.cc.u64 %rd22566, %rd22566, %rd36000;
	addc.u64 %rd19201, %rd19201, %rd36001;
	
	// end inline asm
	st.global.u64 	[%rd2], %rd22562;
	st.global.u64 	[%rd36011], %rd22563;
	st.global.u64 	[%rd36012], %rd22564;
	st.global.u64 	[%rd36013], %rd22565;
	st.global.u64 	[%rd36014], %rd22566;
	st.global.u64 	[%rd36015], %rd19201;
	ld.global.u64 	%rd22580, [%rd2];
	ld.global.u64 	%rd22581, [%rd36011];
	ld.global.u64 	%rd22582, [%rd36012];
	ld.global.u64 	%rd22583, [%rd36013];
	ld.global.u64 	%rd22584, [%rd36014];
	// begin inline asm
	add.cc.u64 %rd22580, %rd22580, %rd35996;
	addc.cc.u64 %rd22581, %rd22581, %rd35997;
	addc.cc.u64 %rd22582, %rd22582, %rd35998;
	addc.cc.u64 %rd22583, %rd22583, %rd35999;
	addc.cc.u64 %rd22584, %rd22584, %rd36000;
	addc.u64 %rd19201, %rd19201, %rd36001;
	
	// end inline asm
	st.global.u64 	[%rd2], %rd22580;
	st.global.u64 	[%rd36011], %rd22581;
	st.global.u64 	[%rd36012], %rd22582;
	st.global.u64 	[%rd36013], %rd22583;
	st.global.u64 	[%rd36014], %rd22584;
	st.global.u64 	[%rd36015], %rd19201;
	ld.global.u64 	%rd22598, [%rd2];
	ld.global.u64 	%rd22599, [%rd36011];
	ld.global.u64 	%rd22600, [%rd36012];
	ld.global.u64 	%rd22601, [%rd36013];
	ld.global.u64 	%rd22602, [%rd36014];
	// begin inline asm
	add.cc.u64 %rd22598, %rd22598, %rd35996;
	addc.cc.u64 %rd22599, %rd22599, %rd35997;
	addc.cc.u64 %rd22600, %rd22600, %rd35998;
	addc.cc.u64 %rd22601, %rd22601, %rd35999;
	addc.cc.u64 %rd22602, %rd22602, %rd36000;
	addc.u64 %rd19201, %rd19201, %rd36001;
	
	// end inline asm
	st.global.u64 	[%rd2], %rd22598;
	st.global.u64 	[%rd36011], %rd22599;
	st.global.u64 	[%rd36012], %rd22600;
	st.global.u64 	[%rd36013], %rd22601;
	st.global.u64 	[%rd36014], %rd22602;
	st.global.u64 	[%rd36015], %rd19201;
	ld.global.u64 	%rd22616, [%rd2];
	ld.global.u64 	%rd22617, [%rd36011];
	ld.global.u64 	%rd22618, [%rd36012];
	ld.global.u64 	%rd22619, [%rd36013];
	ld.global.u64 	%rd22620, [%rd36014];
	// begin inline asm
	add.cc.u64 %rd22616, %rd22616, %rd35996;
	addc.cc.u64 %rd22617, %rd22617, %rd35997;
	addc.cc.u64 %rd22618, %rd22618, %rd35998;
	addc.cc.u64 %rd22619, %rd22619, %rd35999;
	addc.cc.u64 %rd22620, %rd22620, %rd36000;
	addc.u64 %rd19201, %rd19201, %rd36001;
	
	// end inline asm
	st.global.u64 	[%rd2], %rd22616;
	st.global.u64 	[%rd36011], %rd22617;
	st.global.u64 	[%rd36012], %rd22618;
	st.global.u64 	[%rd36013], %rd22619;
	st.global.u64 	[%rd36014], %rd22620;
	st.global.u64 	[%rd36015], %rd19201;
	ld.global.u64 	%rd22634, [%rd2];
	ld.global.u64 	%rd22635, [%rd36011];
	ld.global.u64 	%rd22636, [%rd36012];
	ld.global.u64 	%rd22637, [%rd36013];
	ld.global.u64 	%rd22638, [%rd36014];
	// begin inline asm
	add.cc.u64 %rd22634, %rd22634, %rd35996;
	addc.cc.u64 %rd22635, %rd22635, %rd35997;
	addc.cc.u64 %rd22636, %rd22636, %rd35998;
	addc.cc.u64 %rd22637, %rd22637, %rd35999;
	addc.cc.u64 %rd22638, %rd22638, %rd36000;
	addc.u64 %rd19201, %rd19201, %rd36001;
	
	// end inline asm
	st.global.u64 	[%rd2], %rd22634;
	st.global.u64 	[%rd36011], %rd22635;
	st.global.u64 	[%rd36012], %rd22636;
	st.global.u64 	[%rd36013], %rd22637;
	st.global.u64 	[%rd36014], %rd22638;
	st.global.u64 	[%rd36015], %rd19201;
	ld.global.u64 	%rd22652, [%rd2];
	ld.global.u64 	%rd22653, [%rd36011];
	ld.global.u64 	%rd22654, [%rd36012];
	ld.global.u64 	%rd22655, [%rd36013];
	ld.global.u64 	%rd22656, [%rd36014];
	// begin inline asm
	add.cc.u64 %rd22652, %rd22652, %rd35996;
	addc.cc.u64 %rd22653, %rd22653, %rd35997;
	addc.cc.u64 %rd22654, %rd22654, %rd35998;
	addc.cc.u64 %rd22655, %rd22655, %rd35999;
	addc.cc.u64 %rd22656, %rd22656, %rd36000;
	addc.u64 %rd19201, %rd19201, %rd36001;
	
	// end inline asm
	st.global.u64 	[%rd2], %rd22652;
	st.global.u64 	[%rd36011], %rd22653;
	st.global.u64 	[%rd36012], %rd22654;
	st.global.u64 	[%rd36013], %rd22655;
	st.global.u64 	[%rd36014], %rd22656;
	st.global.u64 	[%rd36015], %rd19201;
	ld.global.u64 	%rd22670, [%rd2];
	ld.global.u64 	%rd22671, [%rd36011];
	ld.global.u64 	%rd22672, [%rd36012];
	ld.global.u64 	%rd22673, [%rd36013];
	ld.global.u64 	%rd22674, [%rd36014];
	// begin inline asm
	add.cc.u64 %rd22670, %rd22670, %rd35996;
	addc.cc.u64 %rd22671, %rd22671, %rd35997;
	addc.cc.u64 %rd22672, %rd22672, %rd35998;
	addc.cc.u64 %rd22673, %rd22673, %rd35999;
	addc.cc.u64 %rd22674, %rd22674, %rd36000;
	addc.u64 %rd19201, %rd19201, %rd36001;
	
	// end inline asm
	st.global.u64 	[%rd2], %rd22670;
	st.global.u64 	[%rd36011], %rd22671;
	st.global.u64 	[%rd36012], %rd22672;
	st.global.u64 	[%rd36013], %rd22673;
	st.global.u64 	[%rd36014], %rd22674;
	st.global.u64 	[%rd36015], %rd19201;
	ld.global.u64 	%rd22688, [%rd2];
	ld.global.u64 	%rd22689, [%rd36011];
	ld.global.u64 	%rd22690, [%rd36012];
	ld.global.u64 	%rd22691, [%rd36013];
	ld.global.u64 	%rd22692, [%rd36014];
	// begin inline asm
	add.cc.u64 %rd22688, %rd22688, %rd35996;
	addc.cc.u64 %rd22689, %rd22689, %rd35997;
	addc.cc.u64 %rd22690, %rd22690, %rd35998;
	addc.cc.u64 %rd22691, %rd22691, %rd35999;
	addc.cc.u64 %rd22692, %rd22692, %rd36000;
	addc.u64 %rd19201, %rd19201, %rd36001;
	
	// end inline asm
	st.global.u64 	[%rd2], %rd22688;
	st.global.u64 	[%rd36011], %rd22689;
	st.global.u64 	[%rd36012], %rd22690;
	st.global.u64 	[%rd36013], %rd22691;
	st.global.u64 	[%rd36014], %rd22692;
	st.global.u64 	[%rd36015], %rd19201;
	ld.global.u64 	%rd22706, [%rd2];
	ld.global.u64 	%rd22707, [%rd36011];
	ld.global.u64 	%rd22708, [%rd36012];
	ld.global.u64 	%rd22709, [%rd36013];
	ld.global.u64 	%rd22710, [%rd36014];
	// begin inline asm
	add.cc.u64 %rd22706, %rd22706, %rd35996;
	addc.cc.u64 %rd22707, %rd22707, %rd35997;
	addc.cc.u64 %rd22708, %rd22708, %rd35998;
	addc.cc.u64 %rd22709, %rd22709, %rd35999;
	addc.cc.u64 %rd22710, %rd22710, %rd36000;
	addc.u64 %rd19201, %rd19201, %rd36001;
	
	// end inline asm
	st.global.u64 	[%rd2], %rd22706;
	st.global.u64 	[%rd36011], %rd22707;
	st.global.u64 	[%rd36012], %rd22708;
	st.global.u64 	[%rd36013], %rd22709;
	st.global.u64 	[%rd36014], %rd22710;
	st.global.u64 	[%rd36015], %rd19201;
	ld.global.u64 	%rd22724, [%rd2];
	ld.global.u64 	%rd22725, [%rd36011];
	ld.global.u64 	%rd22726, [%rd36012];
	ld.global.u64 	%rd22727, [%rd36013];
	ld.global.u64 	%rd22728, [%rd36014];
	// begin inline asm
	add.cc.u64 %rd22724, %rd22724, %rd35996;
	addc.cc.u64 %rd22725, %rd22725, %rd35997;
	addc.cc.u64 %rd22726, %rd22726, %rd35998;
	addc.cc.u64 %rd22727, %rd22727, %rd35999;
	addc.cc.u64 %rd22728, %rd22728, %rd36000;
	addc.u64 %rd19201, %rd19201, %rd36001;
	
	// end inline asm
	st.global.u64 	[%rd2], %rd22724;
	st.global.u64 	[%rd36011], %rd22725;
	st.global.u64 	[%rd36012], %rd22726;
	st.global.u64 	[%rd36013], %rd22727;
	st.global.u64 	[%rd36014], %rd22728;
	st.global.u64 	[%rd36015], %rd19201;
	ld.global.u64 	%rd22742, [%rd2];
	ld.global.u64 	%rd22743, [%rd36011];
	ld.global.u64 	%rd22744, [%rd36012];
	ld.global.u64 	%rd22745, [%rd36013];
	ld.global.u64 	%rd22746, [%rd36014];
	// begin inline asm
	add.cc.u64 %rd22742, %rd22742, %rd35996;
	addc.cc.u64 %rd22743, %rd22743, %rd35997;
	addc.cc.u64 %rd22744, %rd22744, %rd35998;
	addc.cc.u64 %rd22745, %rd22745, %rd35999;
	addc.cc.u64 %rd22746, %rd22746, %rd36000;
	addc.u64 %rd19201, %rd19201, %rd36001;
	
	// end inline asm
	st.global.u64 	[%rd2], %rd22742;
	st.global.u64 	[%rd36011], %rd22743;
	st.global.u64 	[%rd36012], %rd22744;
	st.global.u64 	[%rd36013], %rd22745;
	st.global.u64 	[%rd36014], %rd22746;
	st.global.u64 	[%rd36015], %rd19201;
	ld.global.u64 	%rd22760, [%rd2];
	ld.global.u64 	%rd22761, [%rd36011];
	ld.global.u64 	%rd22762, [%rd36012];
	ld.global.u64 	%rd22763, [%rd36013];
	ld.global.u64 	%rd22764, [%rd36014];
	// begin inline asm
	add.cc.u64 %rd22760, %rd22760, %rd35996;
	addc.cc.u64 %rd22761, %rd22761, %rd35997;
	addc.cc.u64 %rd22762, %rd22762, %rd35998;
	addc.cc.u64 %rd22763, %rd22763, %rd35999;
	addc.cc.u64 %rd22764, %rd22764, %rd36000;
	addc.u64 %rd19201, %rd19201, %rd36001;
	
	// end inline asm
	st.global.u64 	[%rd2], %rd22760;
	st.global.u64 	[%rd36011], %rd22761;
	st.global.u64 	[%rd36012], %rd22762;
	st.global.u64 	[%rd36013], %rd22763;
	st.global.u64 	[%rd36014], %rd22764;
	st.global.u64 	[%rd36015], %rd19201;
	ld.global.u64 	%rd22778, [%rd2];
	ld.global.u64 	%rd22779, [%rd36011];
	ld.global.u64 	%rd22780, [%rd36012];
	ld.global.u64 	%rd22781, [%rd36013];
	ld.global.u64 	%rd22782, [%rd36014];
	// begin inline asm
	add.cc.u64 %rd22778, %rd22778, %rd35996;
	addc.cc.u64 %rd22779, %rd22779, %rd35997;
	addc.cc.u64 %rd22780, %rd22780, %rd35998;
	addc.cc.u64 %rd22781, %rd22781, %rd35999;
	addc.cc.u64 %rd22782, %rd22782, %rd36000;
	addc.u64 %rd19201, %rd19201, %rd36001;
	
	// end inline asm
	st.global.u64 	[%rd2], %rd22778;
	st.global.u64 	[%rd36011], %rd22779;
	st.global.u64 	[%rd36012], %rd22780;
	st.global.u64 	[%rd36013], %rd22781;
	st.global.u64 	[%rd36014], %rd22782;
	st.global.u64 	[%rd36015], %rd19201;
	ld.global.u64 	%rd22796, [%rd2];
	ld.global.u64 	%rd22797, [%rd36011];
	ld.global.u64 	%rd22798, [%rd36012];
	ld.global.u64 	%rd22799, [%rd36013];
	ld.global.u64 	%rd22800, [%rd36014];
	// begin inline asm
	add.cc.u64 %rd22796, %rd22796, %rd35996;
	addc.cc.u64 %rd22797, %rd22797, %rd35997;
	addc.cc.u64 %rd22798, %rd22798, %rd35998;
	addc.cc.u64 %rd22799, %rd22799, %rd35999;
	addc.cc.u64 %rd22800, %rd22800, %rd36000;
	addc.u64 %rd19201, %rd19201, %rd36001;
	
	// end inline asm
	st.global.u64 	[%rd2], %rd22796;
	st.global.u64 	[%rd36011], %rd22797;
	st.global.u64 	[%rd36012], %rd22798;
	st.global.u64 	[%rd36013], %rd22799;
	st.global.u64 	[%rd36014], %rd22800;
	st.global.u64 	[%rd36015], %rd19201;
	ld.global.u64 	%rd22814, [%rd2];
	ld.global.u64 	%rd22815, [%rd36011];
	ld.global.u64 	%rd22816, [%rd36012];
	ld.global.u64 	%rd22817, [%rd36013];
	ld.global.u64 	%rd22818, [%rd36014];
	// begin inline asm
	add.cc.u64 %rd22814, %rd22814, %rd35996;
	addc.cc.u64 %rd22815, %rd22815, %rd35997;
	addc.cc.u64 %rd22816, %rd22816, %rd35998;
	addc.cc.u64 %rd22817, %rd22817, %rd35999;
	addc.cc.u64 %rd22818, %rd22818, %rd36000;
	addc.u64 %rd19201, %rd19201, %rd36001;
	
	// end inline asm
	st.global.u64 	[%rd2], %rd22814;
	st.global.u64 	[%rd36011], %rd22815;
	st.global.u64 	[%rd36012], %rd22816;
	st.global.u64 	[%rd36013], %rd22817;
	st.global.u64 	[%rd36014], %rd22818;
	st.global.u64 	[%rd36015], %rd19201;
	ld.global.u64 	%rd22832, [%rd2];
	ld.global.u64 	%rd22833, [%rd36011];
	ld.global.u64 	%rd22834, [%rd36012];
	ld.global.u64 	%rd22835, [%rd36013];
	ld.global.u64 	%rd22836, [%rd36014];
	// begin inline asm
	add.cc.u64 %rd22832, %rd22832, %rd35996;
	addc.cc.u64 %rd22833, %rd22833, %rd35997;
	addc.cc.u64 %rd22834, %rd22834, %rd35998;
	addc.cc.u64 %rd22835, %rd22835, %rd35999;
	addc.cc.u64 %rd22836, %rd22836, %rd36000;
	addc.u64 %rd19201, %rd19201, %rd36001;
	
	// end inline asm
	st.global.u64 	[%rd2], %rd22832;
	st.global.u64 	[%rd36011], %rd22833;
	st.global.u64 	[%rd36012], %rd22834;
	st.global.u64 	[%rd36013], %rd22835;
	st.global.u64 	[%rd36014], %rd22836;
	st.global.u64 	[%rd36015], %rd19201;
	ld.global.u64 	%rd22850, [%rd2];
	ld.global.u64 	%rd22851, [%rd36011];
	ld.global.u64 	%rd22852, [%rd36012];
	ld.global.u64 	%rd22853, [%rd36013];
	ld.global.u64 	%rd22854, [%rd36014];
	// begin inline asm
	add.cc.u64 %rd22850, %rd22850, %rd35996;
	addc.cc.u64 %rd22851, %rd22851, %rd35997;
	addc.cc.u64 %rd22852, %rd22852, %rd35998;
	addc.cc.u64 %rd22853, %rd22853, %rd35999;
	addc.cc.u64 %rd22854, %rd22854, %rd36000;
	addc.u64 %rd19201, %rd19201, %rd36001;
	
	// end inline asm
	st.global.u64 	[%rd2], %rd22850;
	st.global.u64 	[%rd36011], %rd22851;
	st.global.u64 	[%rd36012], %rd22852;
	st.global.u64 	[%rd36013], %rd22853;
	st.global.u64 	[%rd36014], %rd22854;
	st.global.u64 	[%rd36015], %rd19201;
	ld.global.u64 	%rd22868, [%rd2];
	ld.global.u64 	%rd22869, [%rd36011];
	ld.global.u64 	%rd22870, [%rd36012];
	ld.global.u64 	%rd22871, [%rd36013];
	ld.global.u64 	%rd22872, [%rd36014];
	// begin inline asm
	add.cc.u64 %rd22868, %rd22868, %rd35996;
	addc.cc.u64 %rd22869, %rd22869, %rd35997;
	addc.cc.u64 %rd22870, %rd22870, %rd35998;
	addc.cc.u64 %rd22871, %rd22871, %rd35999;
	addc.cc.u64 %rd22872, %rd22872, %rd36000;
	addc.u64 %rd19201, %rd19201, %rd36001;
	
	// end inline asm
	st.global.u64 	[%rd2], %rd22868;
	st.global.u64 	[%rd36011], %rd22869;
	st.global.u64 	[%rd36012], %rd22870;
	st.global.u64 	[%rd36013], %rd22871;
	st.global.u64 	[%rd36014], %rd22872;
	st.global.u64 	[%rd36015], %rd19201;
	ld.global.u64 	%rd22886, [%rd2];
	ld.global.u64 	%rd22887, [%rd36011];
	ld.global.u64 	%rd22888, [%rd36012];
	ld.global.u64 	%rd22889, [%rd36013];
	ld.global.u64 	%rd22890, [%rd36014];
	// begin inline asm
	add.cc.u64 %rd22886, %rd22886, %rd35996;
	addc.cc.u64 %rd22887, %rd22887, %rd35997;
	addc.cc.u64 %rd22888, %rd22888, %rd35998;
	addc.cc.u64 %rd22889, %rd22889, %rd35999;
	addc.cc.u64 %rd22890, %rd22890, %rd36000;
	addc.u64 %rd19201, %rd19201, %rd36001;
	
	// end inline asm
	st.global.u64 	[%rd2], %rd22886;
	st.global.u64 	[%rd36011], %rd22887;
	st.global.u64 	[%rd36012], %rd22888;
	st.global.u64 	[%rd36013], %rd22889;
	st.global.u64 	[%rd36014], %rd22890;
	st.global.u64 	[%rd36015], %rd19201;
	ld.global.u64 	%rd22904, [%rd2];
	ld.global.u64 	%rd22905, [%rd36011];
	ld.global.u64 	%rd22906, [%rd36012];
	ld.global.u64 	%rd22907, [%rd36013];
	ld.global.u64 	%rd22908, [%rd36014];
	// begin inline asm
	add.cc.u64 %rd22904, %rd22904, %rd35996;
	addc.cc.u64 %rd22905, %rd22905, %rd35997;
	addc.cc.u64 %rd22906, %rd22906, %rd35998;
	addc.cc.u64 %rd22907, %rd22907, %rd35999;
	addc.cc.u64 %rd22908, %rd22908, %rd36000;
	addc.u64 %rd19201, %rd19201, %rd36001;
	
	// end inline asm
	st.global.u64 	[%rd2], %rd22904;
	st.global.u64 	[%rd36011], %rd22905;
	st.global.u64 	[%rd36012], %rd22906;
	st.global.u64 	[%rd36013], %rd22907;
	st.global.u64 	[%rd36014], %rd22908;
	st.global.u64 	[%rd36015], %rd19201;
	ld.global.u64 	%rd22922, [%rd2];
	ld.global.u64 	%rd22923, [%rd36011];
	ld.global.u64 	%rd22924, [%rd36012];
	ld.global.u64 	%rd22925, [%rd36013];
	ld.global.u64 	%rd22926, [%rd36014];
	// begin inline asm
	add.cc.u64 %rd22922, %rd22922, %rd35996;
	addc.cc.u64 %rd22923, %rd22923, %rd35997;
	addc.cc.u64 %rd22924, %rd22924, %rd35998;
	addc.cc.u64 %rd22925, %rd22925, %rd35999;
	addc.cc.u64 %rd22926, %rd22926, %rd36000;
	addc.u64 %rd19201, %rd19201, %rd36001;
	
	// end inline asm
	st.global.u64 	[%rd2], %rd22922;
	st.global.u64 	[%rd36011], %rd22923;
	st.global.u64 	[%rd36012], %rd22924;
	st.global.u64 	[%rd36013], %rd22925;
	st.global.u64 	[%rd36014], %rd22926;
	st.global.u64 	[%rd36015], %rd19201;
	ld.global.u64 	%rd22940, [%rd2];
	ld.global.u64 	%rd22941, [%rd36011];
	ld.global.u64 	%rd22942, [%rd36012];
	ld.global.u64 	%rd22943, [%rd36013];
	ld.global.u64 	%rd22944, [%rd36014];
	// begin inline asm
	add.cc.u64 %rd22940, %rd22940, %rd35996;
	addc.cc.u64 %rd22941, %rd22941, %rd35997;
	addc.cc.u64 %rd22942, %rd22942, %rd35998;
	addc.cc.u64 %rd22943, %rd22943, %rd35999;
	addc.cc.u64 %rd22944, %rd22944, %rd36000;
	addc.u64 %rd19201, %rd19201, %rd36001;
	
	// end inline asm
	st.global.u64 	[%rd2], %rd22940;
	st.global.u64 	[%rd36011], %rd22941;
	st.global.u64 	[%rd36012], %rd22942;
	st.global.u64 	[%rd36013], %rd22943;
	st.global.u64 	[%rd36014], %rd22944;
	st.global.u64 	[%rd36015], %rd19201;
	ld.global.u64 	%rd22958, [%rd2];
	ld.global.u64 	%rd22959, [%rd36011];
	ld.global.u64 	%rd22960, [%rd36012];
	ld.global.u64 	%rd22961, [%rd36013];
	ld.global.u64 	%rd22962, [%rd36014];
	// begin inline asm
	add.cc.u64 %rd22958, %rd22958, %rd35996;
	addc.cc.u64 %rd22959, %rd22959, %rd35997;
	addc.cc.u64 %rd22960, %rd22960, %rd35998;
	addc.cc.u64 %rd22961, %rd22961, %rd35999;
	addc.cc.u64 %rd22962, %rd22962, %rd36000;
	addc.u64 %rd19201, %rd19201, %rd36001;
	
	// end inline asm
	st.global.u64 	[%rd2], %rd22958;
	st.global.u64 	[%rd36011], %rd22959;
	st.global.u64 	[%rd36012], %rd22960;
	st.global.u64 	[%rd36013], %rd22961;
	st.global.u64 	[%rd36014], %rd22962;
	st.global.u64 	[%rd36015], %rd19201;
	ld.global.u64 	%rd22976, [%rd2];
	ld.global.u64 	%rd22977, [%rd36011];
	ld.global.u64 	%rd22978, [%rd36012];
	ld.global.u64 	%rd22979, [%rd36013];
	ld.global.u64 	%rd22980, [%rd36014];
	// begin inline asm
	add.cc.u64 %rd22976, %rd22976, %rd35996;
	addc.cc.u64 %rd22977, %rd22977, %rd35997;
	addc.cc.u64 %rd22978, %rd22978, %rd35998;
	addc.cc.u64 %rd22979, %rd22979, %rd35999;
	addc.cc.u64 %rd22980, %rd22980, %rd36000;
	addc.u64 %rd19201, %rd19201, %rd36001;
	
	// end inline asm
	st.global.u64 	[%rd2], %rd22976;
	st.global.u64 	[%rd36011], %rd22977;
	st.global.u64 	[%rd36012], %rd22978;
	st.global.u64 	[%rd36013], %rd22979;
	st.global.u64 	[%rd36014], %rd22980;
	st.global.u64 	[%rd36015], %rd19201;
	ld.global.u64 	%rd22994, [%rd2];
	ld.global.u64 	%rd22995, [%rd36011];
	ld.global.u64 	%rd22996, [%rd36012];
	ld.global.u64 	%rd22997, [%rd36013];
	ld.global.u64 	%rd22998, [%rd36014];
	// begin inline asm
	add.cc.u64 %rd22994, %rd22994, %rd35996;
	addc.cc.u64 %rd22995, %rd22995, %rd35997;
	addc.cc.u64 %rd22996, %rd22996, %rd35998;
	addc.cc.u64 %rd22997, %rd22997, %rd35999;
	addc.cc.u64 %rd22998, %rd22998, %rd36000;
	addc.u64 %rd19201, %rd19201, %rd36001;
	
	// end inline asm
	st.global.u64 	[%rd2], %rd22994;
	st.global.u64 	[%rd36011], %rd22995;
	st.global.u64 	[%rd36012], %rd22996;
	st.global.u64 	[%rd36013], %rd22997;
	st.global.u64 	[%rd36014], %rd22998;
	st.global.u64 	[%rd36015], %rd19201;
	ld.global.u64 	%rd23012, [%rd2];
	ld.global.u64 	%rd23013, [%rd36011];
	ld.global.u64 	%rd23014, [%rd36012];
	ld.global.u64 	%rd23015, [%rd36013];
	ld.global.u64 	%rd23016, [%rd36014];
	// begin inline asm
	add.cc.u64 %rd23012, %rd23012, %rd35996;
	addc.cc.u64 %rd23013, %rd23013, %rd35997;
	addc.cc.u64 %rd23014, %rd23014, %rd35998;
	addc.cc.u64 %rd23015, %rd23015, %rd35999;
	addc.cc.u64 %rd23016, %rd23016, %rd36000;
	addc.u64 %rd19201, %rd19201, %rd36001;
	
	// end inline asm
	st.global.u64 	[%rd2], %rd23012;
	st.global.u64 	[%rd36011], %rd23013;
	st.global.u64 	[%rd36012], %rd23014;
	st.global.u64 	[%rd36013], %rd23015;
	st.global.u64 	[%rd36014], %rd23016;
	st.global.u64 	[%rd36015], %rd19201;
	ld.global.u64 	%rd23030, [%rd2];
	ld.global.u64 	%rd23031, [%rd36011];
	ld.global.u64 	%rd23032, [%rd36012];
	ld.global.u64 	%rd23033, [%rd36013];
	ld.global.u64 	%rd23034, [%rd36014];
	// begin inline asm
	add.cc.u64 %rd23030, %rd23030, %rd35996;
	addc.cc.u64 %rd23031, %rd23031, %rd35997;
	addc.cc.u64 %rd23032, %rd23032, %rd35998;
	addc.cc.u64 %rd23033, %rd23033, %rd35999;
	addc.cc.u64 %rd23034, %rd23034, %rd36000;
	addc.u64 %rd19201, %rd19201, %rd36001;
	
	// end inline asm
	st.global.u64 	[%rd2], %rd23030;
	st.global.u64 	[%rd36011], %rd23031;
	st.global.u64 	[%rd36012], %rd23032;
	st.global.u64 	[%rd36013], %rd23033;
	st.global.u64 	[%rd36014], %rd23034;
	st.global.u64 	[%rd36015], %rd19201;
	ld.global.u64 	%rd23048, [%rd2];
	ld.global.u64 	%rd23049, [%rd36011];
	ld.global.u64 	%rd23050, [%rd36012];
	ld.global.u64 	%rd23051, [%rd36013];
	ld.global.u64 	%rd23052, [%rd36014];
	// begin inline asm
	add.cc.u64 %rd23048, %rd23048, %rd35996;
	addc.cc.u64 %rd23049, %rd23049, %rd35997;
	addc.cc.u64 %rd23050, %rd23050, %rd35998;
	addc.cc.u64 %rd23051, %rd23051, %rd35999;
	addc.cc.u64 %rd23052, %rd23052, %rd36000;
	addc.u64 %rd19201, %rd19201, %rd36001;
	
	// end inline asm
	st.global.u64 	[%rd2], %rd23048;
	st.global.u64 	[%rd36011], %rd23049;
	st.global.u64 	[%rd36012], %rd23050;
	st.global.u64 	[%rd36013], %rd23051;
	st.global.u64 	[%rd36014], %rd23052;
	st.global.u64 	[%rd36015], %rd19201;
	ld.global.u64 	%rd23066, [%rd2];
	ld.global.u64 	%rd23067, [%rd36011];
	ld.global.u64 	%rd23068, [%rd36012];
	ld.global.u64 	%rd23069, [%rd36013];
	ld.global.u64 	%rd23070, [%rd36014];
	// begin inline asm
	add.cc.u64 %rd23066, %rd23066, %rd35996;
	addc.cc.u64 %rd23067, %rd23067, %rd35997;
	addc.cc.u64 %rd23068, %rd23068, %rd35998;
	addc.cc.u64 %rd23069, %rd23069, %rd35999;
	addc.cc.u64 %rd23070, %rd23070, %rd36000;
	addc.u64 %rd19201, %rd19201, %rd36001;
	
	// end inline asm
	st.global.u64 	[%rd2], %rd23066;
	st.global.u64 	[%rd36011], %rd23067;
	st.global.u64 	[%rd36012], %rd23068;
	st.global.u64 	[%rd36013], %rd23069;
	st.global.u64 	[%rd36014], %rd23070;
	st.global.u64 	[%rd36015], %rd19201;
	ld.global.u64 	%rd23084, [%rd2];
	ld.global.u64 	%rd23085, [%rd36011];
	ld.global.u64 	%rd23086, [%rd36012];
	ld.global.u64 	%rd23087, [%rd36013];
	ld.global.u64 	%rd23088, [%rd36014];
	// begin inline asm
	add.cc.u64 %rd23084, %rd23084, %rd35996;
	addc.cc.u64 %rd23085, %rd23085, %rd35997;
	addc.cc.u64 %rd23086, %rd23086, %rd35998;
	addc.cc.u64 %rd23087, %rd23087, %rd35999;
	addc.cc.u64 %rd23088, %rd23088, %rd36000;
	addc.u64 %rd19201, %rd19201, %rd36001;
	
	// end inline asm
	st.global.u64 	[%rd2], %rd23084;
	st.global.u64 	[%rd36011], %rd23085;
	st.global.u64 	[%rd36012], %rd23086;
	st.global.u64 	[%rd36013], %rd23087;
	st.global.u64 	[%rd36014], %rd23088;
	st.global.u64 	[%rd36015], %rd19201;
	ld.global.u64 	%rd23102, [%rd2];
	ld.global.u64 	%rd23103, [%rd36011];
	ld.global.u64 	%rd23104, [%rd36012];
	ld.global.u64 	%rd23105, [%rd36013];
	ld.global.u64 	%rd23106, [%rd36014];
	// begin inline asm
	add.cc.u64 %rd23102, %rd23102, %rd35996;
	addc.cc.u64 %rd23103, %rd23103, %rd35997;
	addc.cc.u64 %rd23104, %rd23104, %rd35998;
	addc.cc.u64 %rd23105, %rd23105, %rd35999;
	addc.cc.u64 %rd23106, %rd23106, %rd36000;
	addc.u64 %rd19201, %rd19201, %rd36001;
	
	// end inline asm
	st.global.u64 	[%rd2], %rd23102;
	st.global.u64 	[%rd36011], %rd23103;
	st.global.u64 	[%rd36012], %rd23104;
	st.global.u64 	[%rd36013], %rd23105;
	st.global.u64 	[%rd36014], %rd23106;
	st.global.u64 	[%rd36015], %rd19201;
	ld.global.u64 	%rd23120, [%rd2];
	ld.global.u64 	%rd23121, [%rd36011];
	ld.global.u64 	%rd23122, [%rd36012];
	ld.global.u64 	%rd23123, [%rd36013];
	ld.global.u64 	%rd23124, [%rd36014];
	// begin inline asm
	add.cc.u64 %rd23120, %rd23120, %rd35996;
	addc.cc.u64 %rd23121, %rd23121, %rd35997;
	addc.cc.u64 %rd23122, %rd23122, %rd35998;
	addc.cc.u64 %rd23123, %rd23123, %rd35999;
	addc.cc.u64 %rd23124, %rd23124, %rd36000;
	addc.u64 %rd19201, %rd19201, %rd36001;
	
	// end inline asm
	st.global.u64 	[%rd2], %rd23120;
	st.global.u64 	[%rd36011], %rd23121;
	st.global.u64 	[%rd36012], %rd23122;
	st.global.u64 	[%rd36013], %rd23123;
	st.global.u64 	[%rd36014], %rd23124;
	st.global.u64 	[%rd36015], %rd19201;
	ld.global.u64 	%rd23138, [%rd2];
	ld.global.u64 	%rd23139, [%rd36011];
	ld.global.u64 	%rd23140, [%rd36012];
	ld.global.u64 	%rd23141, [%rd36013];
	ld.global.u64 	%rd23142, [%rd36014];
	// begin inline asm
	add.cc.u64 %rd23138, %rd23138, %rd35996;
	addc.cc.u64 %rd23139, %rd23139, %rd35997;
	addc.cc.u64 %rd23140, %rd23140, %rd35998;
	addc.cc.u64 %rd23141, %rd23141, %rd35999;
	addc.cc.u64 %rd23142, %rd23142, %rd36000;
	addc.u64 %rd19201, %rd19201, %rd36001;
	
	// end inline asm
	st.global.u64 	[%rd2], %rd23138;
	st.global.u64 	[%rd36011], %rd23139;
	st.global.u64 	[%rd36012], %rd23140;
	st.global.u64 	[%rd36013], %rd23141;
	st.global.u64 	[%rd36014], %rd23142;
	st.global.u64 	[%rd36015], %rd19201;
	ld.global.u64 	%rd23156, [%rd2];
	ld.global.u64 	%rd23157, [%rd36011];
	ld.global.u64 	%rd23158, [%rd36012];
	ld.global.u64 	%rd23159, [%rd36013];
	ld.global.u64 	%rd23160, [%rd36014];
	// begin inline asm
	add.cc.u64 %rd23156, %rd23156, %rd35996;
	addc.cc.u64 %rd23157, %rd23157, %rd35997;
	addc.cc.u64 %rd23158, %rd23158, %rd35998;
	addc.cc.u64 %rd23159, %rd23159, %rd35999;
	addc.cc.u64 %rd23160, %rd23160, %rd36000;
	addc.u64 %rd19201, %rd19201, %rd36001;
	
	// end inline asm
	st.global.u64 	[%rd2], %rd23156;
	st.global.u64 	[%rd36011], %rd23157;
	st.global.u64 	[%rd36012], %rd23158;
	st.global.u64 	[%rd36013], %rd23159;
	st.global.u64 	[%rd36014], %rd23160;
	st.global.u64 	[%rd36015], %rd19201;
	ld.global.u64 	%rd23174, [%rd2];
	ld.global.u64 	%rd23175, [%rd36011];
	ld.global.u64 	%rd23176, [%rd36012];
	ld.global.u64 	%rd23177, [%rd36013];
	ld.global.u64 	%rd23178, [%rd36014];
	// begin inline asm
	add.cc.u64 %rd23174, %rd23174, %rd35996;
	addc.cc.u64 %rd23175, %rd23175, %rd35997;
	addc.cc.u64 %rd23176, %rd23176, %rd35998;
	addc.cc.u64 %rd23177, %rd23177, %rd35999;
	addc.cc.u64 %rd23178, %rd23178, %rd36000;
	addc.u64 %rd19201, %rd19201, %rd36001;
	
	// end inline asm
	st.global.u64 	[%rd2], %rd23174;
	st.global.u64 	[%rd36011], %rd23175;
	st.global.u64 	[%rd36012], %rd23176;
	st.global.u64 	[%rd36013], %rd23177;
	st.global.u64 	[%rd36014], %rd23178;
	st.global.u64 	[%rd36015], %rd19201;
	ld.global.u64 	%rd23192, [%rd2];
	ld.global.u64 	%rd23193, [%rd36011];
	ld.global.u64 	%rd23194, [%rd36012];
	ld.global.u64 	%rd23195, [%rd36013];
	ld.global.u64 	%rd23196, [%rd36014];
	// begin inline asm
	add.cc.u64 %rd23192, %rd23192, %rd35996;
	addc.cc.u64 %rd23193, %rd23193, %rd35997;
	addc.cc.u64 %rd23194, %rd23194, %rd35998;
	addc.cc.u64 %rd23195, %rd23195, %rd35999;
	addc.cc.u64 %rd23196, %rd23196, %rd36000;
	addc.u64 %rd19201, %rd19201, %rd36001;
	
	// end inline asm
	st.global.u64 	[%rd2], %rd23192;
	st.global.u64 	[%rd36011], %rd23193;
	st.global.u64 	[%rd36012], %rd23194;
	st.global.u64 	[%rd36013], %rd23195;
	st.global.u64 	[%rd36014], %rd23196;
	st.global.u64 	[%rd36015], %rd19201;
	ld.global.u64 	%rd23210, [%rd2];
	ld.global.u64 	%rd23211, [%rd36011];
	ld.global.u64 	%rd23212, [%rd36012];
	ld.global.u64 	%rd23213, [%rd36013];
	ld.global.u64 	%rd23214, [%rd36014];
	// begin inline asm
	add.cc.u64 %rd23210, %rd23210, %rd35996;
	addc.cc.u64 %rd23211, %rd23211, %rd35997;
	addc.cc.u64 %rd23212, %rd23212, %rd35998;
	addc.cc.u64 %rd23213, %rd23213, %rd35999;
	addc.cc.u64 %rd23214, %rd23214, %rd36000;
	addc.u64 %rd19201, %rd19201, %rd36001;
	
	// end inline asm
	st.global.u64 	[%rd2], %rd23210;
	st.global.u64 	[%rd36011], %rd23211;
	st.global.u64 	[%rd36012], %rd23212;
	st.global.u64 	[%rd36013], %rd23213;
	st.global.u64 	[%rd36014], %rd23214;
	st.global.u64 	[%rd36015], %rd19201;
	ld.global.u64 	%rd23228, [%rd2];
	ld.global.u64 	%rd23229, [%rd36011];
	ld.global.u64 	%rd23230, [%rd36012];
	ld.global.u64 	%rd23231, [%rd36013];
	ld.global.u64 	%rd23232, [%rd36014];
	// begin inline asm
	add.cc.u64 %rd23228, %rd23228, %rd35996;
	addc.cc.u64 %rd23229, %rd23229, %rd35997;
	addc.cc.u64 %rd23230, %rd23230, %rd35998;
	addc.cc.u64 %rd23231, %rd23231, %rd35999;
	addc.cc.u64 %rd23232, %rd23232, %rd36000;
	addc.u64 %rd19201, %rd19201, %rd36001;
	
	// end inline asm
	st.global.u64 	[%rd2], %rd23228;
	st.global.u64 	[%rd36011], %rd23229;
	st.global.u64 	[%rd36012], %rd23230;
	st.global.u64 	[%rd36013], %rd23231;
	st.global.u64 	[%rd36014], %rd23232;
	st.global.u64 	[%rd36015], %rd19201;
	ld.global.u64 	%rd23246, [%rd2];
	ld.global.u64 	%rd23247, [%rd36011];
	ld.global.u64 	%rd23248, [%rd36012];
	ld.global.u64 	%rd23249, [%rd36013];
	ld.global.u64 	%rd23250, [%rd36014];
	// begin inline asm
	add.cc.u64 %rd23246, %rd23246, %rd35996;
	addc.cc.u64 %rd23247, %rd23247, %rd35997;
	addc.cc.u64 %rd23248, %rd23248, %rd35998;
	addc.cc.u64 %rd23249, %rd23249, %rd35999;
	addc.cc.u64 %rd23250, %rd23250, %rd36000;
	addc.u64 %rd19201, %rd19201, %rd36001;
	
	// end inline asm
	st.global.u64 	[%rd2], %rd23246;
	st.global.u64 	[%rd36011], %rd23247;
	st.global.u64 	[%rd36012], %rd23248;
	st.global.u64 	[%rd36013], %rd23249;
	st.global.u64 	[%rd36014], %rd23250;
	st.global.u64 	[%rd36015], %rd19201;
	ld.global.u64 	%rd23264, [%rd2];
	ld.global.u64 	%rd23265, [%rd36011];
	ld.global.u64 	%rd23266, [%rd36012];
	ld.global.u64 	%rd23267, [%rd36013];
	ld.global.u64 	%rd23268, [%rd36014];
	// begin inline asm
	add.cc.u64 %rd23264, %rd23264, %rd35996;
	addc.cc.u64 %rd23265, %rd23265, %rd35997;
	addc.cc.u64 %rd23266, %rd23266, %rd35998;
	addc.cc.u64 %rd23267, %rd23267, %rd35999;
	addc.cc.u64 %rd23268, %rd23268, %rd36000;
	addc.u64 %rd19201, %rd19201, %rd36001;
	
	// end inline asm
	st.global.u64 	[%rd2], %rd23264;
	st.global.u64 	[%rd36011], %rd23265;
	st.global.u64 	[%rd36012], %rd23266;
	st.global.u64 	[%rd36013], %rd23267;
	st.global.u64 	[%rd36014], %rd23268;
	st.global.u64 	[%rd36015], %rd19201;
	ld.global.u64 	%rd23282, [%rd2];
	ld.global.u64 	%rd23283, [%rd36011];
	ld.global.u64 	%rd23284, [%rd36012];
	ld.global.u64 	%rd23285, [%rd36013];
	ld.global.u64 	%rd23286, [%rd36014];
	// begin inline asm
	add.cc.u64 %rd23282, %rd23282, %rd35996;
	addc.cc.u64 %rd23283, %rd23283, %rd35997;
	addc.cc.u64 %rd23284, %rd23284, %rd35998;
	addc.cc.u64 %rd23285, %rd23285, %rd35999;
	addc.cc.u64 %rd23286, %rd23286, %rd36000;
	addc.u64 %rd19201, %rd19201, %rd36001;
	
	// end inline asm
	st.global.u64 	[%rd2], %rd23282;
	st.global.u64 	[%rd36011], %rd23283;
	st.global.u64 	[%rd36012], %rd23284;
	st.global.u64 	[%rd36013], %rd23285;
	st.global.u64 	[%rd36014], %rd23286;
	st.global.u64 	[%rd36015], %rd19201;
	ld.global.u64 	%rd23300, [%rd2];
	ld.global.u64 	%rd23301, [%rd36011];
	ld.global.u64 	%rd23302, [%rd36012];
	ld.global.u64 	%rd23303, [%rd36013];
	ld.global.u64 	%rd23304, [%rd36014];
	// begin inline asm
	add.cc.u64 %rd23300, %rd23300, %rd35996;
	addc.cc.u64 %rd23301, %rd23301, %rd35997;
	addc.cc.u64 %rd23302, %rd23302, %rd35998;
	addc.cc.u64 %rd23303, %rd23303, %rd35999;
	addc.cc.u64 %rd23304, %rd23304, %rd36000;
	addc.u64 %rd19201, %rd19201, %rd36001;
	
	// end inline asm
	st.global.u64 	[%rd2], %rd23300;
	st.global.u64 	[%rd36011], %rd23301;
	st.global.u64 	[%rd36012], %rd23302;
	st.global.u64 	[%rd36013], %rd23303;
	st.global.u64 	[%rd36014], %rd23304;
	st.global.u64 	[%rd36015], %rd19201;
	ld.global.u64 	%rd23318, [%rd2];
	ld.global.u64 	%rd23319, [%rd36011];
	ld.global.u64 	%rd23320, [%rd36012];
	ld.global.u64 	%rd23321, [%rd36013];
	ld.global.u64 	%rd23322, [%rd36014];
	// begin inline asm
	add.cc.u64 %rd23318, %rd23318, %rd35996;
	addc.cc.u64 %rd23319, %rd23319, %rd35997;
	addc.cc.u64 %rd23320, %rd23320, %rd35998;
	addc.cc.u64 %rd23321, %rd23321, %rd35999;
	addc.cc.u64 %rd23322, %rd23322, %rd36000;
	addc.u64 %rd19201, %rd19201, %rd36001;
	
	// end inline asm
	st.global.u64 	[%rd2], %rd23318;
	st.global.u64 	[%rd36011], %rd23319;
	st.global.u64 	[%rd36012], %rd23320;
	st.global.u64 	[%rd36013], %rd23321;
	st.global.u64 	[%rd36014], %rd23322;
	st.global.u64 	[%rd36015], %rd19201;
	ld.global.u64 	%rd23336, [%rd2];
	ld.global.u64 	%rd23337, [%rd36011];
	ld.global.u64 	%rd23338, [%rd36012];
	ld.global.u64 	%rd23339, [%rd36013];
	ld.global.u64 	%rd23340, [%rd36014];
	// begin inline asm
	add.cc.u64 %rd23336, %rd23336, %rd35996;
	addc.cc.u64 %rd23337, %rd23337, %rd35997;
	addc.cc.u64 %rd23338, %rd23338, %rd35998;
	addc.cc.u64 %rd23339, %rd23339, %rd35999;
	addc.cc.u64 %rd23340, %rd23340, %rd36000;
	addc.u64 %rd19201, %rd19201, %rd36001;
	
	// end inline asm
	st.global.u64 	[%rd2], %rd23336;
	st.global.u64 	[%rd36011], %rd23337;
	st.global.u64 	[%rd36012], %rd23338;
	st.global.u64 	[%rd36013], %rd23339;
	st.global.u64 	[%rd36014], %rd23340;
	st.global.u64 	[%rd36015], %rd19201;
	ld.global.u64 	%rd23354, [%rd2];
	ld.global.u64 	%rd23355, [%rd36011];
	ld.global.u64 	%rd23356, [%rd36012];
	ld.global.u64 	%rd23357, [%rd36013];
	ld.global.u64 	%rd23358, [%rd36014];
	// begin inline asm
	add.cc.u64 %rd23354, %rd23354, %rd35996;
	addc.cc.u64 %rd23355, %rd23355, %rd35997;
	addc.cc.u64 %rd23356, %rd23356, %rd35998;
	addc.cc.u64 %rd23357, %rd23357, %rd35999;
	addc.cc.u64 %rd23358, %rd23358, %rd36000;
	addc.u64 %rd19201, %rd19201, %rd36001;
	
	// end inline asm
	st.global.u64 	[%rd2], %rd23354;
	st.global.u64 	[%rd36011], %rd23355;
	st.global.u64 	[%rd36012], %rd23356;
	st.global.u64 	[%rd36013], %rd23357;
	st.global.u64 	[%rd36014], %rd23358;
	st.global.u64 	[%rd36015], %rd19201;
	ld.global.u64 	%rd23372, [%rd2];
	ld.global.u64 	%rd23373, [%rd36011];
	ld.global.u64 	%rd23374, [%rd36012];
	ld.global.u64 	%rd23375, [%rd36013];
	ld.global.u64 	%rd23376, [%rd36014];
	// begin inline asm
	add.cc.u64 %rd23372, %rd23372, %rd35996;
	addc.cc.u64 %rd23373, %rd23373, %rd35997;
	addc.cc.u64 %rd23374, %rd23374, %rd35998;
	addc.cc.u64 %rd23375, %rd23375, %rd35999;
	addc.cc.u64 %rd23376, %rd23376, %rd36000;
	addc.u64 %rd19201, %rd19201, %rd36001;
	
	// end inline asm
	st.global.u64 	[%rd2], %rd23372;
	st.global.u64 	[%rd36011], %rd23373;
	st.global.u64 	[%rd36012], %rd23374;
	st.global.u64 	[%rd36013], %rd23375;
	st.global.u64 	[%rd36014], %rd23376;
	st.global.u64 	[%rd36015], %rd19201;
	ld.global.u64 	%rd23390, [%rd2];
	ld.global.u64 	%rd23391, [%rd36011];
	ld.global.u64 	%rd23392, [%rd36012];
	ld.global.u64 	%rd23393, [%rd36013];
	ld.global.u64 	%rd23394, [%rd36014];
	// begin inline asm
	add.cc.u64 %rd23390, %rd23390, %rd35996;
	addc.cc.u64 %rd23391, %rd23391, %rd35997;
	addc.cc.u64 %rd23392, %rd23392, %rd35998;
	addc.cc.u64 %rd23393, %rd23393, %rd35999;
	addc.cc.u64 %rd23394, %rd23394, %rd36000;
	addc.u64 %rd19201, %rd19201, %rd36001;
	
	// end inline asm
	st.global.u64 	[%rd2], %rd23390;
	st.global.u64 	[%rd36011], %rd23391;
	st.global.u64 	[%rd36012], %rd23392;
	st.global.u64 	[%rd36013], %rd23393;
	st.global.u64 	[%rd36014], %rd23394;
	st.global.u64 	[%rd36015], %rd19201;
	ld.global.u64 	%rd23408, [%rd2];
	ld.global.u64 	%rd23409, [%rd36011];
	ld.global.u64 	%rd23410, [%rd36012];
	ld.global.u64 	%rd23411, [%rd36013];
	ld.global.u64 	%rd23412, [%rd36014];
	// begin inline asm
	add.cc.u64 %rd23408, %rd23408, %rd35996;
	addc.cc.u64 %rd23409, %rd23409, %rd35997;
	addc.cc.u64 %rd23410, %rd23410, %rd35998;
	addc.cc.u64 %rd23411, %rd23411, %rd35999;
	addc.cc.u64 %rd23412, %rd23412, %rd36000;
	addc.u64 %rd19201, %rd19201, %rd36001;
	
	// end inline asm
	st.global.u64 	[%rd2], %rd23408;
	st.global.u64 	[%rd36011], %rd23409;
	st.global.u64 	[%rd36012], %rd23410;
	st.global.u64 	[%rd36013], %rd23411;
	st.global.u64 	[%rd36014], %rd23412;
	st.global.u64 	[%rd36015], %rd19201;
	ld.global.u64 	%rd23426, [%rd2];
	ld.global.u64 	%rd23427, [%rd36011];
	ld.global.u64 	%rd23428, [%rd36012];
	ld.global.u64 	%rd23429, [%rd36013];
	ld.global.u64 	%rd23430, [%rd36014];
	// begin inline asm
	add.cc.u64 %rd23426, %rd23426, %rd35996;
	addc.cc.u64 %rd23427, %rd23427, %rd35997;
	addc.cc.u64 %rd23428, %rd23428, %rd35998;
	addc.cc.u64 %rd23429, %rd23429, %rd35999;
	addc.cc.u64 %rd23430, %rd23430, %rd36000;
	addc.u64 %rd19201, %rd19201, %rd36001;
	
	// end inline asm
	st.global.u64 	[%rd2], %rd23426;
	st.global.u64 	[%rd36011], %rd23427;
	st.global.u64 	[%rd36012], %rd23428;
	st.global.u64 	[%rd36013], %rd23429;
	st.global.u64 	[%rd36014], %rd23430;
	st.global.u64 	[%rd36015], %rd19201;
	ld.global.u64 	%rd23444, [%rd2];
	ld.global.u64 	%rd23445, [%rd36011];
	ld.global.u64 	%rd23446, [%rd36012];
	ld.global.u64 	%rd23447, [%rd36013];
	ld.global.u64 	%rd23448, [%rd36014];
	// begin inline asm
	add.cc.u64 %rd23444, %rd23444, %rd35996;
	addc.cc.u64 %rd23445, %rd23445, %rd35997;
	addc.cc.u64 %rd23446, %rd23446, %rd35998;
	addc.cc.u64 %rd23447, %rd23447, %rd35999;
	addc.cc.u64 %rd23448, %rd23448, %rd36000;
	addc.u64 %rd19201, %rd19201, %rd36001;
	
	// end inline asm
	st.global.u64 	[%rd2], %rd23444;
	st.global.u64 	[%rd36011], %rd23445;
	st.global.u64 	[%rd36012], %rd23446;
	st.global.u64 	[%rd36013], %rd23447;
	st.global.u64 	[%rd36014], %rd23448;
	st.global.u64 	[%rd36015], %rd19201;
	ld.global.u64 	%rd23462, [%rd2];
	ld.global.u64 	%rd23463, [%rd36011];
	ld.global.u64 	%rd23464, [%rd36012];
	ld.global.u64 	%rd23465, [%rd36013];
	ld.global.u64 	%rd23466, [%rd36014];
	// begin inline asm
	add.cc.u64 %rd23462, %rd23462, %rd35996;
	addc.cc.u64 %rd23463, %rd23463, %rd35997;
	addc.cc.u64 %rd23464, %rd23464, %rd35998;
	addc.cc.u64 %rd23465, %rd23465, %rd35999;
	addc.cc.u64 %rd23466, %rd23466, %rd36000;
	addc.u64 %rd19201, %rd19201, %rd36001;
	
	// end inline asm
	st.global.u64 	[%rd2], %rd23462;
	st.global.u64 	[%rd36011], %rd23463;
	st.global.u64 	[%rd36012], %rd23464;
	st.global.u64 	[%rd36013], %rd23465;
	st.global.u64 	[%rd36014], %rd23466;
	st.global.u64 	[%rd36015], %rd19201;
	ld.global.u64 	%rd23480, [%rd2];
	ld.global.u64 	%rd23481, [%rd36011];
	ld.global.u64 	%rd23482, [%rd36012];
	ld.global.u64 	%rd23483, [%rd36013];
	ld.global.u64 	%rd23484, [%rd36014];
	// begin inline asm
	add.cc.u64 %rd23480, %rd23480, %rd35996;
	addc.cc.u64 %rd23481, %rd23481, %rd35997;
	addc.cc.u64 %rd23482, %rd23482, %rd35998;
	addc.cc.u64 %rd23483, %rd23483, %rd35999;
	addc.cc.u64 %rd23484, %rd23484, %rd36000;
	addc.u64 %rd19201, %rd19201, %rd36001;
	
	// end inline asm
	st.global.u64 	[%rd2], %rd23480;
	st.global.u64 	[%rd36011], %rd23481;
	st.global.u64 	[%rd36012], %rd23482;
	st.global.u64 	[%rd36013], %rd23483;
	st.global.u64 	[%rd36014], %rd23484;
	st.global.u64 	[%rd36015], %rd19201;
	ld.global.u64 	%rd23498, [%rd2];
	ld.global.u64 	%rd23499, [%rd36011];
	ld.global.u64 	%rd23500, [%rd36012];
	ld.global.u64 	%rd23501, [%rd36013];
	ld.global.u64 	%rd23502, [%rd36014];
	// begin inline asm
	add.cc.u64 %rd23498, %rd23498, %rd35996;
	addc.cc.u64 %rd23499, %rd23499, %rd35997;
	addc.cc.u64 %rd23500, %rd23500, %rd35998;
	addc.cc.u64 %rd23501, %rd23501, %rd35999;
	addc.cc.u64 %rd23502, %rd23502, %rd36000;
	addc.u64 %rd19201, %rd19201, %rd36001;
	
	// end inline asm
	st.global.u64 	[%rd2], %rd23498;
	st.global.u64 	[%rd36011], %rd23499;
	st.global.u64 	[%rd36012], %rd23500;
	st.global.u64 	[%rd36013], %rd23501;
	st.global.u64 	[%rd36014], %rd23502;
	st.global.u64 	[%rd36015], %rd19201;
	ld.global.u64 	%rd23516, [%rd2];
	ld.global.u64 	%rd23517, [%rd36011];
	ld.global.u64 	%rd23518, [%rd36012];
	ld.global.u64 	%rd23519, [%rd36013];
	ld.global.u64 	%rd23520, [%rd36014];
	// begin inline asm
	add.cc.u64 %rd23516, %rd23516, %rd35996;
	addc.cc.u64 %rd23517, %rd23517, %rd35997;
	addc.cc.u64 %rd23518, %rd23518, %rd35998;
	addc.cc.u64 %rd23519, %rd23519, %rd35999;
	addc.cc.u64 %rd23520, %rd23520, %rd36000;
	addc.u64 %rd19201, %rd19201, %rd36001;
	
	// end inline asm
	st.global.u64 	[%rd2], %rd23516;
	st.global.u64 	[%rd36011], %rd23517;
	st.global.u64 	[%rd36012], %rd23518;
	st.global.u64 	[%rd36013], %rd23519;
	st.global.u64 	[%rd36014], %rd23520;
	st.global.u64 	[%rd36015], %rd19201;
	ld.global.u64 	%rd23534, [%rd2];
	ld.global.u64 	%rd23535, [%rd36011];
	ld.global.u64 	%rd23536, [%rd36012];
	ld.global.u64 	%rd23537, [%rd36013];
	ld.global.u64 	%rd23538, [%rd36014];
	// begin inline asm
	add.cc.u64 %rd23534, %rd23534, %rd35996;
	addc.cc.u64 %rd23535, %rd23535, %rd35997;
	addc.cc.u64 %rd23536, %rd23536, %rd35998;
	addc.cc.u64 %rd23537, %rd23537, %rd35999;
	addc.cc.u64 %rd23538, %rd23538, %rd36000;
	addc.u64 %rd19201, %rd19201, %rd36001;
	
	// end inline asm
	st.global.u64 	[%rd2], %rd23534;
	st.global.u64 	[%rd36011], %rd23535;
	st.global.u64 	[%rd36012], %rd23536;
	st.global.u64 	[%rd36013], %rd23537;
	st.global.u64 	[%rd36014], %rd23538;
	st.global.u64 	[%rd36015], %rd19201;
	ld.global.u64 	%rd23552, [%rd2];
	ld.global.u64 	%rd23553, [%rd36011];
	ld.global.u64 	%rd23554, [%rd36012];
	ld.global.u64 	%rd23555, [%rd36013];
	ld.global.u64 	%rd23556, [%rd36014];
	// begin inline asm
	add.cc.u64 %rd23552, %rd23552, %rd35996;
	addc.cc.u64 %rd23553, %rd23553, %rd35997;
	addc.cc.u64 %rd23554, %rd23554, %rd35998;
	addc.cc.u64 %rd23555, %rd23555, %rd35999;
	addc.cc.u64 %rd23556, %rd23556, %rd36000;
	addc.u64 %rd19201, %rd19201, %rd36001;
	
	// end inline asm
	st.global.u64 	[%rd2], %rd23552;
	st.global.u64 	[%rd36011], %rd23553;
	st.global.u64 	[%rd36012], %rd23554;
	st.global.u64 	[%rd36013], %rd23555;
	st.global.u64 	[%rd36014], %rd23556;
	st.global.u64 	[%rd36015], %rd19201;
	ld.global.u64 	%rd23570, [%rd2];
	ld.global.u64 	%rd23571, [%rd36011];
	ld.global.u64 	%rd23572, [%rd36012];
	ld.global.u64 	%rd23573, [%rd36013];
	ld.global.u64 	%rd23574, [%rd36014];
	// begin inline asm
	add.cc.u64 %rd23570, %rd23570, %rd35996;
	addc.cc.u64 %rd23571, %rd23571, %rd35997;
	addc.cc.u64 %rd23572, %rd23572, %rd35998;
	addc.cc.u64 %rd23573, %rd23573, %rd35999;
	addc.cc.u64 %rd23574, %rd23574, %rd36000;
	addc.u64 %rd19201, %rd19201, %rd36001;
	
	// end inline asm
	st.global.u64 	[%rd2], %rd23570;
	st.global.u64 	[%rd36011], %rd23571;
	st.global.u64 	[%rd36012], %rd23572;
	st.global.u64 	[%rd36013], %rd23573;
	st.global.u64 	[%rd36014], %rd23574;
	st.global.u64 	[%rd36015], %rd19201;
	ld.global.u64 	%rd23588, [%rd2];
	ld.global.u64 	%rd23589, [%rd36011];
	ld.global.u64 	%rd23590, [%rd36012];
	ld.global.u64 	%rd23591, [%rd36013];
	ld.global.u64 	%rd23592, [%rd36014];
	// begin inline asm
	add.cc.u64 %rd23588, %rd23588, %rd35996;
	addc.cc.u64 %rd23589, %rd23589, %rd35997;
	addc.cc.u64 %rd23590, %rd23590, %rd35998;
	addc.cc.u64 %rd23591, %rd23591, %rd35999;
	addc.cc.u64 %rd23592, %rd23592, %rd36000;
	addc.u64 %rd19201, %rd19201, %rd36001;
	
	// end inline asm
	st.global.u64 	[%rd2], %rd23588;
	st.global.u64 	[%rd36011], %rd23589;
	st.global.u64 	[%rd36012], %rd23590;
	st.global.u64 	[%rd36013], %rd23591;
	st.global.u64 	[%rd36014], %rd23592;
	st.global.u64 	[%rd36015], %rd19201;
	ld.global.u64 	%rd23606, [%rd2];
	ld.global.u64 	%rd23607, [%rd36011];
	ld.global.u64 	%rd23608, [%rd36012];
	ld.global.u64 	%rd23609, [%rd36013];
	ld.global.u64 	%rd23610, [%rd36014];
	// begin inline asm
	add.cc.u64 %rd23606, %rd23606, %rd35996;
	addc.cc.u64 %rd23607, %rd23607, %rd35997;
	addc.cc.u64 %rd23608, %rd23608, %rd35998;
	addc.cc.u64 %rd23609, %rd23609, %rd35999;
	addc.cc.u64 %rd23610, %rd23610, %rd36000;
	addc.u64 %rd19201, %rd19201, %rd36001;
	
	// end inline asm
	st.global.u64 	[%rd2], %rd23606;
	st.global.u64 	[%rd36011], %rd23607;
	st.global.u64 	[%rd36012], %rd23608;
	st.global.u64 	[%rd36013], %rd23609;
	st.global.u64 	[%rd36014], %rd23610;
	st.global.u64 	[%rd36015], %rd19201;
	ld.global.u64 	%rd23624, [%rd2];
	ld.global.u64 	%rd23625, [%rd36011];
	ld.global.u64 	%rd23626, [%rd36012];
	ld.global.u64 	%rd23627, [%rd36013];
	ld.global.u64 	%rd23628, [%rd36014];
	// begin inline asm
	add.cc.u64 %rd23624, %rd23624, %rd35996;
	addc.cc.u64 %rd23625, %rd23625, %rd35997;
	addc.cc.u64 %rd23626, %rd23626, %rd35998;
	addc.cc.u64 %rd23627, %rd23627, %rd35999;
	addc.cc.u64 %rd23628, %rd23628, %rd36000;
	addc.u64 %rd19201, %rd19201, %rd36001;
	
	// end inline asm
	st.global.u64 	[%rd2], %rd23624;
	st.global.u64 	[%rd36011], %rd23625;
	st.global.u64 	[%rd36012], %rd23626;
	st.global.u64 	[%rd36013], %rd23627;
	st.global.u64 	[%rd36014], %rd23628;
	st.global.u64 	[%rd36015], %rd19201;
	ld.global.u64 	%rd23642, [%rd2];
	ld.global.u64 	%rd23643, [%rd36011];
	ld.global.u64 	%rd23644, [%rd36012];
	ld.global.u64 	%rd23645, [%rd36013];
	ld.global.u64 	%rd23646, [%rd36014];
	// begin inline asm
	add.cc.u64 %rd23642, %rd23642, %rd35996;
	addc.cc.u64 %rd23643, %rd23643, %rd35997;
	addc.cc.u64 %rd23644, %rd23644, %rd35998;
	addc.cc.u64 %rd23645, %rd23645, %rd35999;
	addc.cc.u64 %rd23646, %rd23646, %rd36000;
	addc.u64 %rd19201, %rd19201, %rd36001;
	
	// end inline asm
	st.global.u64 	[%rd2], %rd23642;
	st.global.u64 	[%rd36011], %rd23643;
	st.global.u64 	[%rd36012], %rd23644;
	st.global.u64 	[%rd36013], %rd23645;
	st.global.u64 	[%rd36014], %rd23646;
	st.global.u64 	[%rd36015], %rd19201;
	ld.global.u64 	%rd23660, [%rd2];
	ld.global.u64 	%rd23661, [%rd36011];
	ld.global.u64 	%rd23662, [%rd36012];
	ld.global.u64 	%rd23663, [%rd36013];
	ld.global.u64 	%rd23664, [%rd36014];
	// begin inline asm
	add.cc.u64 %rd23660, %rd23660, %rd35996;
	addc.cc.u64 %rd23661, %rd23661, %rd35997;
	addc.cc.u64 %rd23662, %rd23662, %rd35998;
	addc.cc.u64 %rd23663, %rd23663, %rd35999;
	addc.cc.u64 %rd23664, %rd23664, %rd36000;
	addc.u64 %rd19201, %rd19201, %rd36001;
	
	// end inline asm
	st.global.u64 	[%rd2], %rd23660;
	st.global.u64 	[%rd36011], %rd23661;
	st.global.u64 	[%rd36012], %rd23662;
	st.global.u64 	[%rd36013], %rd23663;
	st.global.u64 	[%rd36014], %rd23664;
	st.global.u64 	[%rd36015], %rd19201;
	ld.global.u64 	%rd23678, [%rd2];
	ld.global.u64 	%rd23679, [%rd36011];
	ld.global.u64 	%rd23680, [%rd36012];
	ld.global.u64 	%rd23681, [%rd36013];
	ld.global.u64 	%rd23682, [%rd36014];
	// begin inline asm
	add.cc.u64 %rd23678, %rd23678, %rd35996;
	addc.cc.u64 %rd23679, %rd23679, %rd35997;
	addc.cc.u64 %rd23680, %rd23680, %rd35998;
	addc.cc.u64 %rd23681, %rd23681, %rd35999;
	addc.cc.u64 %rd23682, %rd23682, %rd36000;
	addc.u64 %rd19201, %rd19201, %rd36001;
	
	// end inline asm
	st.global.u64 	[%rd2], %rd23678;
	st.global.u64 	[%rd36011], %rd23679;
	st.global.u64 	[%rd36012], %rd23680;
	st.global.u64 	[%rd36013], %rd23681;
	st.global.u64 	[%rd36014], %rd23682;
	st.global.u64 	[%rd36015], %rd19201;
	ld.global.u64 	%rd23696, [%rd2];
	ld.global.u64 	%rd23697, [%rd36011];
	ld.global.u64 	%rd23698, [%rd36012];
	ld.global.u64 	%rd23699, [%rd36013];
	ld.global.u64 	%rd23700, [%rd36014];
	// begin inline asm
	add.cc.u64 %rd23696, %rd23696, %rd35996;
	addc.cc.u64 %rd23697, %rd23697, %rd35997;
	addc.cc.u64 %rd23698, %rd23698, %rd35998;
	addc.cc.u64 %rd23699, %rd23699, %rd35999;
	addc.cc.u64 %rd23700, %rd23700, %rd36000;
	addc.u64 %rd19201, %rd19201, %rd36001;
	
	// end inline asm
	st.global.u64 	[%rd2], %rd23696;
	st.global.u64 	[%rd36011], %rd23697;
	st.global.u64 	[%rd36012], %rd23698;
	st.global.u64 	[%rd36013], %rd23699;
	st.global.u64 	[%rd36014], %rd23700;
	st.global.u64 	[%rd36015], %rd19201;
	ld.global.u64 	%rd23714, [%rd2];
	ld.global.u64 	%rd23715, [%rd36011];
	ld.global.u64 	%rd23716, [%rd36012];
	ld.global.u64 	%rd23717, [%rd36013];
	ld.global.u64 	%rd23718, [%rd36014];
	// begin inline asm
	add.cc.u64 %rd23714, %rd23714, %rd35996;
	addc.cc.u64 %rd23715, %rd23715, %rd35997;
	addc.cc.u64 %rd23716, %rd23716, %rd35998;
	addc.cc.u64 %rd23717, %rd23717, %rd35999;
	addc.cc.u64 %rd23718, %rd23718, %rd36000;
	addc.u64 %rd19201, %rd19201, %rd36001;
	
	// end inline asm
	st.global.u64 	[%rd2], %rd23714;
	st.global.u64 	[%rd36011], %rd23715;
	st.global.u64 	[%rd36012], %rd23716;
	st.global.u64 	[%rd36013], %rd23717;
	st.global.u64 	[%rd36014], %rd23718;
	st.global.u64 	[%rd36015], %rd19201;
	ld.global.u64 	%rd23732, [%rd2];
	ld.global.u64 	%rd23733, [%rd36011];
	ld.global.u64 	%rd23734, [%rd36012];
	ld.global.u64 	%rd23735, [%rd36013];
	ld.global.u64 	%rd23736, [%rd36014];
	// begin inline asm
	add.cc.u64 %rd23732, %rd23732, %rd35996;
	addc.cc.u64 %rd23733, %rd23733, %rd35997;
	addc.cc.u64 %rd23734, %rd23734, %rd35998;
	addc.cc.u64 %rd23735, %rd23735, %rd35999;
	addc.cc.u64 %rd23736, %rd23736, %rd36000;
	addc.u64 %rd19201, %rd19201, %rd36001;
	
	// end inline asm
	st.global.u64 	[%rd2], %rd23732;
	st.global.u64 	[%rd36011], %rd23733;
	st.global.u64 	[%rd36012], %rd23734;
	st.global.u64 	[%rd36013], %rd23735;
	st.global.u64 	[%rd36014], %rd23736;
	st.global.u64 	[%rd36015], %rd19201;
	ld.global.u64 	%rd23750, [%rd2];
	ld.global.u64 	%rd23751, [%rd36011];
	ld.global.u64 	%rd23752, [%rd36012];
	ld.global.u64 	%rd23753, [%rd36013];
	ld.global.u64 	%rd23754, [%rd36014];
	// begin inline asm
	add.cc.u64 %rd23750, %rd23750, %rd35996;
	addc.cc.u64 %rd23751, %rd23751, %rd35997;
	addc.cc.u64 %rd23752, %rd23752, %rd35998;
	addc.cc.u64 %rd23753, %rd23753, %rd35999;
	addc.cc.u64 %rd23754, %rd23754, %rd36000;
	addc.u64 %rd19201, %rd19201, %rd36001;
	
	// end inline asm
	st.global.u64 	[%rd2], %rd23750;
	st.global.u64 	[%rd36011], %rd23751;
	st.global.u64 	[%rd36012], %rd23752;
	st.global.u64 	[%rd36013], %rd23753;
	st.global.u64 	[%rd36014], %rd23754;
	st.global.u64 	[%rd36015], %rd19201;
	ld.global.u64 	%rd23768, [%rd2];
	ld.global.u64 	%rd23769, [%rd36011];
	ld.global.u64 	%rd23770, [%rd36012];
	ld.global.u64 	%rd23771, [%rd36013];
	ld.global.u64 	%rd23772, [%rd36014];
	// begin inline asm
	add.cc.u64 %rd23768, %rd23768, %rd35996;
	addc.cc.u64 %rd23769, %rd23769, %rd35997;
	addc.cc.u64 %rd23770, %rd23770, %rd35998;
	addc.cc.u64 %rd23771, %rd23771, %rd35999;
	addc.cc.u64 %rd23772, %rd23772, %rd36000;
	addc.u64 %rd19201, %rd19201, %rd36001;
	
	// end inline asm
	st.global.u64 	[%rd2], %rd23768;
	st.global.u64 	[%rd36011], %rd23769;
	st.global.u64 	[%rd36012], %rd23770;
	st.global.u64 	[%rd36013], %rd23771;
	st.global.u64 	[%rd36014], %rd23772;
	st.global.u64 	[%rd36015], %rd19201;
	ld.global.u64 	%rd23786, [%rd2];
	ld.global.u64 	%rd23787, [%rd36011];
	ld.global.u64 	%rd23788, [%rd36012];
	ld.global.u64 	%rd23789, [%rd36013];
	ld.global.u64 	%rd23790, [%rd36014];
	// begin inline asm
	add.cc.u64 %rd23786, %rd23786, %rd35996;
	addc.cc.u64 %rd23787, %rd23787, %rd35997;
	addc.cc.u64 %rd23788, %rd23788, %rd35998;
	addc.cc.u64 %rd23789, %rd23789, %rd35999;
	addc.cc.u64 %rd23790, %rd23790, %rd36000;
	addc.u64 %rd19201, %rd19201, %rd36001;
	
	// end inline asm
	st.global.u64 	[%rd2], %rd23786;
	st.global.u64 	[%rd36011], %rd23787;
	st.global.u64 	[%rd36012], %rd23788;
	st.global.u64 	[%rd36013], %rd23789;
	st.global.u64 	[%rd36014], %rd23790;
	st.global.u64 	[%rd36015], %rd19201;
	ld.global.u64 	%rd23804, [%rd2];
	ld.global.u64 	%rd23805, [%rd36011];
	ld.global.u64 	%rd23806, [%rd36012];
	ld.global.u64 	%rd23807, [%rd36013];
	ld.global.u64 	%rd23808, [%rd36014];
	// begin inline asm
	add.cc.u64 %rd23804, %rd23804, %rd35996;
	addc.cc.u64 %rd23805, %rd23805, %rd35997;
	addc.cc.u64 %rd23806, %rd23806, %rd35998;
	addc.cc.u64 %rd23807, %rd23807, %rd35999;
	addc.cc.u64 %rd23808, %rd23808, %rd36000;
	addc.u64 %rd19201, %rd19201, %rd36001;
	
	// end inline asm
	st.global.u64 	[%rd2], %rd23804;
	st.global.u64 	[%rd36011], %rd23805;
	st.global.u64 	[%rd36012], %rd23806;
	st.global.u64 	[%rd36013], %rd23807;
	st.global.u64 	[%rd36014], %rd23808;
	st.global.u64 	[%rd36015], %rd19201;
	ld.global.u64 	%rd23822, [%rd2];
	ld.global.u64 	%rd23823, [%rd36011];
	ld.global.u64 	%rd23824, [%rd36012];
	ld.global.u64 	%rd23825, [%rd36013];
	ld.global.u64 	%rd23826, [%rd36014];
	// begin inline asm
	add.cc.u64 %rd23822, %rd23822, %rd35996;
	addc.cc.u64 %rd23823, %rd23823, %rd35997;
	addc.cc.u64 %rd23824, %rd23824, %rd35998;
	addc.cc.u64 %rd23825, %rd23825, %rd35999;
	addc.cc.u64 %rd23826, %rd23826, %rd36000;
	addc.u64 %rd19201, %rd19201, %rd36001;
	
	// end inline asm
	st.global.u64 	[%rd2], %rd23822;
	st.global.u64 	[%rd36011], %rd23823;
	st.global.u64 	[%rd36012], %rd23824;
	st.global.u64 	[%rd36013], %rd23825;
	st.global.u64 	[%rd36014], %rd23826;
	st.global.u64 	[%rd36015], %rd19201;
	ld.global.u64 	%rd23840, [%rd2];
	ld.global.u64 	%rd23841, [%rd36011];
	ld.global.u64 	%rd23842, [%rd36012];
	ld.global.u64 	%rd23843, [%rd36013];
	ld.global.u64 	%rd23844, [%rd36014];
	// begin inline asm
	add.cc.u64 %rd23840, %rd23840, %rd35996;
	addc.cc.u64 %rd23841, %rd23841, %rd35997;
	addc.cc.u64 %rd23842, %rd23842, %rd35998;
	addc.cc.u64 %rd23843, %rd23843, %rd35999;
	addc.cc.u64 %rd23844, %rd23844, %rd36000;
	addc.u64 %rd19201, %rd19201, %rd36001;
	
	// end inline asm
	st.global.u64 	[%rd2], %rd23840;
	st.global.u64 	[%rd36011], %rd23841;
	st.global.u64 	[%rd36012], %rd23842;
	st.global.u64 	[%rd36013], %rd23843;
	st.global.u64 	[%rd36014], %rd23844;
	st.global.u64 	[%rd36015], %rd19201;
	ld.global.u64 	%rd23858, [%rd2];
	ld.global.u64 	%rd23859, [%rd36011];
	ld.global.u64 	%rd23860, [%rd36012];
	ld.global.u64 	%rd23861, [%rd36013];
	ld.global.u64 	%rd23862, [%rd36014];
	// begin inline asm
	add.cc.u64 %rd23858, %rd23858, %rd35996;
	addc.cc.u64 %rd23859, %rd23859, %rd35997;
	addc.cc.u64 %rd23860, %rd23860, %rd35998;
	addc.cc.u64 %rd23861, %rd23861, %rd35999;
	addc.cc.u64 %rd23862, %rd23862, %rd36000;
	addc.u64 %rd19201, %rd19201, %rd36001;
	
	// end inline asm
	st.global.u64 	[%rd2], %rd23858;
	st.global.u64 	[%rd36011], %rd23859;
	st.global.u64 	[%rd36012], %rd23860;
	st.global.u64 	[%rd36013], %rd23861;
	st.global.u64 	[%rd36014], %rd23862;
	st.global.u64 	[%rd36015], %rd19201;
	ld.global.u64 	%rd23876, [%rd2];
	ld.global.u64 	%rd23877, [%rd36011];
	ld.global.u64 	%rd23878, [%rd36012];
	ld.global.u64 	%rd23879, [%rd36013];
	ld.global.u64 	%rd23880, [%rd36014];
	// begin inline asm
	add.cc.u64 %rd23876, %rd23876, %rd35996;
	addc.cc.u64 %rd23877, %rd23877, %rd35997;
	addc.cc.u64 %rd23878, %rd23878, %rd35998;
	addc.cc.u64 %rd23879, %rd23879, %rd35999;
	addc.cc.u64 %rd23880, %rd23880, %rd36000;
	addc.u64 %rd19201, %rd19201, %rd36001;
	
	// end inline asm
	st.global.u64 	[%rd2], %rd23876;
	st.global.u64 	[%rd36011], %rd23877;
	st.global.u64 	[%rd36012], %rd23878;
	st.global.u64 	[%rd36013], %rd23879;
	st.global.u64 	[%rd36014], %rd23880;
	st.global.u64 	[%rd36015], %rd19201;
	ld.global.u64 	%rd23894, [%rd2];
	ld.global.u64 	%rd23895, [%rd36011];
	ld.global.u64 	%rd23896, [%rd36012];
	ld.global.u64 	%rd23897, [%rd36013];
	ld.global.u64 	%rd23898, [%rd36014];
	// begin inline asm
	add.cc.u64 %rd23894, %rd23894, %rd35996;
	addc.cc.u64 %rd23895, %rd23895, %rd35997;
	addc.cc.u64 %rd23896, %rd23896, %rd35998;
	addc.cc.u64 %rd23897, %rd23897, %rd35999;
	addc.cc.u64 %rd23898, %rd23898, %rd36000;
	addc.u64 %rd19201, %rd19201, %rd36001;
	
	// end inline asm
	st.global.u64 	[%rd2], %rd23894;
	st.global.u64 	[%rd36011], %rd23895;
	st.global.u64 	[%rd36012], %rd23896;
	st.global.u64 	[%rd36013], %rd23897;
	st.global.u64 	[%rd36014], %rd23898;
	st.global.u64 	[%rd36015], %rd19201;
	ld.global.u64 	%rd23912, [%rd2];
	ld.global.u64 	%rd23913, [%rd36011];
	ld.global.u64 	%rd23914, [%rd36012];
	ld.global.u64 	%rd23915, [%rd36013];
	ld.global.u64 	%rd23916, [%rd36014];
	// begin inline asm
	add.cc.u64 %rd23912, %rd23912, %rd35996;
	addc.cc.u64 %rd23913, %rd23913, %rd35997;
	addc.cc.u64 %rd23914, %rd23914, %rd35998;
	addc.cc.u64 %rd23915, %rd23915, %rd35999;
	addc.cc.u64 %rd23916, %rd23916, %rd36000;
	addc.u64 %rd19201, %rd19201, %rd36001;
	
	// end inline asm
	st.global.u64 	[%rd2], %rd23912;
	st.global.u64 	[%rd36011], %rd23913;
	st.global.u64 	[%rd36012], %rd23914;
	st.global.u64 	[%rd36013], %rd23915;
	st.global.u64 	[%rd36014], %rd23916;
	st.global.u64 	[%rd36015], %rd19201;
	ld.global.u64 	%rd23930, [%rd2];
	ld.global.u64 	%rd23931, [%rd36011];
	ld.global.u64 	%rd23932, [%rd36012];
	ld.global.u64 	%rd23933, [%rd36013];
	ld.global.u64 	%rd23934, [%rd36014];
	// begin inline asm
	add.cc.u64 %rd23930, %rd23930, %rd35996;
	addc.cc.u64 %rd23931, %rd23931, %rd35997;
	addc.cc.u64 %rd23932, %rd23932, %rd35998;
	addc.cc.u64 %rd23933, %rd23933, %rd35999;
	addc.cc.u64 %rd23934, %rd23934, %rd36000;
	addc.u64 %rd19201, %rd19201, %rd36001;
	
	// end inline asm
	st.global.u64 	[%rd2], %rd23930;
	st.global.u64 	[%rd36011], %rd23931;
	st.global.u64 	[%rd36012], %rd23932;
	st.global.u64 	[%rd36013], %rd23933;
	st.global.u64 	[%rd36014], %rd23934;
	st.global.u64 	[%rd36015], %rd19201;
	ld.global.u64 	%rd23948, [%rd2];
	ld.global.u64 	%rd23949, [%rd36011];
	ld.global.u64 	%rd23950, [%rd36012];
	ld.global.u64 	%rd23951, [%rd36013];
	ld.global.u64 	%rd23952, [%rd36014];
	// begin inline asm
	add.cc.u64 %rd23948, %rd23948, %rd35996;
	addc.cc.u64 %rd23949, %rd23949, %rd35997;
	addc.cc.u64 %rd23950, %rd23950, %rd35998;
	addc.cc.u64 %rd23951, %rd23951, %rd35999;
	addc.cc.u64 %rd23952, %rd23952, %rd36000;
	addc.u64 %rd19201, %rd19201, %rd36001;
	
	// end inline asm
	st.global.u64 	[%rd2], %rd23948;
	st.global.u64 	[%rd36011], %rd23949;
	st.global.u64 	[%rd36012], %rd23950;
	st.global.u64 	[%rd36013], %rd23951;
	st.global.u64 	[%rd36014], %rd23952;
	st.global.u64 	[%rd36015], %rd19201;
	ld.global.u64 	%rd23966, [%rd2];
	ld.global.u64 	%rd23967, [%rd36011];
	ld.global.u64 	%rd23968, [%rd36012];
	ld.global.u64 	%rd23969, [%rd36013];
	ld.global.u64 	%rd23970, [%rd36014];
	// begin inline asm
	add.cc.u64 %rd23966, %rd23966, %rd35996;
	addc.cc.u64 %rd23967, %rd23967, %rd35997;
	addc.cc.u64 %rd23968, %rd23968, %rd35998;
	addc.cc.u64 %rd23969, %rd23969, %rd35999;
	addc.cc.u64 %rd23970, %rd23970, %rd36000;
	addc.u64 %rd19201, %rd19201, %rd36001;
	
	// end inline asm
	st.global.u64 	[%rd2], %rd23966;
	st.global.u64 	[%rd36011], %rd23967;
	st.global.u64 	[%rd36012], %rd23968;
	st.global.u64 	[%rd36013], %rd23969;
	st.global.u64 	[%rd36014], %rd23970;
	st.global.u64 	[%rd36015], %rd19201;
	ld.global.u64 	%rd23984, [%rd2];
	ld.global.u64 	%rd23985, [%rd36011];
	ld.global.u64 	%rd23986, [%rd36012];
	ld.global.u64 	%rd23987, [%rd36013];
	ld.global.u64 	%rd23988, [%rd36014];
	// begin inline asm
	add.cc.u64 %rd23984, %rd23984, %rd35996;
	addc.cc.u64 %rd23985, %rd23985, %rd35997;
	addc.cc.u64 %rd23986, %rd23986, %rd35998;
	addc.cc.u64 %rd23987, %rd23987, %rd35999;
	addc.cc.u64 %rd23988, %rd23988, %rd36000;
	addc.u64 %rd19201, %rd19201, %rd36001;
	
	// end inline asm
	st.global.u64 	[%rd2], %rd23984;
	st.global.u64 	[%rd36011], %rd23985;
	st.global.u64 	[%rd36012], %rd23986;
	st.global.u64 	[%rd36013], %rd23987;
	st.global.u64 	[%rd36014], %rd23988;
	st.global.u64 	[%rd36015], %rd19201;
	ld.global.u64 	%rd24002, [%rd2];
	ld.global.u64 	%rd24003, [%rd36011];
	ld.global.u64 	%rd24004, [%rd36012];
	ld.global.u64 	%rd24005, [%rd36013];
	ld.global.u64 	%rd24006, [%rd36014];
	// begin inline asm
	add.cc.u64 %rd24002, %rd24002, %rd35996;
	addc.cc.u64 %rd24003, %rd24003, %rd35997;
	addc.cc.u64 %rd24004, %rd24004, %rd35998;
	addc.cc.u64 %rd24005, %rd24005, %rd35999;
	addc.cc.u64 %rd24006, %rd24006, %rd36000;
	addc.u64 %rd19201, %rd19201, %rd36001;
	
	// end inline asm
	st.global.u64 	[%rd2], %rd24002;
	st.global.u64 	[%rd36011], %rd24003;
	st.global.u64 	[%rd36012], %rd24004;
	st.global.u64 	[%rd36013], %rd24005;
	st.global.u64 	[%rd36014], %rd24006;
	st.global.u64 	[%rd36015], %rd19201;
	ld.global.u64 	%rd24020, [%rd2];
	ld.global.u64 	%rd24021, [%rd36011];
	ld.global.u64 	%rd24022, [%rd36012];
	ld.global.u64 	%rd24023, [%rd36013];
	ld.global.u64 	%rd24024, [%rd36014];
	// begin inline asm
	add.cc.u64 %rd24020, %rd24020, %rd35996;
	addc.cc.u64 %rd24021, %rd24021, %rd35997;
	addc.cc.u64 %rd24022, %rd24022, %rd35998;
	addc.cc.u64 %rd24023, %rd24023, %rd35999;
	addc.cc.u64 %rd24024, %rd24024, %rd36000;
	addc.u64 %rd19201, %rd19201, %rd36001;
	
	// end inline asm
	st.global.u64 	[%rd2], %rd24020;
	st.global.u64 	[%rd36011], %rd24021;
	st.global.u64 	[%rd36012], %rd24022;
	st.global.u64 	[%rd36013], %rd24023;
	st.global.u64 	[%rd36014], %rd24024;
	st.global.u64 	[%rd36015], %rd19201;
	ld.global.u64 	%rd24038, [%rd2];
	ld.global.u64 	%rd24039, [%rd36011];
	ld.global.u64 	%rd24040, [%rd36012];
	ld.global.u64 	%rd24041, [%rd36013];
	ld.global.u64 	%rd24042, [%rd36014];
	// begin inline asm
	add.cc.u64 %rd24038, %rd24038, %rd35996;
	addc.cc.u64 %rd24039, %rd24039, %rd35997;
	addc.cc.u64 %rd24040, %rd24040, %rd35998;
	addc.cc.u64 %rd24041, %rd24041, %rd35999;
	addc.cc.u64 %rd24042, %rd24042, %rd36000;
	addc.u64 %rd19201, %rd19201, %rd36001;
	
	// end inline asm
	st.global.u64 	[%rd2], %rd24038;
	st.global.u64 	[%rd36011], %rd24039;
	st.global.u64 	[%rd36012], %rd24040;
	st.global.u64 	[%rd36013], %rd24041;
	st.global.u64 	[%rd36014], %rd24042;
	st.global.u64 	[%rd36015], %rd19201;
	ld.global.u64 	%rd24056, [%rd2];
	ld.global.u64 	%rd24057, [%rd36011];
	ld.global.u64 	%rd24058, [%rd36012];
	ld.global.u64 	%rd24059, [%rd36013];
	ld.global.u64 	%rd24060, [%rd36014];
	// begin inline asm
	add.cc.u64 %rd24056, %rd24056, %rd35996;
	addc.cc.u64 %rd24057, %rd24057, %rd35997;
	addc.cc.u64 %rd24058, %rd24058, %rd35998;
	addc.cc.u64 %rd24059, %rd24059, %rd35999;
	addc.cc.u64 %rd24060, %rd24060, %rd36000;
	addc.u64 %rd19201, %rd19201, %rd36001;
	
	// end inline asm
	st.global.u64 	[%rd2], %rd24056;
	st.global.u64 	[%rd36011], %rd24057;
	st.global.u64 	[%rd36012], %rd24058;
	st.global.u64 	[%rd36013], %rd24059;
	st.global.u64 	[%rd36014], %rd24060;
	st.global.u64 	[%rd36015], %rd19201;
	ld.global.u64 	%rd24074, [%rd2];
	ld.global.u64 	%rd24075, [%rd36011];
	ld.global.u64 	%rd24076, [%rd36012];
	ld.global.u64 	%rd24077, [%rd36013];
	ld.global.u64 	%rd24078, [%rd36014];
	// begin inline asm
	add.cc.u64 %rd24074, %rd24074, %rd35996;
	addc.cc.u64 %rd24075, %rd24075, %rd35997;
	addc.cc.u64 %rd24076, %rd24076, %rd35998;
	addc.cc.u64 %rd24077, %rd24077, %rd35999;
	addc.cc.u64 %rd24078, %rd24078, %rd36000;
	addc.u64 %rd19201, %rd19201, %rd36001;
	
	// end inline asm
	st.global.u64 	[%rd2], %rd24074;
	st.global.u64 	[%rd36011], %rd24075;
	st.global.u64 	[%rd36012], %rd24076;
	st.global.u64 	[%rd36013], %rd24077;
	st.global.u64 	[%rd36014], %rd24078;
	st.global.u64 	[%rd36015], %rd19201;
	ld.global.u64 	%rd24092, [%rd2];
	ld.global.u64 	%rd24093, [%rd36011];
	ld.global.u64 	%rd24094, [%rd36012];
	ld.global.u64 	%rd24095, [%rd36013];
	ld.global.u64 	%rd24096, [%rd36014];
	// begin inline asm
	add.cc.u64 %rd24092, %rd24092, %rd35996;
	addc.cc.u64 %rd24093, %rd24093, %rd35997;
	addc.cc.u64 %rd24094, %rd24094, %rd35998;
	addc.cc.u64 %rd24095, %rd24095, %rd35999;
	addc.cc.u64 %rd24096, %rd24096, %rd36000;
	addc.u64 %rd19201, %rd19201, %rd36001;
	
	// end inline asm
	st.global.u64 	[%rd2], %rd24092;
	st.global.u64 	[%rd36011], %rd24093;
	st.global.u64 	[%rd36012], %rd24094;
	st.global.u64 	[%rd36013], %rd24095;
	st.global.u64 	[%rd36014], %rd24096;
	st.global.u64 	[%rd36015], %rd19201;
	ld.global.u64 	%rd24110, [%rd2];
	ld.global.u64 	%rd24111, [%rd36011];
	ld.global.u64 	%rd24112, [%rd36012];
	ld.global.u64 	%rd24113, [%rd36013];
	ld.global.u64 	%rd24114, [%rd36014];
	// begin inline asm
	add.cc.u64 %rd24110, %rd24110, %rd35996;
	addc.cc.u64 %rd24111, %rd24111, %rd35997;
	addc.cc.u64 %rd24112, %rd24112, %rd35998;
	addc.cc.u64 %rd24113, %rd24113, %rd35999;
	addc.cc.u64 %rd24114, %rd24114, %rd36000;
	addc.u64 %rd19201, %rd19201, %rd36001;
	
	// end inline asm
	st.global.u64 	[%rd2], %rd24110;
	st.global.u64 	[%rd36011], %rd24111;
	st.global.u64 	[%rd36012], %rd24112;
	st.global.u64 	[%rd36013], %rd24113;
	st.global.u64 	[%rd36014], %rd24114;
	st.global.u64 	[%rd36015], %rd19201;
	ld.global.u64 	%rd24128, [%rd2];
	ld.global.u64 	%rd24129, [%rd36011];
	ld.global.u64 	%rd24130, [%rd36012];
	ld.global.u64 	%rd24131, [%rd36013];
	ld.global.u64 	%rd24132, [%rd36014];
	// begin inline asm
	add.cc.u64 %rd24128, %rd24128, %rd35996;
	addc.cc.u64 %rd24129, %rd24129, %rd35997;
	addc.cc.u64 %rd24130, %rd24130, %rd35998;
	addc.cc.u64 %rd24131, %rd24131, %rd35999;
	addc.cc.u64 %rd24132, %rd24132, %rd36000;
	addc.u64 %rd19201, %rd19201, %rd36001;
	
	// end inline asm
	st.global.u64 	[%rd2], %rd24128;
	st.global.u64 	[%rd36011], %rd24129;
	st.global.u64 	[%rd36012], %rd24130;
	st.global.u64 	[%rd36013], %rd24131;
	st.global.u64 	[%rd36014], %rd24132;
	st.global.u64 	[%rd36015], %rd19201;
	ld.global.u64 	%rd24146, [%rd2];
	ld.global.u64 	%rd24147, [%rd36011];
	ld.global.u64 	%rd24148, [%rd36012];
	ld.global.u64 	%rd24149, [%rd36013];
	ld.global.u64 	%rd24150, [%rd36014];
	// begin inline asm
	add.cc.u64 %rd24146, %rd24146, %rd35996;
	addc.cc.u64 %rd24147, %rd24147, %rd35997;
	addc.cc.u64 %rd24148, %rd24148, %rd35998;
	addc.cc.u64 %rd24149, %rd24149, %rd35999;
	addc.cc.u64 %rd24150, %rd24150, %rd36000;
	addc.u64 %rd19201, %rd19201, %rd36001;
	
	// end inline asm
	st.global.u64 	[%rd2], %rd24146;
	st.global.u64 	[%rd36011], %rd24147;
	st.global.u64 	[%rd36012], %rd24148;
	st.global.u64 	[%rd36013], %rd24149;
	st.global.u64 	[%rd36014], %rd24150;
	st.global.u64 	[%rd36015], %rd19201;
	ld.global.u64 	%rd24164, [%rd2];
	ld.global.u64 	%rd24165, [%rd36011];
	ld.global.u64 	%rd24166, [%rd36012];
	ld.global.u64 	%rd24167, [%rd36013];
	ld.global.u64 	%rd24168, [%rd36014];
	// begin inline asm
	add.cc.u64 %rd24164, %rd24164, %rd35996;
	addc.cc.u64 %rd24165, %rd24165, %rd35997;
	addc.cc.u64 %rd24166, %rd24166, %rd35998;
	addc.cc.u64 %rd24167, %rd24167, %rd35999;
	addc.cc.u64 %rd24168, %rd24168, %rd36000;
	addc.u64 %rd19201, %rd19201, %rd36001;
	
	// end inline asm
	st.global.u64 	[%rd2], %rd24164;
	st.global.u64 	[%rd36011], %rd24165;
	st.global.u64 	[%rd36012], %rd24166;
	st.global.u64 	[%rd36013], %rd24167;
	st.global.u64 	[%rd36014], %rd24168;
	st.global.u64 	[%rd36015], %rd19201;
	ld.global.u64 	%rd24182, [%rd2];
	ld.global.u64 	%rd24183, [%rd36011];
	ld.global.u64 	%rd24184, [%rd36012];
	ld.global.u64 	%rd24185, [%rd36013];
	ld.global.u64 	%rd24186, [%rd36014];
	// begin inline asm
	add.cc.u64 %rd24182, %rd24182, %rd35996;
	addc.cc.u64 %rd24183, %rd24183, %rd35997;
	addc.cc.u64 %rd24184, %rd24184, %rd35998;
	addc.cc.u64 %rd24185, %rd24185, %rd35999;
	addc.cc.u64 %rd24186, %rd24186, %rd36000;
	addc.u64 %rd19201, %rd19201, %rd36001;
	
	// end inline asm
	st.global.u64 	[%rd2], %rd24182;
	st.global.u64 	[%rd36011], %rd24183;
	st.global.u64 	[%rd36012], %rd24184;
	st.global.u64 	[%rd36013], %rd24185;
	st.global.u64 	[%rd36014], %rd24186;
	st.global.u64 	[%rd36015], %rd19201;
	ld.global.u64 	%rd24200, [%rd2];
	ld.global.u64 	%rd24201, [%rd36011];
	ld.global.u64 	%rd24202, [%rd36012];
	ld.global.u64 	%rd24203, [%rd36013];
	ld.global.u64 	%rd24204, [%rd36014];
	// begin inline asm
	add.cc.u64 %rd24200, %rd24200, %rd35996;
	addc.cc.u64 %rd24201, %rd24201, %rd35997;
	addc.cc.u64 %rd24202, %rd24202, %rd35998;
	addc.cc.u64 %rd24203, %rd24203, %rd35999;
	addc.cc.u64 %rd24204, %rd24204, %rd36000;
	addc.u64 %rd19201, %rd19201, %rd36001;
	
	// end inline asm
	st.global.u64 	[%rd2], %rd24200;
	st.global.u64 	[%rd36011], %rd24201;
	st.global.u64 	[%rd36012], %rd24202;
	st.global.u64 	[%rd36013], %rd24203;
	st.global.u64 	[%rd36014], %rd24204;
	st.global.u64 	[%rd36015], %rd19201;
	ld.global.u64 	%rd24218, [%rd2];
	ld.global.u64 	%rd24219, [%rd36011];
	ld.global.u64 	%rd24220, [%rd36012];
	ld.global.u64 	%rd24221, [%rd36013];
	ld.global.u64 	%rd24222, [%rd36014];
	// begin inline asm
	add.cc.u64 %rd24218, %rd24218, %rd35996;
	addc.cc.u64 %rd24219, %rd24219, %rd35997;
	addc.cc.u64 %rd24220, %rd24220, %rd35998;
	addc.cc.u64 %rd24221, %rd24221, %rd35999;
	addc.cc.u64 %rd24222, %rd24222, %rd36000;
	addc.u64 %rd19201, %rd19201, %rd36001;
	
	// end inline asm
	st.global.u64 	[%rd2], %rd24218;
	st.global.u64 	[%rd36011], %rd24219;
	st.global.u64 	[%rd36012], %rd24220;
	st.global.u64 	[%rd36013], %rd24221;
	st.global.u64 	[%rd36014], %rd24222;
	st.global.u64 	[%rd36015], %rd19201;
	ld.global.u64 	%rd24236, [%rd2];
	ld.global.u64 	%rd24237, [%rd36011];
	ld.global.u64 	%rd24238, [%rd36012];
	ld.global.u64 	%rd24239, [%rd36013];
	ld.global.u64 	%rd24240, [%rd36014];
	// begin inline asm
	add.cc.u64 %rd24236, %rd24236, %rd35996;
	addc.cc.u64 %rd24237, %rd24237, %rd35997;
	addc.cc.u64 %rd24238, %rd24238, %rd35998;
	addc.cc.u64 %rd24239, %rd24239, %rd35999;
	addc.cc.u64 %rd24240, %rd24240, %rd36000;
	addc.u64 %rd19201, %rd19201, %rd36001;
	
	// end inline asm
	st.global.u64 	[%rd2], %rd24236;
	st.global.u64 	[%rd36011], %rd24237;
	st.global.u64 	[%rd36012], %rd24238;
	st.global.u64 	[%rd36013], %rd24239;
	st.global.u64 	[%rd36014], %rd24240;
	st.global.u64 	[%rd36015], %rd19201;
	ld.global.u64 	%rd24254, [%rd2];
	ld.global.u64 	%rd24255, [%rd36011];
	ld.global.u64 	%rd24256, [%rd36012];
	ld.global.u64 	%rd24257, [%rd36013];
	ld.global.u64 	%rd24258, [%rd36014];
	// begin inline asm
	add.cc.u64 %rd24254, %rd24254, %rd35996;
	addc.cc.u64 %rd24255, %rd24255, %rd35997;
	addc.cc.u64 %rd24256, %rd24256, %rd35998;
	addc.cc.u64 %rd24257, %rd24257, %rd35999;
	addc.cc.u64 %rd24258, %rd24258, %rd36000;
	addc.u64 %rd19201, %rd19201, %rd36001;
	
	// end inline asm
	st.global.u64 	[%rd2], %rd24254;
	st.global.u64 	[%rd36011], %rd24255;
	st.global.u64 	[%rd36012], %rd24256;
	st.global.u64 	[%rd36013], %rd24257;
	st.global.u64 	[%rd36014], %rd24258;
	st.global.u64 	[%rd36015], %rd19201;
	ld.global.u64 	%rd24272, [%rd2];
	ld.global.u64 	%rd24273, [%rd36011];
	ld.global.u64 	%rd24274, [%rd36012];
	ld.global.u64 	%rd24275, [%rd36013];
	ld.global.u64 	%rd24276, [%rd36014];
	// begin inline asm
	add.cc.u64 %rd24272, %rd24272, %rd35996;
	addc.cc.u64 %rd24273, %rd24273, %rd35997;
	addc.cc.u64 %rd24274, %rd24274, %rd35998;
	addc.cc.u64 %rd24275, %rd24275, %rd35999;
	addc.cc.u64 %rd24276, %rd24276, %rd36000;
	addc.u64 %rd19201, %rd19201, %rd36001;
	
	// end inline asm
	st.global.u64 	[%rd2], %rd24272;
	st.global.u64 	[%rd36011], %rd24273;
	st.global.u64 	[%rd36012], %rd24274;
	st.global.u64 	[%rd36013], %rd24275;
	st.global.u64 	[%rd36014], %rd24276;
	st.global.u64 	[%rd36015], %rd19201;
	ld.global.u64 	%rd24290, [%rd2];
	ld.global.u64 	%rd24291, [%rd36011];
	ld.global.u64 	%rd24292, [%rd36012];
	ld.global.u64 	%rd24293, [%rd36013];
	ld.global.u64 	%rd24294, [%rd36014];
	// begin inline asm
	add.cc.u64 %rd24290, %rd24290, %rd35996;
	addc.cc.u64 %rd24291, %rd24291, %rd35997;
	addc.cc.u64 %rd24292, %rd24292, %rd35998;
	addc.cc.u64 %rd24293, %rd24293, %rd35999;
	addc.cc.u64 %rd24294, %rd24294, %rd36000;
	addc.u64 %rd19201, %rd19201, %rd36001;
	
	// end inline asm
	st.global.u64 	[%rd2], %rd24290;
	st.global.u64 	[%rd36011], %rd24291;
	st.global.u64 	[%rd36012], %rd24292;
	st.global.u64 	[%rd36013], %rd24293;
	st.global.u64 	[%rd36014], %rd24294;
	st.global.u64 	[%rd36015], %rd19201;
	ld.global.u64 	%rd24308, [%rd2];
	ld.global.u64 	%rd24309, [%rd36011];
	ld.global.u64 	%rd24310, [%rd36012];
	ld.global.u64 	%rd24311, [%rd36013];
	ld.global.u64 	%rd24312, [%rd36014];
	// begin inline asm
	add.cc.u64 %rd24308, %rd24308, %rd35996;
	addc.cc.u64 %rd24309, %rd24309, %rd35997;
	addc.cc.u64 %rd24310, %rd24310, %rd35998;
	addc.cc.u64 %rd24311, %rd24311, %rd35999;
	addc.cc.u64 %rd24312, %rd24312, %rd36000;
	addc.u64 %rd19201, %rd19201, %rd36001;
	
	// end inline asm
	st.global.u64 	[%rd2], %rd24308;
	st.global.u64 	[%rd36011], %rd24309;
	st.global.u64 	[%rd36012], %rd24310;
	st.global.u64 	[%rd36013], %rd24311;
	st.global.u64 	[%rd36014], %rd24312;
	st.global.u64 	[%rd36015], %rd19201;
	ld.global.u64 	%rd24326, [%rd2];
	ld.global.u64 	%rd24327, [%rd36011];
	ld.global.u64 	%rd24328, [%rd36012];
	ld.global.u64 	%rd24329, [%rd36013];
	ld.global.u64 	%rd24330, [%rd36014];
	// begin inline asm
	add.cc.u64 %rd24326, %rd24326, %rd35996;
	addc.cc.u64 %rd24327, %rd24327, %rd35997;
	addc.cc.u64 %rd24328, %rd24328, %rd35998;
	addc.cc.u64 %rd24329, %rd24329, %rd35999;
	addc.cc.u64 %rd24330, %rd24330, %rd36000;
	addc.u64 %rd19201, %rd19201, %rd36001;
	
	// end inline asm
	st.global.u64 	[%rd2], %rd24326;
	st.global.u64 	[%rd36011], %rd24327;
	st.global.u64 	[%rd36012], %rd24328;
	st.global.u64 	[%rd36013], %rd24329;
	st.global.u64 	[%rd36014], %rd24330;
	st.global.u64 	[%rd36015], %rd19201;
	ld.global.u64 	%rd24344, [%rd2];
	ld.global.u64 	%rd24345, [%rd36011];
	ld.global.u64 	%rd24346, [%rd36012];
	ld.global.u64 	%rd24347, [%rd36013];
	ld.global.u64 	%rd24348, [%rd36014];
	// begin inline asm
	add.cc.u64 %rd24344, %rd24344, %rd35996;
	addc.cc.u64 %rd24345, %rd24345, %rd35997;
	addc.cc.u64 %rd24346, %rd24346, %rd35998;
	addc.cc.u64 %rd24347, %rd24347, %rd35999;
	addc.cc.u64 %rd24348, %rd24348, %rd36000;
	addc.u64 %rd19201, %rd19201, %rd36001;
	
	// end inline asm
	st.global.u64 	[%rd2], %rd24344;
	st.global.u64 	[%rd36011], %rd24345;
	st.global.u64 	[%rd36012], %rd24346;
	st.global.u64 	[%rd36013], %rd24347;
	st.global.u64 	[%rd36014], %rd24348;
	st.global.u64 	[%rd36015], %rd19201;
	ld.global.u64 	%rd24362, [%rd2];
	ld.global.u64 	%rd24363, [%rd36011];
	ld.global.u64 	%rd24364, [%rd36012];
	ld.global.u64 	%rd24365, [%rd36013];
	ld.global.u64 	%rd24366, [%rd36014];
	// begin inline asm
	add.cc.u64 %rd24362, %rd24362, %rd35996;
	addc.cc.u64 %rd24363, %rd24363, %rd35997;
	addc.cc.u64 %rd24364, %rd24364, %rd35998;
	addc.cc.u64 %rd24365, %rd24365, %rd35999;
	addc.cc.u64 %rd24366, %rd24366, %rd36000;
	addc.u64 %rd19201, %rd19201, %rd36001;
	
	// end inline asm
	st.global.u64 	[%rd2], %rd24362;
	st.global.u64 	[%rd36011], %rd24363;
	st.global.u64 	[%rd36012], %rd24364;
	st.global.u64 	[%rd36013], %rd24365;
	st.global.u64 	[%rd36014], %rd24366;
	st.global.u64 	[%rd36015], %rd19201;
	ld.global.u64 	%rd24380, [%rd2];
	ld.global.u64 	%rd24381, [%rd36011];
	ld.global.u64 	%rd24382, [%rd36012];
	ld.global.u64 	%rd24383, [%rd36013];
	ld.global.u64 	%rd24384, [%rd36014];
	// begin inline asm
	add.cc.u64 %rd24380, %rd24380, %rd35996;
	addc.cc.u64 %rd24381, %rd24381, %rd35997;
	addc.cc.u64 %rd24382, %rd24382, %rd35998;
	addc.cc.u64 %rd24383, %rd24383, %rd35999;
	addc.cc.u64 %rd24384, %rd24384, %rd36000;
	addc.u64 %rd19201, %rd19201, %rd36001;
	
	// end inline asm
	st.global.u64 	[%rd2], %rd24380;
	st.global.u64 	[%rd36011], %rd24381;
	st.global.u64 	[%rd36012], %rd24382;
	st.global.u64 	[%rd36013], %rd24383;
	st.global.u64 	[%rd36014], %rd24384;
	st.global.u64 	[%rd36015], %rd19201;
	ld.global.u64 	%rd24398, [%rd2];
	ld.global.u64 	%rd24399, [%rd36011];
	ld.global.u64 	%rd24400, [%rd36012];
	ld.global.u64 	%rd24401, [%rd36013];
	ld.global.u64 	%rd24402, [%rd36014];
	// begin inline asm
	add.cc.u64 %rd24398, %rd24398, %rd35996;
	addc.cc.u64 %rd24399, %rd24399, %rd35997;
	addc.cc.u64 %rd24400, %rd24400, %rd35998;
	addc.cc.u64 %rd24401, %rd24401, %rd35999;
	addc.cc.u64 %rd24402, %rd24402, %rd36000;
	addc.u64 %rd19201, %rd19201, %rd36001;
	
	// end inline asm
	st.global.u64 	[%rd2], %rd24398;
	st.global.u64 	[%rd36011], %rd24399;
	st.global.u64 	[%rd36012], %rd24400;
	st.global.u64 	[%rd36013], %rd24401;
	st.global.u64 	[%rd36014], %rd24402;
	st.global.u64 	[%rd36015], %rd19201;
	ld.global.u64 	%rd24416, [%rd2];
	ld.global.u64 	%rd24417, [%rd36011];
	ld.global.u64 	%rd24418, [%rd36012];
	ld.global.u64 	%rd24419, [%rd36013];
	ld.global.u64 	%rd24420, [%rd36014];
	// begin inline asm
	add.cc.u64 %rd24416, %rd24416, %rd35996;
	addc.cc.u64 %rd24417, %rd24417, %rd35997;
	addc.cc.u64 %rd24418, %rd24418, %rd35998;
	addc.cc.u64 %rd24419, %rd24419, %rd35999;
	addc.cc.u64 %rd24420, %rd24420, %rd36000;
	addc.u64 %rd19201, %rd19201, %rd36001;
	
	// end inline asm
	st.global.u64 	[%rd2], %rd24416;
	st.global.u64 	[%rd36011], %rd24417;
	st.global.u64 	[%rd36012], %rd24418;
	st.global.u64 	[%rd36013], %rd24419;
	st.global.u64 	[%rd36014], %rd24420;
	st.global.u64 	[%rd36015], %rd19201;
	ld.global.u64 	%rd24434, [%rd2];
	ld.global.u64 	%rd24435, [%rd36011];
	ld.global.u64 	%rd24436, [%rd36012];
	ld.global.u64 	%rd24437, [%rd36013];
	ld.global.u64 	%rd24438, [%rd36014];
	// begin inline asm
	add.cc.u64 %rd24434, %rd24434, %rd35996;
	addc.cc.u64 %rd24435, %rd24435, %rd35997;
	addc.cc.u64 %rd24436, %rd24436, %rd35998;
	addc.cc.u64 %rd24437, %rd24437, %rd35999;
	addc.cc.u64 %rd24438, %rd24438, %rd36000;
	addc.u64 %rd19201, %rd19201, %rd36001;
	
	// end inline asm
	st.global.u64 	[%rd2], %rd24434;
	st.global.u64 	[%rd36011], %rd24435;
	st.global.u64 	[%rd36012], %rd24436;
	st.global.u64 	[%rd36013], %rd24437;
	st.global.u64 	[%rd36014], %rd24438;
	st.global.u64 	[%rd36015], %rd19201;
	ld.global.u64 	%rd24452, [%rd2];
	ld.global.u64 	%rd24453, [%rd36011];
	ld.global.u64 	%rd24454, [%rd36012];
	ld.global.u64 	%rd24455, [%rd36013];
	ld.global.u64 	%rd24456, [%rd36014];
	// begin inline asm
	add.cc.u64 %rd24452, %rd24452, %rd35996;
	addc.cc.u64 %rd24453, %rd24453, %rd35997;
	addc.cc.u64 %rd24454, %rd24454, %rd35998;
	addc.cc.u64 %rd24455, %rd24455, %rd35999;
	addc.cc.u64 %rd24456, %rd24456, %rd36000;
	addc.u64 %rd19201, %rd19201, %rd36001;
	
	// end inline asm
	st.global.u64 	[%rd2], %rd24452;
	st.global.u64 	[%rd36011], %rd24453;
	st.global.u64 	[%rd36012], %rd24454;
	st.global.u64 	[%rd36013], %rd24455;
	st.global.u64 	[%rd36014], %rd24456;
	st.global.u64 	[%rd36015], %rd19201;
	ld.global.u64 	%rd24470, [%rd2];
	ld.global.u64 	%rd24471, [%rd36011];
	ld.global.u64 	%rd24472, [%rd36012];
	ld.global.u64 	%rd24473, [%rd36013];
	ld.global.u64 	%rd24474, [%rd36014];
	// begin inline asm
	add.cc.u64 %rd24470, %rd24470, %rd35996;
	addc.cc.u64 %rd24471, %rd24471, %rd35997;
	addc.cc.u64 %rd24472, %rd24472, %rd35998;
	addc.cc.u64 %rd24473, %rd24473, %rd35999;
	addc.cc.u64 %rd24474, %rd24474, %rd36000;
	addc.u64 %rd19201, %rd19201, %rd36001;
	
	// end inline asm
	st.global.u64 	[%rd2], %rd24470;
	st.global.u64 	[%rd36011], %rd24471;
	st.global.u64 	[%rd36012], %rd24472;
	st.global.u64 	[%rd36013], %rd24473;
	st.global.u64 	[%rd36014], %rd24474;
	st.global.u64 	[%rd36015], %rd19201;
	ld.global.u64 	%rd24488, [%rd2];
	ld.global.u64 	%rd24489, [%rd36011];
	ld.global.u64 	%rd24490, [%rd36012];
	ld.global.u64 	%rd24491, [%rd36013];
	ld.global.u64 	%rd24492, [%rd36014];
	// begin inline asm
	add.cc.u64 %rd24488, %rd24488, %rd35996;
	addc.cc.u64 %rd24489, %rd24489, %rd35997;
	addc.cc.u64 %rd24490, %rd24490, %rd35998;
	addc.cc.u64 %rd24491, %rd24491, %rd35999;
	addc.cc.u64 %rd24492, %rd24492, %rd36000;
	addc.u64 %rd19201, %rd19201, %rd36001;
	
	// end inline asm
	st.global.u64 	[%rd2], %rd24488;
	st.global.u64 	[%rd36011], %rd24489;
	st.global.u64 	[%rd36012], %rd24490;
	st.global.u64 	[%rd36013], %rd24491;
	st.global.u64 	[%rd36014], %rd24492;
	st.global.u64 	[%rd36015], %rd19201;
	ld.global.u64 	%rd24506, [%rd2];
	ld.global.u64 	%rd24507, [%rd36011];
	ld.global.u64 	%rd24508, [%rd36012];
	ld.global.u64 	%rd24509, [%rd36013];
	ld.global.u64 	%rd24510, [%rd36014];
	// begin inline asm
	add.cc.u64 %rd24506, %rd24506, %rd35996;
	addc.cc.u64 %rd24507, %rd24507, %rd35997;
	addc.cc.u64 %rd24508, %rd24508, %rd35998;
	addc.cc.u64 %rd24509, %rd24509, %rd35999;
	addc.cc.u64 %rd24510, %rd24510, %rd36000;
	addc.u64 %rd19201, %rd19201, %rd36001;
	
	// end inline asm
	st.global.u64 	[%rd2], %rd24506;
	st.global.u64 	[%rd36011], %rd24507;
	st.global.u64 	[%rd36012], %rd24508;
	st.global.u64 	[%rd36013], %rd24509;
	st.global.u64 	[%rd36014], %rd24510;
	st.global.u64 	[%rd36015], %rd19201;
	ld.global.u64 	%rd24524, [%rd2];
	ld.global.u64 	%rd24525, [%rd36011];
	ld.global.u64 	%rd24526, [%rd36012];
	ld.global.u64 	%rd24527, [%rd36013];
	ld.global.u64 	%rd24528, [%rd36014];
	// begin inline asm
	add.cc.u64 %rd24524, %rd24524, %rd35996;
	addc.cc.u64 %rd24525, %rd24525, %rd35997;
	addc.cc.u64 %rd24526, %rd24526, %rd35998;
	addc.cc.u64 %rd24527, %rd24527, %rd35999;
	addc.cc.u64 %rd24528, %rd24528, %rd36000;
	addc.u64 %rd19201, %rd19201, %rd36001;
	
	// end inline asm
	st.global.u64 	[%rd2], %rd24524;
	st.global.u64 	[%rd36011], %rd24525;
	st.global.u64 	[%rd36012], %rd24526;
	st.global.u64 	[%rd36013], %rd24527;
	st.global.u64 	[%rd36014], %rd24528;
	st.global.u64 	[%rd36015], %rd19201;
	ld.global.u64 	%rd24542, [%rd2];
	ld.global.u64 	%rd24543, [%rd36011];
	ld.global.u64 	%rd24544, [%rd36012];
	ld.global.u64 	%rd24545, [%rd36013];
	ld.global.u64 	%rd24546, [%rd36014];
	// begin inline asm
	add.cc.u64 %rd24542, %rd24542, %rd35996;
	addc.cc.u64 %rd24543, %rd24543, %rd35997;
	addc.cc.u64 %rd24544, %rd24544, %rd35998;
	addc.cc.u64 %rd24545, %rd24545, %rd35999;
	addc.cc.u64 %rd24546, %rd24546, %rd36000;
	addc.u64 %rd19201, %rd19201, %rd36001;
	
	// end inline asm
	st.global.u64 	[%rd2], %rd24542;
	st.global.u64 	[%rd36011], %rd24543;
	st.global.u64 	[%rd36012], %rd24544;
	st.global.u64 	[%rd36013], %rd24545;
	st.global.u64 	[%rd36014], %rd24546;
	st.global.u64 	[%rd36015], %rd19201;
	ld.global.u64 	%rd24560, [%rd2];
	ld.global.u64 	%rd24561, [%rd36011];
	ld.global.u64 	%rd24562, [%rd36012];
	ld.global.u64 	%rd24563, [%rd36013];
	ld.global.u64 	%rd24564, [%rd36014];
	// begin inline asm
	add.cc.u64 %rd24560, %rd24560, %rd35996;
	addc.cc.u64 %rd24561, %rd24561, %rd35997;
	addc.cc.u64 %rd24562, %rd24562, %rd35998;
	addc.cc.u64 %rd24563, %rd24563, %rd35999;
	addc.cc.u64 %rd24564, %rd24564, %rd36000;
	addc.u64 %rd19201, %rd19201, %rd36001;
	
	// end inline asm
	st.global.u64 	[%rd2], %rd24560;
	st.global.u64 	[%rd36011], %rd24561;
	st.global.u64 	[%rd36012], %rd24562;
	st.global.u64 	[%rd36013], %rd24563;
	st.global.u64 	[%rd36014], %rd24564;
	st.global.u64 	[%rd36015], %rd19201;
	ld.global.u64 	%rd24578, [%rd2];
	ld.global.u64 	%rd24579, [%rd36011];
	ld.global.u64 	%rd24580, [%rd36012];
	ld.global.u64 	%rd24581, [%rd36013];
	ld.global.u64 	%rd24582, [%rd36014];
	// begin inline asm
	add.cc.u64 %rd24578, %rd24578, %rd35996;
	addc.cc.u64 %rd24579, %rd24579, %rd35997;
	addc.cc.u64 %rd24580, %rd24580, %rd35998;
	addc.cc.u64 %rd24581, %rd24581, %rd35999;
	addc.cc.u64 %rd24582, %rd24582, %rd36000;
	addc.u64 %rd19201, %rd19201, %rd36001;
	
	// end inline asm
	st.global.u64 	[%rd2], %rd24578;
	st.global.u64 	[%rd36011], %rd24579;
	st.global.u64 	[%rd36012], %rd24580;
	st.global.u64 	[%rd36013], %rd24581;
	st.global.u64 	[%rd36014], %rd24582;
	st.global.u64 	[%rd36015], %rd19201;
	ld.global.u64 	%rd24596, [%rd2];
	ld.global.u64 	%rd24597, [%rd36011];
	ld.global.u64 	%rd24598, [%rd36012];
	ld.global.u64 	%rd24599, [%rd36013];
	ld.global.u64 	%rd24600, [%rd36014];
	// begin inline asm
	add.cc.u64 %rd24596, %rd24596, %rd35996;
	addc.cc.u64 %rd24597, %rd24597, %rd35997;
	addc.cc.u64 %rd24598, %rd24598, %rd35998;
	addc.cc.u64 %rd24599, %rd24599, %rd35999;
	addc.cc.u64 %rd24600, %rd24600, %rd36000;
	addc.u64 %rd19201, %rd19201, %rd36001;
	
	// end inline asm
	st.global.u64 	[%rd2], %rd24596;
	st.global.u64 	[%rd36011], %rd24597;
	st.global.u64 	[%rd36012], %rd24598;
	st.global.u64 	[%rd36013], %rd24599;
	st.global.u64 	[%rd36014], %rd24600;
	st.global.u64 	[%rd36015], %rd19201;
	ld.global.u64 	%rd24614, [%rd2];
	ld.global.u64 	%rd24615, [%rd36011];
	ld.global.u64 	%rd24616, [%rd36012];
	ld.global.u64 	%rd24617, [%rd36013];
	ld.global.u64 	%rd24618, [%rd36014];
	// begin inline asm
	add.cc.u64 %rd24614, %rd24614, %rd35996;
	addc.cc.u64 %rd24615, %rd24615, %rd35997;
	addc.cc.u64 %rd24616, %rd24616, %rd35998;
	addc.cc.u64 %rd24617, %rd24617, %rd35999;
	addc.cc.u64 %rd24618, %rd24618, %rd36000;
	addc.u64 %rd19201, %rd19201, %rd36001;
	
	// end inline asm
	st.global.u64 	[%rd2], %rd24614;
	st.global.u64 	[%rd36011], %rd24615;
	st.global.u64 	[%rd36012], %rd24616;
	st.global.u64 	[%rd36013], %rd24617;
	st.global.u64 	[%rd36014], %rd24618;
	st.global.u64 	[%rd36015], %rd19201;
	ld.global.u64 	%rd24632, [%rd2];
	ld.global.u64 	%rd24633, [%rd36011];
	ld.global.u64 	%rd24634, [%rd36012];
	ld.global.u64 	%rd24635, [%rd36013];
	ld.global.u64 	%rd24636, [%rd36014];
	// begin inline asm
	add.cc.u64 %rd24632, %rd24632, %rd35996;
	addc.cc.u64 %rd24633, %rd24633, %rd35997;
	addc.cc.u64 %rd24634, %rd24634, %rd35998;
	addc.cc.u64 %rd24635, %rd24635, %rd35999;
	addc.cc.u64 %rd24636, %rd24636, %rd36000;
	addc.u64 %rd19201, %rd19201, %rd36001;
	
	// end inline asm
	st.global.u64 	[%rd2], %rd24632;
	st.global.u64 	[%rd36011], %rd24633;
	st.global.u64 	[%rd36012], %rd24634;
	st.global.u64 	[%rd36013], %rd24635;
	st.global.u64 	[%rd36014], %rd24636;
	st.global.u64 	[%rd36015], %rd19201;
	ld.global.u64 	%rd24650, [%rd2];
	ld.global.u64 	%rd24651, [%rd36011];
	ld.global.u64 	%rd24652, [%rd36012];
	ld.global.u64 	%rd24653, [%rd36013];
	ld.global.u64 	%rd24654, [%rd36014];
	// begin inline asm
	add.cc.u64 %rd24650, %rd24650, %rd35996;
	addc.cc.u64 %rd24651, %rd24651, %rd35997;
	addc.cc.u64 %rd24652, %rd24652, %rd35998;
	addc.cc.u64 %rd24653, %rd24653, %rd35999;
	addc.cc.u64 %rd24654, %rd24654, %rd36000;
	addc.u64 %rd19201, %rd19201, %rd36001;
	
	// end inline asm
	st.global.u64 	[%rd2], %rd24650;
	st.global.u64 	[%rd36011], %rd24651;
	st.global.u64 	[%rd36012], %rd24652;
	st.global.u64 	[%rd36013], %rd24653;
	st.global.u64 	[%rd36014], %rd24654;
	st.global.u64 	[%rd36015], %rd19201;
	ld.global.u64 	%rd24668, [%rd2];
	ld.global.u64 	%rd24669, [%rd36011];
	ld.global.u64 	%rd24670, [%rd36012];
	ld.global.u64 	%rd24671, [%rd36013];
	ld.global.u64 	%rd24672, [%rd36014];
	// begin inline asm
	add.cc.u64 %rd24668, %rd24668, %rd35996;
	addc.cc.u64 %rd24669, %rd24669, %rd35997;
	addc.cc.u64 %rd24670, %rd24670, %rd35998;
	addc.cc.u64 %rd24671, %rd24671, %rd35999;
	addc.cc.u64 %rd24672, %rd24672, %rd36000;
	addc.u64 %rd19201, %rd19201, %rd36001;
	
	// end inline asm
	st.global.u64 	[%rd2], %rd24668;
	st.global.u64 	[%rd36011], %rd24669;
	st.global.u64 	[%rd36012], %rd24670;
	st.global.u64 	[%rd36013], %rd24671;
	st.global.u64 	[%rd36014], %rd24672;
	st.global.u64 	[%rd36015], %rd19201;
	ld.global.u64 	%rd24686, [%rd2];
	ld.global.u64 	%rd24687, [%rd36011];
	ld.global.u64 	%rd24688, [%rd36012];
	ld.global.u64 	%rd24689, [%rd36013];
	ld.global.u64 	%rd24690, [%rd36014];
	// begin inline asm
	add.cc.u64 %rd24686, %rd24686, %rd35996;
	addc.cc.u64 %rd24687, %rd24687, %rd35997;
	addc.cc.u64 %rd24688, %rd24688, %rd35998;
	addc.cc.u64 %rd24689, %rd24689, %rd35999;
	addc.cc.u64 %rd24690, %rd24690, %rd36000;
	addc.u64 %rd19201, %rd19201, %rd36001;
	
	// end inline asm
	st.global.u64 	[%rd2], %rd24686;
	st.global.u64 	[%rd36011], %rd24687;
	st.global.u64 	[%rd36012], %rd24688;
	st.global.u64 	[%rd36013], %rd24689;
	st.global.u64 	[%rd36014], %rd24690;
	st.global.u64 	[%rd36015], %rd19201;
	ld.global.u64 	%rd24704, [%rd2];
	ld.global.u64 	%rd24705, [%rd36011];
	ld.global.u64 	%rd24706, [%rd36012];
	ld.global.u64 	%rd24707, [%rd36013];
	ld.global.u64 	%rd24708, [%rd36014];
	// begin inline asm
	add.cc.u64 %rd24704, %rd24704, %rd35996;
	addc.cc.u64 %rd24705, %rd24705, %rd35997;
	addc.cc.u64 %rd24706, %rd24706, %rd35998;
	addc.cc.u64 %rd24707, %rd24707, %rd35999;
	addc.cc.u64 %rd24708, %rd24708, %rd36000;
	addc.u64 %rd19201, %rd19201, %rd36001;
	
	// end inline asm
	st.global.u64 	[%rd2], %rd24704;
	st.global.u64 	[%rd36011], %rd24705;
	st.global.u64 	[%rd36012], %rd24706;
	st.global.u64 	[%rd36013], %rd24707;
	st.global.u64 	[%rd36014], %rd24708;
	st.global.u64 	[%rd36015], %rd19201;
	ld.global.u64 	%rd24722, [%rd2];
	ld.global.u64 	%rd24723, [%rd36011];
	ld.global.u64 	%rd24724, [%rd36012];
	ld.global.u64 	%rd24725, [%rd36013];
	ld.global.u64 	%rd24726, [%rd36014];
	// begin inline asm
	add.cc.u64 %rd24722, %rd24722, %rd35996;
	addc.cc.u64 %rd24723, %rd24723, %rd35997;
	addc.cc.u64 %rd24724, %rd24724, %rd35998;
	addc.cc.u64 %rd24725, %rd24725, %rd35999;
	addc.cc.u64 %rd24726, %rd24726, %rd36000;
	addc.u64 %rd19201, %rd19201, %rd36001;
	
	// end inline asm
	st.global.u64 	[%rd2], %rd24722;
	st.global.u64 	[%rd36011], %rd24723;
	st.global.u64 	[%rd36012], %rd24724;
	st.global.u64 	[%rd36013], %rd24725;
	st.global.u64 	[%rd36014], %rd24726;
	st.global.u64 	[%rd36015], %rd19201;
	ld.global.u64 	%rd24740, [%rd2];
	ld.global.u64 	%rd24741, [%rd36011];
	ld.global.u64 	%rd24742, [%rd36012];
	ld.global.u64 	%rd24743, [%rd36013];
	ld.global.u64 	%rd24744, [%rd36014];
	// begin inline asm
	add.cc.u64 %rd24740, %rd24740, %rd35996;
	addc.cc.u64 %rd24741, %rd24741, %rd35997;
	addc.cc.u64 %rd24742, %rd24742, %rd35998;
	addc.cc.u64 %rd24743, %rd24743, %rd35999;
	addc.cc.u64 %rd24744, %rd24744, %rd36000;
	addc.u64 %rd19201, %rd19201, %rd36001;
	
	// end inline asm
	st.global.u64 	[%rd2], %rd24740;
	st.global.u64 	[%rd36011], %rd24741;
	st.global.u64 	[%rd36012], %rd24742;
	st.global.u64 	[%rd36013], %rd24743;
	st.global.u64 	[%rd36014], %rd24744;
	st.global.u64 	[%rd36015], %rd19201;
	ld.global.u64 	%rd24758, [%rd2];
	ld.global.u64 	%rd24759, [%rd36011];
	ld.global.u64 	%rd24760, [%rd36012];
	ld.global.u64 	%rd24761, [%rd36013];
	ld.global.u64 	%rd24762, [%rd36014];
	// begin inline asm
	add.cc.u64 %rd24758, %rd24758, %rd35996;
	addc.cc.u64 %rd24759, %rd24759, %rd35997;
	addc.cc.u64 %rd24760, %rd24760, %rd35998;
	addc.cc.u64 %rd24761, %rd24761, %rd35999;
	addc.cc.u64 %rd24762, %rd24762, %rd36000;
	addc.u64 %rd19201, %rd19201, %rd36001;
	
	// end inline asm
	st.global.u64 	[%rd2], %rd24758;
	st.global.u64 	[%rd36011], %rd24759;
	st.global.u64 	[%rd36012], %rd24760;
	st.global.u64 	[%rd36013], %rd24761;
	st.global.u64 	[%rd36014], %rd24762;
	st.global.u64 	[%rd36015], %rd19201;
	ld.global.u64 	%rd24776, [%rd2];
	ld.global.u64 	%rd24777, [%rd36011];
	ld.global.u64 	%rd24778, [%rd36012];
	ld.global.u64 	%rd24779, [%rd36013];
	ld.global.u64 	%rd24780, [%rd36014];
	// begin inline asm
	add.cc.u64 %rd24776, %rd24776, %rd35996;
	addc.cc.u64 %rd24777, %rd24777, %rd35997;
	addc.cc.u64 %rd24778, %rd24778, %rd35998;
	addc.cc.u64 %rd24779, %rd24779, %rd35999;
	addc.cc.u64 %rd24780, %rd24780, %rd36000;
	addc.u64 %rd19201, %rd19201, %rd36001;
	
	// end inline asm
	st.global.u64 	[%rd2], %rd24776;
	st.global.u64 	[%rd36011], %rd24777;
	st.global.u64 	[%rd36012], %rd24778;
	st.global.u64 	[%rd36013], %rd24779;
	st.global.u64 	[%rd36014], %rd24780;
	st.global.u64 	[%rd36015], %rd19201;
	ld.global.u64 	%rd24794, [%rd2];
	ld.global.u64 	%rd24795, [%rd36011];
	ld.global.u64 	%rd24796, [%rd36012];
	ld.global.u64 	%rd24797, [%rd36013];
	ld.global.u64 	%rd24798, [%rd36014];
	// begin inline asm
	add.cc.u64 %rd24794, %rd24794, %rd35996;
	addc.cc.u64 %rd24795, %rd24795, %rd35997;
	addc.cc.u64 %rd24796, %rd24796, %rd35998;
	addc.cc.u64 %rd24797, %rd24797, %rd35999;
	addc.cc.u64 %rd24798, %rd24798, %rd36000;
	addc.u64 %rd19201, %rd19201, %rd36001;
	
	// end inline asm
	st.global.u64 	[%rd2], %rd24794;
	st.global.u64 	[%rd36011], %rd24795;
	st.global.u64 	[%rd36012], %rd24796;
	st.global.u64 	[%rd36013], %rd24797;
	st.global.u64 	[%rd36014], %rd24798;
	st.global.u64 	[%rd36015], %rd19201;
	ld.global.u64 	%rd24812, [%rd2];
	ld.global.u64 	%rd24813, [%rd36011];
	ld.global.u64 	%rd24814, [%rd36012];
	ld.global.u64 	%rd24815, [%rd36013];
	ld.global.u64 	%rd24816, [%rd36014];
	// begin inline asm
	add.cc.u64 %rd24812, %rd24812, %rd35996;
	addc.cc.u64 %rd24813, %rd24813, %rd35997;
	addc.cc.u64 %rd24814, %rd24814, %rd35998;
	addc.cc.u64 %rd24815, %rd24815, %rd35999;
	addc.cc.u64 %rd24816, %rd24816, %rd36000;
	addc.u64 %rd19201, %rd19201, %rd36001;
	
	// end inline asm
	st.global.u64 	[%rd2], %rd24812;
	st.global.u64 	[%rd36011], %rd24813;
	st.global.u64 	[%rd36012], %rd24814;
	st.global.u64 	[%rd36013], %rd24815;
	st.global.u64 	[%rd36014], %rd24816;
	st.global.u64 	[%rd36015], %rd19201;
	ld.global.u64 	%rd24830, [%rd2];
	ld.global.u64 	%rd24831, [%rd36011];
	ld.global.u64 	%rd24832, [%rd36012];
	ld.global.u64 	%rd24833, [%rd36013];
	ld.global.u64 	%rd24834, [%rd36014];
	// begin inline asm
	add.cc.u64 %rd24830, %rd24830, %rd35996;
	addc.cc.u64 %rd24831, %rd24831, %rd35997;
	addc.cc.u64 %rd24832, %rd24832, %rd35998;
	addc.cc.u64 %rd24833, %rd24833, %rd35999;
	addc.cc.u64 %rd24834, %rd24834, %rd36000;
	addc.u64 %rd19201, %rd19201, %rd36001;
	
	// end inline asm
	st.global.u64 	[%rd2], %rd24830;
	st.global.u64 	[%rd36011], %rd24831;
	st.global.u64 	[%rd36012], %rd24832;
	st.global.u64 	[%rd36013], %rd24833;
	st.global.u64 	[%rd36014], %rd24834;
	st.global.u64 	[%rd36015], %rd19201;
	ld.global.u64 	%rd24848, [%rd2];
	ld.global.u64 	%rd24849, [%rd36011];
	ld.global.u64 	%rd24850, [%rd36012];
	ld.global.u64 	%rd24851, [%rd36013];
	ld.global.u64 	%rd24852, [%rd36014];
	// begin inline asm
	add.cc.u64 %rd24848, %rd24848, %rd35996;
	addc.cc.u64 %rd24849, %rd24849, %rd35997;
	addc.cc.u64 %rd24850, %rd24850, %rd35998;
	addc.cc.u64 %rd24851, %rd24851, %rd35999;
	addc.cc.u64 %rd24852, %rd24852, %rd36000;
	addc.u64 %rd19201, %rd19201, %rd36001;
	
	// end inline asm
	st.global.u64 	[%rd2], %rd24848;
	st.global.u64 	[%rd36011], %rd24849;
	st.global.u64 	[%rd36012], %rd24850;
	st.global.u64 	[%rd36013], %rd24851;
	st.global.u64 	[%rd36014], %rd24852;
	st.global.u64 	[%rd36015], %rd19201;
	ld.global.u64 	%rd24866, [%rd2];
	ld.global.u64 	%rd24867, [%rd36011];
	ld.global.u64 	%rd24868, [%rd36012];
	ld.global.u64 	%rd24869, [%rd36013];
	ld.global.u64 	%rd24870, [%rd36014];
	// begin inline asm
	add.cc.u64 %rd24866, %rd24866, %rd35996;
	addc.cc.u64 %rd24867, %rd24867, %rd35997;
	addc.cc.u64 %rd24868, %rd24868, %rd35998;
	addc.cc.u64 %rd24869, %rd24869, %rd35999;
	addc.cc.u64 %rd24870, %rd24870, %rd36000;
	addc.u64 %rd19201, %rd19201, %rd36001;
	
	// end inline asm
	st.global.u64 	[%rd2], %rd24866;
	st.global.u64 	[%rd36011], %rd24867;
	st.global.u64 	[%rd36012], %rd24868;
	st.global.u64 	[%rd36013], %rd24869;
	st.global.u64 	[%rd36014], %rd24870;
	st.global.u64 	[%rd36015], %rd19201;
	ld.global.u64 	%rd24884, [%rd2];
	ld.global.u64 	%rd24885, [%rd36011];
	ld.global.u64 	%rd24886, [%rd36012];
	ld.global.u64 	%rd24887, [%rd36013];
	ld.global.u64 	%rd24888, [%rd36014];
	// begin inline asm
	add.cc.u64 %rd24884, %rd24884, %rd35996;
	addc.cc.u64 %rd24885, %rd24885, %rd35997;
	addc.cc.u64 %rd24886, %rd24886, %rd35998;
	addc.cc.u64 %rd24887, %rd24887, %rd35999;
	addc.cc.u64 %rd24888, %rd24888, %rd36000;
	addc.u64 %rd19201, %rd19201, %rd36001;
	
	// end inline asm
	st.global.u64 	[%rd2], %rd24884;
	st.global.u64 	[%rd36011], %rd24885;
	st.global.u64 	[%rd36012], %rd24886;
	st.global.u64 	[%rd36013], %rd24887;
	st.global.u64 	[%rd36014], %rd24888;
	st.global.u64 	[%rd36015], %rd19201;
	ld.global.u64 	%rd24902, [%rd2];
	ld.global.u64 	%rd24903, [%rd36011];
	ld.global.u64 	%rd24904, [%rd36012];
	ld.global.u64 	%rd24905, [%rd36013];
	ld.global.u64 	%rd24906, [%rd36014];
	// begin inline asm
	add.cc.u64 %rd24902, %rd24902, %rd35996;
	addc.cc.u64 %rd24903, %rd24903, %rd35997;
	addc.cc.u64 %rd24904, %rd24904, %rd35998;
	addc.cc.u64 %rd24905, %rd24905, %rd35999;
	addc.cc.u64 %rd24906, %rd24906, %rd36000;
	addc.u64 %rd19201, %rd19201, %rd36001;
	
	// end inline asm
	st.global.u64 	[%rd2], %rd24902;
	st.global.u64 	[%rd36011], %rd24903;
	st.global.u64 	[%rd36012], %rd24904;
	st.global.u64 	[%rd36013], %rd24905;
	st.global.u64 	[%rd36014], %rd24906;
	st.global.u64 	[%rd36015], %rd19201;
	ld.global.u64 	%rd24920, [%rd2];
	ld.global.u64 	%rd24921, [%rd36011];
	ld.global.u64 	%rd24922, [%rd36012];
	ld.global.u64 	%rd24923, [%rd36013];
	ld.global.u64 	%rd24924, [%rd36014];
	// begin inline asm
	add.cc.u64 %rd24920, %rd24920, %rd35996;
	addc.cc.u64 %rd24921, %rd24921, %rd35997;
	addc.cc.u64 %rd24922, %rd24922, %rd35998;
	addc.cc.u64 %rd24923, %rd24923, %rd35999;
	addc.cc.u64 %rd24924, %rd24924, %rd36000;
	addc.u64 %rd19201, %rd19201, %rd36001;
	
	// end inline asm
	st.global.u64 	[%rd2], %rd24920;
	st.global.u64 	[%rd36011], %rd24921;
	st.global.u64 	[%rd36012], %rd24922;
	st.global.u64 	[%rd36013], %rd24923;
	st.global.u64 	[%rd36014], %rd24924;
	st.global.u64 	[%rd36015], %rd19201;
	ld.global.u64 	%rd24938, [%rd2];
	ld.global.u64 	%rd24939, [%rd36011];
	ld.global.u64 	%rd24940, [%rd36012];
	ld.global.u64 	%rd24941, [%rd36013];
	ld.global.u64 	%rd24942, [%rd36014];
	// begin inline asm
	add.cc.u64 %rd24938, %rd24938, %rd35996;
	addc.cc.u64 %rd24939, %rd24939, %rd35997;
	addc.cc.u64 %rd24940, %rd24940, %rd35998;
	addc.cc.u64 %rd24941, %rd24941, %rd35999;
	addc.cc.u64 %rd24942, %rd24942, %rd36000;
	addc.u64 %rd19201, %rd19201, %rd36001;
	
	// end inline asm
	st.global.u64 	[%rd2], %rd24938;
	st.global.u64 	[%rd36011], %rd24939;
	st.global.u64 	[%rd36012], %rd24940;
	st.global.u64 	[%rd36013], %rd24941;
	st.global.u64 	[%rd36014], %rd24942;
	st.global.u64 	[%rd36015], %rd19201;
	ld.global.u64 	%rd24956, [%rd2];
	ld.global.u64 	%rd24957, [%rd36011];
	ld.global.u64 	%rd24958, [%rd36012];
	ld.global.u64 	%rd24959, [%rd36013];
	ld.global.u64 	%rd24960, [%rd36014];
	// begin inline asm
	add.cc.u64 %rd24956, %rd24956, %rd35996;
	addc.cc.u64 %rd24957, %rd24957, %rd35997;
	addc.cc.u64 %rd24958, %rd24958, %rd35998;
	addc.cc.u64 %rd24959, %rd24959, %rd35999;
	addc.cc.u64 %rd24960, %rd24960, %rd36000;
	addc.u64 %rd19201, %rd19201, %rd36001;
	
	// end inline asm
	st.global.u64 	[%rd2], %rd24956;
	st.global.u64 	[%rd36011], %rd24957;
	st.global.u64 	[%rd36012], %rd24958;
	st.global.u64 	[%rd36013], %rd24959;
	st.global.u64 	[%rd36014], %rd24960;
	st.global.u64 	[%rd36015], %rd19201;
	ld.global.u64 	%rd24974, [%rd2];
	ld.global.u64 	%rd24975, [%rd36011];
	ld.global.u64 	%rd24976, [%rd36012];
	ld.global.u64 	%rd24977, [%rd36013];
	ld.global.u64 	%rd24978, [%rd36014];
	// begin inline asm
	add.cc.u64 %rd24974, %rd24974, %rd35996;
	addc.cc.u64 %rd24975, %rd24975, %rd35997;
	addc.cc.u64 %rd24976, %rd24976, %rd35998;
	addc.cc.u64 %rd24977, %rd24977, %rd35999;
	addc.cc.u64 %rd24978, %rd24978, %rd36000;
	addc.u64 %rd19201, %rd19201, %rd36001;
	
	// end inline asm
	st.global.u64 	[%rd2], %rd24974;
	st.global.u64 	[%rd36011], %rd24975;
	st.global.u64 	[%rd36012], %rd24976;
	st.global.u64 	[%rd36013], %rd24977;
	st.global.u64 	[%rd36014], %rd24978;
	st.global.u64 	[%rd36015], %rd19201;
	ld.global.u64 	%rd24992, [%rd2];
	ld.global.u64 	%rd24993, [%rd36011];
	ld.global.u64 	%rd24994, [%rd36012];
	ld.global.u64 	%rd24995, [%rd36013];
	ld.global.u64 	%rd24996, [%rd36014];
	// begin inline asm
	add.cc.u64 %rd24992, %rd24992, %rd35996;
	addc.cc.u64 %rd24993, %rd24993, %rd35997;
	addc.cc.u64 %rd24994, %rd24994, %rd35998;
	addc.cc.u64 %rd24995, %rd24995, %rd35999;
	addc.cc.u64 %rd24996, %rd24996, %rd36000;
	addc.u64 %rd19201, %rd19201, %rd36001;
	
	// end inline asm
	st.global.u64 	[%rd2], %rd24992;
	st.global.u64 	[%rd36011], %rd24993;
	st.global.u64 	[%rd36012], %rd24994;
	st.global.u64 	[%rd36013], %rd24995;
	st.global.u64 	[%rd36014], %rd24996;
	st.global.u64 	[%rd36015], %rd19201;
	ld.global.u64 	%rd25010, [%rd2];
	ld.global.u64 	%rd25011, [%rd36011];
	ld.global.u64 	%rd25012, [%rd36012];
	ld.global.u64 	%rd25013, [%rd36013];
	ld.global.u64 	%rd25014, [%rd36014];
	// begin inline asm
	add.cc.u64 %rd25010, %rd25010, %rd35996;
	addc.cc.u64 %rd25011, %rd25011, %rd35997;
	addc.cc.u64 %rd25012, %rd25012, %rd35998;
	addc.cc.u64 %rd25013, %rd25013, %rd35999;
	addc.cc.u64 %rd25014, %rd25014, %rd36000;
	addc.u64 %rd19201, %rd19201, %rd36001;
	
	// end inline asm
	st.global.u64 	[%rd2], %rd25010;
	st.global.u64 	[%rd36011], %rd25011;
	st.global.u64 	[%rd36012], %rd25012;
	st.global.u64 	[%rd36013], %rd25013;
	st.global.u64 	[%rd36014], %rd25014;
	st.global.u64 	[%rd36015], %rd19201;
	ld.global.u64 	%rd25028, [%rd2];
	ld.global.u64 	%rd25029, [%rd36011];
	ld.global.u64 	%rd25030, [%rd36012];
	ld.global.u64 	%rd25031, [%rd36013];
	ld.global.u64 	%rd25032, [%rd36014];
	// begin inline asm
	add.cc.u64 %rd25028, %rd25028, %rd35996;
	addc.cc.u64 %rd25029, %rd25029, %rd35997;
	addc.cc.u64 %rd25030, %rd25030, %rd35998;
	addc.cc.u64 %rd25031, %rd25031, %rd35999;
	addc.cc.u64 %rd25032, %rd25032, %rd36000;
	addc.u64 %rd19201, %rd19201, %rd36001;
	
	// end inline asm
	st.global.u64 	[%rd2], %rd25028;
	st.global.u64 	[%rd36011], %rd25029;
	st.global.u64 	[%rd36012], %rd25030;
	st.global.u64 	[%rd36013], %rd25031;
	st.global.u64 	[%rd36014], %rd25032;
	st.global.u64 	[%rd36015], %rd19201;
	ld.global.u64 	%rd25046, [%rd2];
	ld.global.u64 	%rd25047, [%rd36011];
	ld.global.u64 	%rd25048, [%rd36012];
	ld.global.u64 	%rd25049, [%rd36013];
	ld.global.u64 	%rd25050, [%rd36014];
	// begin inline asm
	add.cc.u64 %rd25046, %rd25046, %rd35996;
	addc.cc.u64 %rd25047, %rd25047, %rd35997;
	addc.cc.u64 %rd25048, %rd25048, %rd35998;
	addc.cc.u64 %rd25049, %rd25049, %rd35999;
	addc.cc.u64 %rd25050, %rd25050, %rd36000;
	addc.u64 %rd19201, %rd19201, %rd36001;
	
	// end inline asm
	st.global.u64 	[%rd2], %rd25046;
	st.global.u64 	[%rd36011], %rd25047;
	st.global.u64 	[%rd36012], %rd25048;
	st.global.u64 	[%rd36013], %rd25049;
	st.global.u64 	[%rd36014], %rd25050;
	st.global.u64 	[%rd36015], %rd19201;
	ld.global.u64 	%rd25064, [%rd2];
	ld.global.u64 	%rd25065, [%rd36011];
	ld.global.u64 	%rd25066, [%rd36012];
	ld.global.u64 	%rd25067, [%rd36013];
	ld.global.u64 	%rd25068, [%rd36014];
	// begin inline asm
	add.cc.u64 %rd25064, %rd25064, %rd35996;
	addc.cc.u64 %rd25065, %rd25065, %rd35997;
	addc.cc.u64 %rd25066, %rd25066, %rd35998;
	addc.cc.u64 %rd25067, %rd25067, %rd35999;
	addc.cc.u64 %rd25068, %rd25068, %rd36000;
	addc.u64 %rd19201, %rd19201, %rd36001;
	
	// end inline asm
	st.global.u64 	[%rd2], %rd25064;
	st.global.u64 	[%rd36011], %rd25065;
	st.global.u64 	[%rd36012], %rd25066;
	st.global.u64 	[%rd36013], %rd25067;
	st.global.u64 	[%rd36014], %rd25068;
	st.global.u64 	[%rd36015], %rd19201;
	ld.global.u64 	%rd25082, [%rd2];
	ld.global.u64 	%rd25083, [%rd36011];
	ld.global.u64 	%rd25084, [%rd36012];
	ld.global.u64 	%rd25085, [%rd36013];
	ld.global.u64 	%rd25086, [%rd36014];
	// begin inline asm
	add.cc.u64 %rd25082, %rd25082, %rd35996;
	addc.cc.u64 %rd25083, %rd25083, %rd35997;
	addc.cc.u64 %rd25084, %rd25084, %rd35998;
	addc.cc.u64 %rd25085, %rd25085, %rd35999;
	addc.cc.u64 %rd25086, %rd25086, %rd36000;
	addc.u64 %rd19201, %rd19201, %rd36001;
	
	// end inline asm
	st.global.u64 	[%rd2], %rd25082;
	st.global.u64 	[%rd36011], %rd25083;
	st.global.u64 	[%rd36012], %rd25084;
	st.global.u64 	[%rd36013], %rd25085;
	st.global.u64 	[%rd36014], %rd25086;
	st.global.u64 	[%rd36015], %rd19201;
	ld.global.u64 	%rd25100, [%rd2];
	ld.global.u64 	%rd25101, [%rd36011];
	ld.global.u64 	%rd25102, [%rd36012];
	ld.global.u64 	%rd25103, [%rd36013];
	ld.global.u64 	%rd25104, [%rd36014];
	// begin inline asm
	add.cc.u64 %rd25100, %rd25100, %rd35996;
	addc.cc.u64 %rd25101, %rd25101, %rd35997;
	addc.cc.u64 %rd25102, %rd25102, %rd35998;
	addc.cc.u64 %rd25103, %rd25103, %rd35999;
	addc.cc.u64 %rd25104, %rd25104, %rd36000;
	addc.u64 %rd19201, %rd19201, %rd36001;
	
	// end inline asm
	st.global.u64 	[%rd2], %rd25100;
	st.global.u64 	[%rd36011], %rd25101;
	st.global.u64 	[%rd36012], %rd25102;
	st.global.u64 	[%rd36013], %rd25103;
	st.global.u64 	[%rd36014], %rd25104;
	st.global.u64 	[%rd36015], %rd19201;
	ld.global.u64 	%rd25118, [%rd2];
	ld.global.u64 	%rd25119, [%rd36011];
	ld.global.u64 	%rd25120, [%rd36012];
	ld.global.u64 	%rd25121, [%rd36013];
	ld.global.u64 	%rd25122, [%rd36014];
	// begin inline asm
	add.cc.u64 %rd25118, %rd25118, %rd35996;
	addc.cc.u64 %rd25119, %rd25119, %rd35997;
	addc.cc.u64 %rd25120, %rd25120, %rd35998;
	addc.cc.u64 %rd25121, %rd25121, %rd35999;
	addc.cc.u64 %rd25122, %rd25122, %rd36000;
	addc.u64 %rd19201, %rd19201, %rd36001;
	
	// end inline asm
	st.global.u64 	[%rd2], %rd25118;
	st.global.u64 	[%rd36011], %rd25119;
	st.global.u64 	[%rd36012], %rd25120;
	st.global.u64 	[%rd36013], %rd25121;
	st.global.u64 	[%rd36014], %rd25122;
	st.global.u64 	[%rd36015], %rd19201;
	ld.global.u64 	%rd25136, [%rd2];
	ld.global.u64 	%rd25137, [%rd36011];
	ld.global.u64 	%rd25138, [%rd36012];
	ld.global.u64 	%rd25139, [%rd36013];
	ld.global.u64 	%rd25140, [%rd36014];
	// begin inline asm
	add.cc.u64 %rd25136, %rd25136, %rd35996;
	addc.cc.u64 %rd25137, %rd25137, %rd35997;
	addc.cc.u64 %rd25138, %rd25138, %rd35998;
	addc.cc.u64 %rd25139, %rd25139, %rd35999;
	addc.cc.u64 %rd25140, %rd25140, %rd36000;
	addc.u64 %rd19201, %rd19201, %rd36001;
	
	// end inline asm
	st.global.u64 	[%rd2], %rd25136;
	st.global.u64 	[%rd36011], %rd25137;
	st.global.u64 	[%rd36012], %rd25138;
	st.global.u64 	[%rd36013], %rd25139;
	st.global.u64 	[%rd36014], %rd25140;
	st.global.u64 	[%rd36015], %rd19201;
	ld.global.u64 	%rd25154, [%rd2];
	ld.global.u64 	%rd25155, [%rd36011];
	ld.global.u64 	%rd25156, [%rd36012];
	ld.global.u64 	%rd25157, [%rd36013];
	ld.global.u64 	%rd25158, [%rd36014];
	// begin inline asm
	add.cc.u64 %rd25154, %rd25154, %rd35996;
	addc.cc.u64 %rd25155, %rd25155, %rd35997;
	addc.cc.u64 %rd25156, %rd25156, %rd35998;
	addc.cc.u64 %rd25157, %rd25157, %rd35999;
	addc.cc.u64 %rd25158, %rd25158, %rd36000;
	addc.u64 %rd19201, %rd19201, %rd36001;
	
	// end inline asm
	st.global.u64 	[%rd2], %rd25154;
	st.global.u64 	[%rd36011], %rd25155;
	st.global.u64 	[%rd36012], %rd25156;
	st.global.u64 	[%rd36013], %rd25157;
	st.global.u64 	[%rd36014], %rd25158;
	st.global.u64 	[%rd36015], %rd19201;
	ld.global.u64 	%rd25172, [%rd2];
	ld.global.u64 	%rd25173, [%rd36011];
	ld.global.u64 	%rd25174, [%rd36012];
	ld.global.u64 	%rd25175, [%rd36013];
	ld.global.u64 	%rd25176, [%rd36014];
	// begin inline asm
	add.cc.u64 %rd25172, %rd25172, %rd35996;
	addc.cc.u64 %rd25173, %rd25173, %rd35997;
	addc.cc.u64 %rd25174, %rd25174, %rd35998;
	addc.cc.u64 %rd25175, %rd25175, %rd35999;
	addc.cc.u64 %rd25176, %rd25176, %rd36000;
	addc.u64 %rd19201, %rd19201, %rd36001;
	
	// end inline asm
	st.global.u64 	[%rd2], %rd25172;
	st.global.u64 	[%rd36011], %rd25173;
	st.global.u64 	[%rd36012], %rd25174;
	st.global.u64 	[%rd36013], %rd25175;
	st.global.u64 	[%rd36014], %rd25176;
	st.global.u64 	[%rd36015], %rd19201;
	ld.global.u64 	%rd25190, [%rd2];
	ld.global.u64 	%rd25191, [%rd36011];
	ld.global.u64 	%rd25192, [%rd36012];
	ld.global.u64 	%rd25193, [%rd36013];
	ld.global.u64 	%rd25194, [%rd36014];
	// begin inline asm
	add.cc.u64 %rd25190, %rd25190, %rd35996;
	addc.cc.u64 %rd25191, %rd25191, %rd35997;
	addc.cc.u64 %rd25192, %rd25192, %rd35998;
	addc.cc.u64 %rd25193, %rd25193, %rd35999;
	addc.cc.u64 %rd25194, %rd25194, %rd36000;
	addc.u64 %rd19201, %rd19201, %rd36001;
	
	// end inline asm
	st.global.u64 	[%rd2], %rd25190;
	st.global.u64 	[%rd36011], %rd25191;
	st.global.u64 	[%rd36012], %rd25192;
	st.global.u64 	[%rd36013], %rd25193;
	st.global.u64 	[%rd36014], %rd25194;
	st.global.u64 	[%rd36015], %rd19201;
	ld.global.u64 	%rd25208, [%rd2];
	ld.global.u64 	%rd25209, [%rd36011];
	ld.global.u64 	%rd25210, [%rd36012];
	ld.global.u64 	%rd25211, [%rd36013];
	ld.global.u64 	%rd25212, [%rd36014];
	// begin inline asm
	add.cc.u64 %rd25208, %rd25208, %rd35996;
	addc.cc.u64 %rd25209, %rd25209, %rd35997;
	addc.cc.u64 %rd25210, %rd25210, %rd35998;
	addc.cc.u64 %rd25211, %rd25211, %rd35999;
	addc.cc.u64 %rd25212, %rd25212, %rd36000;
	addc.u64 %rd19201, %rd19201, %rd36001;
	
	// end inline asm
	st.global.u64 	[%rd2], %rd25208;
	st.global.u64 	[%rd36011], %rd25209;
	st.global.u64 	[%rd36012], %rd25210;
	st.global.u64 	[%rd36013], %rd25211;
	st.global.u64 	[%rd36014], %rd25212;
	st.global.u64 	[%rd36015], %rd19201;
	ld.global.u64 	%rd25226, [%rd2];
	ld.global.u64 	%rd25227, [%rd36011];
	ld.global.u64 	%rd25228, [%rd36012];
	ld.global.u64 	%rd25229, [%rd36013];
	ld.global.u64 	%rd25230, [%rd36014];
	// begin inline asm
	add.cc.u64 %rd25226, %rd25226, %rd35996;
	addc.cc.u64 %rd25227, %rd25227, %rd35997;
	addc.cc.u64 %rd25228, %rd25228, %rd35998;
	addc.cc.u64 %rd25229, %rd25229, %rd35999;
	addc.cc.u64 %rd25230, %rd25230, %rd36000;
	addc.u64 %rd19201, %rd19201, %rd36001;
	
	// end inline asm
	st.global.u64 	[%rd2], %rd25226;
	st.global.u64 	[%rd36011], %rd25227;
	st.global.u64 	[%rd36012], %rd25228;
	st.global.u64 	[%rd36013], %rd25229;
	st.global.u64 	[%rd36014], %rd25230;
	st.global.u64 	[%rd36015], %rd19201;
	ld.global.u64 	%rd25244, [%rd2];
	ld.global.u64 	%rd25245, [%rd36011];
	ld.global.u64 	%rd25246, [%rd36012];
	ld.global.u64 	%rd25247, [%rd36013];
	ld.global.u64 	%rd25248, [%rd36014];
	// begin inline asm
	add.cc.u64 %rd25244, %rd25244, %rd35996;
	addc.cc.u64 %rd25245, %rd25245, %rd35997;
	addc.cc.u64 %rd25246, %rd25246, %rd35998;
	addc.cc.u64 %rd25247, %rd25247, %rd35999;
	addc.cc.u64 %rd25248, %rd25248, %rd36000;
	addc.u64 %rd19201, %rd19201, %rd36001;
	
	// end inline asm
	st.global.u64 	[%rd2], %rd25244;
	st.global.u64 	[%rd36011], %rd25245;
	st.global.u64 	[%rd36012], %rd25246;
	st.global.u64 	[%rd36013], %rd25247;
	st.global.u64 	[%rd36014], %rd25248;
	st.global.u64 	[%rd36015], %rd19201;
	ld.global.u64 	%rd25262, [%rd2];
	ld.global.u64 	%rd25263, [%rd36011];
	ld.global.u64 	%rd25264, [%rd36012];
	ld.global.u64 	%rd25265, [%rd36013];
	ld.global.u64 	%rd25266, [%rd36014];
	// begin inline asm
	add.cc.u64 %rd25262, %rd25262, %rd35996;
	addc.cc.u64 %rd25263, %rd25263, %rd35997;
	addc.cc.u64 %rd25264, %rd25264, %rd35998;
	addc.cc.u64 %rd25265, %rd25265, %rd35999;
	addc.cc.u64 %rd25266, %rd25266, %rd36000;
	addc.u64 %rd19201, %rd19201, %rd36001;
	
	// end inline asm
	st.global.u64 	[%rd2], %rd25262;
	st.global.u64 	[%rd36011], %rd25263;
	st.global.u64 	[%rd36012], %rd25264;
	st.global.u64 	[%rd36013], %rd25265;
	st.global.u64 	[%rd36014], %rd25266;
	st.global.u64 	[%rd36015], %rd19201;
	ld.global.u64 	%rd25280, [%rd2];
	ld.global.u64 	%rd25281, [%rd36011];
	ld.global.u64 	%rd25282, [%rd36012];
	ld.global.u64 	%rd25283, [%rd36013];
	ld.global.u64 	%rd25284, [%rd36014];
	// begin inline asm
	add.cc.u64 %rd25280, %rd25280, %rd35996;
	addc.cc.u64 %rd25281, %rd25281, %rd35997;
	addc.cc.u64 %rd25282, %rd25282, %rd35998;
	addc.cc.u64 %rd25283, %rd25283, %rd35999;
	addc.cc.u64 %rd25284, %rd25284, %rd36000;
	addc.u64 %rd19201, %rd19201, %rd36001;
	
	// end inline asm
	st.global.u64 	[%rd2], %rd25280;
	st.global.u64 	[%rd36011], %rd25281;
	st.global.u64 	[%rd36012], %rd25282;
	st.global.u64 	[%rd36013], %rd25283;
	st.global.u64 	[%rd36014], %rd25284;
	st.global.u64 	[%rd36015], %rd19201;
	ld.global.u64 	%rd25298, [%rd2];
	ld.global.u64 	%rd25299, [%rd36011];
	ld.global.u64 	%rd25300, [%rd36012];
	ld.global.u64 	%rd25301, [%rd36013];
	ld.global.u64 	%rd25302, [%rd36014];
	// begin inline asm
	add.cc.u64 %rd25298, %rd25298, %rd35996;
	addc.cc.u64 %rd25299, %rd25299, %rd35997;
	addc.cc.u64 %rd25300, %rd25300, %rd35998;
	addc.cc.u64 %rd25301, %rd25301, %rd35999;
	addc.cc.u64 %rd25302, %rd25302, %rd36000;
	addc.u64 %rd19201, %rd19201, %rd36001;
	
	// end inline asm
	st.global.u64 	[%rd2], %rd25298;
	st.global.u64 	[%rd36011], %rd25299;
	st.global.u64 	[%rd36012], %rd25300;
	st.global.u64 	[%rd36013], %rd25301;
	st.global.u64 	[%rd36014], %rd25302;
	st.global.u64 	[%rd36015], %rd19201;
	ld.global.u64 	%rd25316, [%rd2];
	ld.global.u64 	%rd25317, [%rd36011];
	ld.global.u64 	%rd25318, [%rd36012];
	ld.global.u64 	%rd25319, [%rd36013];
	ld.global.u64 	%rd25320, [%rd36014];
	// begin inline asm
	add.cc.u64 %rd25316, %rd25316, %rd35996;
	addc.cc.u64 %rd25317, %rd25317, %rd35997;
	addc.cc.u64 %rd25318, %rd25318, %rd35998;
	addc.cc.u64 %rd25319, %rd25319, %rd35999;
	addc.cc.u64 %rd25320, %rd25320, %rd36000;
	addc.u64 %rd19201, %rd19201, %rd36001;
	
	// end inline asm
	st.global.u64 	[%rd2], %rd25316;
	st.global.u64 	[%rd36011], %rd25317;
	st.global.u64 	[%rd36012], %rd25318;
	st.global.u64 	[%rd36013], %rd25319;
	st.global.u64 	[%rd36014], %rd25320;
	st.global.u64 	[%rd36015], %rd19201;
	ld.global.u64 	%rd25334, [%rd2];
	ld.global.u64 	%rd25335, [%rd36011];
	ld.global.u64 	%rd25336, [%rd36012];
	ld.global.u64 	%rd25337, [%rd36013];
	ld.global.u64 	%rd25338, [%rd36014];
	// begin inline asm
	add.cc.u64 %rd25334, %rd25334, %rd35996;
	addc.cc.u64 %rd25335, %rd25335, %rd35997;
	addc.cc.u64 %rd25336, %rd25336, %rd35998;
	addc.cc.u64 %rd25337, %rd25337, %rd35999;
	addc.cc.u64 %rd25338, %rd25338, %rd36000;
	addc.u64 %rd19201, %rd19201, %rd36001;
	
	// end inline asm
	st.global.u64 	[%rd2], %rd25334;
	st.global.u64 	[%rd36011], %rd25335;
	st.global.u64 	[%rd36012], %rd25336;
	st.global.u64 	[%rd36013], %rd25337;
	st.global.u64 	[%rd36014], %rd25338;
	st.global.u64 	[%rd36015], %rd19201;
	ld.global.u64 	%rd25352, [%rd2];
	ld.global.u64 	%rd25353, [%rd36011];
	ld.global.u64 	%rd25354, [%rd36012];
	ld.global.u64 	%rd25355, [%rd36013];
	ld.global.u64 	%rd25356, [%rd36014];
	// begin inline asm
	add.cc.u64 %rd25352, %rd25352, %rd35996;
	addc.cc.u64 %rd25353, %rd25353, %rd35997;
	addc.cc.u64 %rd25354, %rd25354, %rd35998;
	addc.cc.u64 %rd25355, %rd25355, %rd35999;
	addc.cc.u64 %rd25356, %rd25356, %rd36000;
	addc.u64 %rd19201, %rd19201, %rd36001;
	
	// end inline asm
	st.global.u64 	[%rd2], %rd25352;
	st.global.u64 	[%rd36011], %rd25353;
	st.global.u64 	[%rd36012], %rd25354;
	st.global.u64 	[%rd36013], %rd25355;
	st.global.u64 	[%rd36014], %rd25356;
	st.global.u64 	[%rd36015], %rd19201;
	ld.global.u64 	%rd25370, [%rd2];
	ld.global.u64 	%rd25371, [%rd36011];
	ld.global.u64 	%rd25372, [%rd36012];
	ld.global.u64 	%rd25373, [%rd36013];
	ld.global.u64 	%rd25374, [%rd36014];
	// begin inline asm
	add.cc.u64 %rd25370, %rd25370, %rd35996;
	addc.cc.u64 %rd25371, %rd25371, %rd35997;
	addc.cc.u64 %rd25372, %rd25372, %rd35998;
	addc.cc.u64 %rd25373, %rd25373, %rd35999;
	addc.cc.u64 %rd25374, %rd25374, %rd36000;
	addc.u64 %rd19201, %rd19201, %rd36001;
	
	// end inline asm
	st.global.u64 	[%rd2], %rd25370;
	st.global.u64 	[%rd36011], %rd25371;
	st.global.u64 	[%rd36012], %rd25372;
	st.global.u64 	[%rd36013], %rd25373;
	st.global.u64 	[%rd36014], %rd25374;
	st.global.u64 	[%rd36015], %rd19201;
	ld.global.u64 	%rd25388, [%rd2];
	ld.global.u64 	%rd25389, [%rd36011];
	ld.global.u64 	%rd25390, [%rd36012];
	ld.global.u64 	%rd25391, [%rd36013];
	ld.global.u64 	%rd25392, [%rd36014];
	// begin inline asm
	add.cc.u64 %rd25388, %rd25388, %rd35996;
	addc.cc.u64 %rd25389, %rd25389, %rd35997;
	addc.cc.u64 %rd25390, %rd25390, %rd35998;
	addc.cc.u64 %rd25391, %rd25391, %rd35999;
	addc.cc.u64 %rd25392, %rd25392, %rd36000;
	addc.u64 %rd19201, %rd19201, %rd36001;
	
	// end inline asm
	st.global.u64 	[%rd2], %rd25388;
	st.global.u64 	[%rd36011], %rd25389;
	st.global.u64 	[%rd36012], %rd25390;
	st.global.u64 	[%rd36013], %rd25391;
	st.global.u64 	[%rd36014], %rd25392;
	st.global.u64 	[%rd36015], %rd19201;
	ld.global.u64 	%rd25406, [%rd2];
	ld.global.u64 	%rd25407, [%rd36011];
	ld.global.u64 	%rd25408, [%rd36012];
	ld.global.u64 	%rd25409, [%rd36013];
	ld.global.u64 	%rd25410, [%rd36014];
	// begin inline asm
	add.cc.u64 %rd25406, %rd25406, %rd35996;
	addc.cc.u64 %rd25407, %rd25407, %rd35997;
	addc.cc.u64 %rd25408, %rd25408, %rd35998;
	addc.cc.u64 %rd25409, %rd25409, %rd35999;
	addc.cc.u64 %rd25410, %rd25410, %rd36000;
	addc.u64 %rd19201, %rd19201, %rd36001;
	
	// end inline asm
	st.global.u64 	[%rd2], %rd25406;
	st.global.u64 	[%rd36011], %rd25407;
	st.global.u64 	[%rd36012], %rd25408;
	st.global.u64 	[%rd36013], %rd25409;
	st.global.u64 	[%rd36014], %rd25410;
	st.global.u64 	[%rd36015], %rd19201;
	ld.global.u64 	%rd25424, [%rd2];
	ld.global.u64 	%rd25425, [%rd36011];
	ld.global.u64 	%rd25426, [%rd36012];
	ld.global.u64 	%rd25427, [%rd36013];
	ld.global.u64 	%rd25428, [%rd36014];
	// begin inline asm
	add.cc.u64 %rd25424, %rd25424, %rd35996;
	addc.cc.u64 %rd25425, %rd25425, %rd35997;
	addc.cc.u64 %rd25426, %rd25426, %rd35998;
	addc.cc.u64 %rd25427, %rd25427, %rd35999;
	addc.cc.u64 %rd25428, %rd25428, %rd36000;
	addc.u64 %rd19201, %rd19201, %rd36001;
	
	// end inline asm
	st.global.u64 	[%rd2], %rd25424;
	st.global.u64 	[%rd36011], %rd25425;
	st.global.u64 	[%rd36012], %rd25426;
	st.global.u64 	[%rd36013], %rd25427;
	st.global.u64 	[%rd36014], %rd25428;
	st.global.u64 	[%rd36015], %rd19201;
	ld.global.u64 	%rd25442, [%rd2];
	ld.global.u64 	%rd25443, [%rd36011];
	ld.global.u64 	%rd25444, [%rd36012];
	ld.global.u64 	%rd25445, [%rd36013];
	ld.global.u64 	%rd25446, [%rd36014];
	// begin inline asm
	add.cc.u64 %rd25442, %rd25442, %rd35996;
	addc.cc.u64 %rd25443, %rd25443, %rd35997;
	addc.cc.u64 %rd25444, %rd25444, %rd35998;
	addc.cc.u64 %rd25445, %rd25445, %rd35999;
	addc.cc.u64 %rd25446, %rd25446, %rd36000;
	addc.u64 %rd19201, %rd19201, %rd36001;
	
	// end inline asm
	st.global.u64 	[%rd2], %rd25442;
	st.global.u64 	[%rd36011], %rd25443;
	st.global.u64 	[%rd36012], %rd25444;
	st.global.u64 	[%rd36013], %rd25445;
	st.global.u64 	[%rd36014], %rd25446;
	st.global.u64 	[%rd36015], %rd19201;
	ld.global.u64 	%rd25460, [%rd2];
	ld.global.u64 	%rd25461, [%rd36011];
	ld.global.u64 	%rd25462, [%rd36012];
	ld.global.u64 	%rd25463, [%rd36013];
	ld.global.u64 	%rd25464, [%rd36014];
	// begin inline asm
	add.cc.u64 %rd25460, %rd25460, %rd35996;
	addc.cc.u64 %rd25461, %rd25461, %rd35997;
	addc.cc.u64 %rd25462, %rd25462, %rd35998;
	addc.cc.u64 %rd25463, %rd25463, %rd35999;
	addc.cc.u64 %rd25464, %rd25464, %rd36000;
	addc.u64 %rd19201, %rd19201, %rd36001;
	
	// end inline asm
	st.global.u64 	[%rd2], %rd25460;
	st.global.u64 	[%rd36011], %rd25461;
	st.global.u64 	[%rd36012], %rd25462;
	st.global.u64 	[%rd36013], %rd25463;
	st.global.u64 	[%rd36014], %rd25464;
	st.global.u64 	[%rd36015], %rd19201;
	ld.global.u64 	%rd25478, [%rd2];
	ld.global.u64 	%rd25479, [%rd36011];
	ld.global.u64 	%rd25480, [%rd36012];
	ld.global.u64 	%rd25481, [%rd36013];
	ld.global.u64 	%rd25482, [%rd36014];
	// begin inline asm
	add.cc.u64 %rd25478, %rd25478, %rd35996;
	addc.cc.u64 %rd25479, %rd25479, %rd35997;
	addc.cc.u64 %rd25480, %rd25480, %rd35998;
	addc.cc.u64 %rd25481, %rd25481, %rd35999;
	addc.cc.u64 %rd25482, %rd25482, %rd36000;
	addc.u64 %rd19201, %rd19201, %rd36001;
	
	// end inline asm
	st.global.u64 	[%rd2], %rd25478;
	st.global.u64 	[%rd36011], %rd25479;
	st.global.u64 	[%rd36012], %rd25480;
	st.global.u64 	[%rd36013], %rd25481;
	st.global.u64 	[%rd36014], %rd25482;
	st.global.u64 	[%rd36015], %rd19201;
	ld.global.u64 	%rd25496, [%rd2];
	ld.global.u64 	%rd25497, [%rd36011];
	ld.global.u64 	%rd25498, [%rd36012];
	ld.global.u64 	%rd25499, [%rd36013];
	ld.global.u64 	%rd25500, [%rd36014];
	// begin inline asm
	add.cc.u64 %rd25496, %rd25496, %rd35996;
	addc.cc.u64 %rd25497, %rd25497, %rd35997;
	addc.cc.u64 %rd25498, %rd25498, %rd35998;
	addc.cc.u64 %rd25499, %rd25499, %rd35999;
	addc.cc.u64 %rd25500, %rd25500, %rd36000;
	addc.u64 %rd19201, %rd19201, %rd36001;
	
	// end inline asm
	st.global.u64 	[%rd2], %rd25496;
	st.global.u64 	[%rd36011], %rd25497;
	st.global.u64 	[%rd36012], %rd25498;
	st.global.u64 	[%rd36013], %rd25499;
	st.global.u64 	[%rd36014], %rd25500;
	st.global.u64 	[%rd36015], %rd19201;
	ld.global.u64 	%rd25514, [%rd2];
	ld.global.u64 	%rd25515, [%rd36011];
	ld.global.u64 	%rd25516, [%rd36012];
	ld.global.u64 	%rd25517, [%rd36013];
	ld.global.u64 	%rd25518, [%rd36014];
	// begin inline asm
	add.cc.u64 %rd25514, %rd25514, %rd35996;
	addc.cc.u64 %rd25515, %rd25515, %rd35997;
	addc.cc.u64 %rd25516, %rd25516, %rd35998;
	addc.cc.u64 %rd25517, %rd25517, %rd35999;
	addc.cc.u64 %rd25518, %rd25518, %rd36000;
	addc.u64 %rd19201, %rd19201, %rd36001;
	
	// end inline asm
	st.global.u64 	[%rd2], %rd25514;
	st.global.u64 	[%rd36011], %rd25515;
	st.global.u64 	[%rd36012], %rd25516;
	st.global.u64 	[%rd36013], %rd25517;
	st.global.u64 	[%rd36014], %rd25518;
	st.global.u64 	[%rd36015], %rd19201;
	ld.global.u64 	%rd25532, [%rd2];
	ld.global.u64 	%rd25533, [%rd36011];
	ld.global.u64 	%rd25534, [%rd36012];
	ld.global.u64 	%rd25535, [%rd36013];
	ld.global.u64 	%rd25536, [%rd36014];
	// begin inline asm
	add.cc.u64 %rd25532, %rd25532, %rd35996;
	addc.cc.u64 %rd25533, %rd25533, %rd35997;
	addc.cc.u64 %rd25534, %rd25534, %rd35998;
	addc.cc.u64 %rd25535, %rd25535, %rd35999;
	addc.cc.u64 %rd25536, %rd25536, %rd36000;
	addc.u64 %rd19201, %rd19201, %rd36001;
	
	// end inline asm
	st.global.u64 	[%rd2], %rd25532;
	st.global.u64 	[%rd36011], %rd25533;
	st.global.u64 	[%rd36012], %rd25534;
	st.global.u64 	[%rd36013], %rd25535;
	st.global.u64 	[%rd36014], %rd25536;
	st.global.u64 	[%rd36015], %rd19201;
	ld.global.u64 	%rd25550, [%rd2];
	ld.global.u64 	%rd25551, [%rd36011];
	ld.global.u64 	%rd25552, [%rd36012];
	ld.global.u64 	%rd25553, [%rd36013];
	ld.global.u64 	%rd25554, [%rd36014];
	// begin inline asm
	add.cc.u64 %rd25550, %rd25550, %rd35996;
	addc.cc.u64 %rd25551, %rd25551, %rd35997;
	addc.cc.u64 %rd25552, %rd25552, %rd35998;
	addc.cc.u64 %rd25553, %rd25553, %rd35999;
	addc.cc.u64 %rd25554, %rd25554, %rd36000;
	addc.u64 %rd19201, %rd19201, %rd36001;
	
	// end inline asm
	st.global.u64 	[%rd2], %rd25550;
	st.global.u64 	[%rd36011], %rd25551;
	st.global.u64 	[%rd36012], %rd25552;
	st.global.u64 	[%rd36013], %rd25553;
	st.global.u64 	[%rd36014], %rd25554;
	st.global.u64 	[%rd36015], %rd19201;
	ld.global.u64 	%rd25568, [%rd2];
	ld.global.u64 	%rd25569, [%rd36011];
	ld.global.u64 	%rd25570, [%rd36012];
	ld.global.u64 	%rd25571, [%rd36013];
	ld.global.u64 	%rd25572, [%rd36014];
	mov.u64 	%rd25591, %rd19201;
	// begin inline asm
	add.cc.u64 %rd25568, %rd25568, %rd35996;
	addc.cc.u64 %rd25569, %rd25569, %rd35997;
	addc.cc.u64 %rd25570, %rd25570, %rd35998;
	addc.cc.u64 %rd25571, %rd25571, %rd35999;
	addc.cc.u64 %rd25572, %rd25572, %rd36000;
	addc.u64 %rd25591, %rd25591, %rd36001;
	
	// end inline asm
	st.global.u64 	[%rd2], %rd25568;
	st.global.u64 	[%rd36011], %rd25569;
	st.global.u64 	[%rd36012], %rd25570;
	st.global.u64 	[%rd36013], %rd25571;
	st.global.u64 	[%rd36014], %rd25572;
	st.global.u64 	[%rd36015], %rd25591;
	ld.global.u64 	%rd25586, [%rd2];
	ld.global.u64 	%rd25587, [%rd36011];
	ld.global.u64 	%rd25588, [%rd36012];
	ld.global.u64 	%rd25589, [%rd36013];
	ld.global.u64 	%rd25590, [%rd36014];
	// begin inline asm
	add.cc.u64 %rd25586, %rd25586, %rd35996;
	addc.cc.u64 %rd25587, %rd25587, %rd35997;
	addc.cc.u64 %rd25588, %rd25588, %rd35998;
	addc.cc.u64 %rd25589, %rd25589, %rd35999;
	addc.cc.u64 %rd25590, %rd25590, %rd36000;
	addc.u64 %rd25591, %rd25591, %rd36001;
	
	// end inline asm
	st.global.u64 	[%rd2], %rd25586;
	st.global.u64 	[%rd36011], %rd25587;
	st.global.u64 	[%rd36012], %rd25588;
	st.global.u64 	[%rd36013], %rd25589;
	st.global.u64 	[%rd36014], %rd25590;
	st.global.u64 	[%rd36015], %rd25591;
	ld.global.u64 	%rd25604, [%rd2];
	ld.global.u64 	%rd25605, [%rd36011];
	ld.global.u64 	%rd25606, [%rd36012];
	ld.global.u64 	%rd25607, [%rd36013];
	ld.global.u64 	%rd25608, [%rd36014];
	// begin inline asm
	add.cc.u64 %rd25604, %rd25604, %rd35996;
	addc.cc.u64 %rd25605, %rd25605, %rd35997;
	addc.cc.u64 %rd25606, %rd25606, %rd35998;
	addc.cc.u64 %rd25607, %rd25607, %rd35999;
	addc.cc.u64 %rd25608, %rd25608, %rd36000;
	addc.u64 %rd25591, %rd25591, %rd36001;
	
	// end inline asm
	st.global.u64 	[%rd2], %rd25604;
	st.global.u64 	[%rd36011], %rd25605;
	st.global.u64 	[%rd36012], %rd25606;
	st.global.u64 	[%rd36013], %rd25607;
	st.global.u64 	[%rd36014], %rd25608;
	st.global.u64 	[%rd36015], %rd25591;
	ld.global.u64 	%rd25622, [%rd2];
	ld.global.u64 	%rd25623, [%rd36011];
	ld.global.u64 	%rd25624, [%rd36012];
	ld.global.u64 	%rd25625, [%rd36013];
	ld.global.u64 	%rd25626, [%rd36014];
	// begin inline asm
	add.cc.u64 %rd25622, %rd25622, %rd35996;
	addc.cc.u64 %rd25623, %rd25623, %rd35997;
	addc.cc.u64 %rd25624, %rd25624, %rd35998;
	addc.cc.u64 %rd25625, %rd25625, %rd35999;
	addc.cc.u64 %rd25626, %rd25626, %rd36000;
	addc.u64 %rd25591, %rd25591, %rd36001;
	
	// end inline asm
	st.global.u64 	[%rd2], %rd25622;
	st.global.u64 	[%rd36011], %rd25623;
	st.global.u64 	[%rd36012], %rd25624;
	st.global.u64 	[%rd36013], %rd25625;
	st.global.u64 	[%rd36014], %rd25626;
	st.global.u64 	[%rd36015], %rd25591;
	ld.global.u64 	%rd25640, [%rd2];
	ld.global.u64 	%rd25641, [%rd36011];
	ld.global.u64 	%rd25642, [%rd36012];
	ld.global.u64 	%rd25643, [%rd36013];
	ld.global.u64 	%rd25644, [%rd36014];
	// begin inline asm
	add.cc.u64 %rd25640, %rd25640, %rd35996;
	addc.cc.u64 %rd25641, %rd25641, %rd35997;
	addc.cc.u64 %rd25642, %rd25642, %rd35998;
	addc.cc.u64 %rd25643, %rd25643, %rd35999;
	addc.cc.u64 %rd25644, %rd25644, %rd36000;
	addc.u64 %rd25591, %rd25591, %rd36001;
	
	// end inline asm
	st.global.u64 	[%rd2], %rd25640;
	st.global.u64 	[%rd36011], %rd25641;
	st.global.u64 	[%rd36012], %rd25642;
	st.global.u64 	[%rd36013], %rd25643;
	st.global.u64 	[%rd36014], %rd25644;
	st.global.u64 	[%rd36015], %rd25591;
	ld.global.u64 	%rd25658, [%rd2];
	ld.global.u64 	%rd25659, [%rd36011];
	ld.global.u64 	%rd25660, [%rd36012];
	ld.global.u64 	%rd25661, [%rd36013];
	ld.global.u64 	%rd25662, [%rd36014];
	// begin inline asm
	add.cc.u64 %rd25658, %rd25658, %rd35996;
	addc.cc.u64 %rd25659, %rd25659, %rd35997;
	addc.cc.u64 %rd25660, %rd25660, %rd35998;
	addc.cc.u64 %rd25661, %rd25661, %rd35999;
	addc.cc.u64 %rd25662, %rd25662, %rd36000;
	addc.u64 %rd25591, %rd25591, %rd36001;
	
	// end inline asm
	st.global.u64 	[%rd2], %rd25658;
	st.global.u64 	[%rd36011], %rd25659;
	st.global.u64 	[%rd36012], %rd25660;
	st.global.u64 	[%rd36013], %rd25661;
	st.global.u64 	[%rd36014], %rd25662;
	st.global.u64 	[%rd36015], %rd25591;
	ld.global.u64 	%rd25676, [%rd2];
	ld.global.u64 	%rd25677, [%rd36011];
	ld.global.u64 	%rd25678, [%rd36012];
	ld.global.u64 	%rd25679, [%rd36013];
	ld.global.u64 	%rd25680, [%rd36014];
	// begin inline asm
	add.cc.u64 %rd25676, %rd25676, %rd35996;
	addc.cc.u64 %rd25677, %rd25677, %rd35997;
	addc.cc.u64 %rd25678, %rd25678, %rd35998;
	addc.cc.u64 %rd25679, %rd25679, %rd35999;
	addc.cc.u64 %rd25680, %rd25680, %rd36000;
	addc.u64 %rd25591, %rd25591, %rd36001;
	
	// end inline asm
	st.global.u64 	[%rd2], %rd25676;
	st.global.u64 	[%rd36011], %rd25677;
	st.global.u64 	[%rd36012], %rd25678;
	st.global.u64 	[%rd36013], %rd25679;
	st.global.u64 	[%rd36014], %rd25680;
	st.global.u64 	[%rd36015], %rd25591;
	ld.global.u64 	%rd25694, [%rd2];
	ld.global.u64 	%rd25695, [%rd36011];
	ld.global.u64 	%rd25696, [%rd36012];
	ld.global.u64 	%rd25697, [%rd36013];
	ld.global.u64 	%rd25698, [%rd36014];
	// begin inline asm
	add.cc.u64 %rd25694, %rd25694, %rd35996;
	addc.cc.u64 %rd25695, %rd25695, %rd35997;
	addc.cc.u64 %rd25696, %rd25696, %rd35998;
	addc.cc.u64 %rd25697, %rd25697, %rd35999;
	addc.cc.u64 %rd25698, %rd25698, %rd36000;
	addc.u64 %rd25591, %rd25591, %rd36001;
	
	// end inline asm
	st.global.u64 	[%rd2], %rd25694;
	st.global.u64 	[%rd36011], %rd25695;
	st.global.u64 	[%rd36012], %rd25696;
	st.global.u64 	[%rd36013], %rd25697;
	st.global.u64 	[%rd36014], %rd25698;
	st.global.u64 	[%rd36015], %rd25591;
	ld.global.u64 	%rd25712, [%rd2];
	ld.global.u64 	%rd25713, [%rd36011];
	ld.global.u64 	%rd25714, [%rd36012];
	ld.global.u64 	%rd25715, [%rd36013];
	ld.global.u64 	%rd25716, [%rd36014];
	// begin inline asm
	add.cc.u64 %rd25712, %rd25712, %rd35996;
	addc.cc.u64 %rd25713, %rd25713, %rd35997;
	addc.cc.u64 %rd25714, %rd25714, %rd35998;
	addc.cc.u64 %rd25715, %rd25715, %rd35999;
	addc.cc.u64 %rd25716, %rd25716, %rd36000;
	addc.u64 %rd25591, %rd25591, %rd36001;
	
	// end inline asm
	st.global.u64 	[%rd2], %rd25712;
	st.global.u64 	[%rd36011], %rd25713;
	st.global.u64 	[%rd36012], %rd25714;
	st.global.u64 	[%rd36013], %rd25715;
	st.global.u64 	[%rd36014], %rd25716;
	st.global.u64 	[%rd36015], %rd25591;
	ld.global.u64 	%rd25730, [%rd2];
	ld.global.u64 	%rd25731, [%rd36011];
	ld.global.u64 	%rd25732, [%rd36012];
	ld.global.u64 	%rd25733, [%rd36013];
	ld.global.u64 	%rd25734, [%rd36014];
	// begin inline asm
	add.cc.u64 %rd25730, %rd25730, %rd35996;
	addc.cc.u64 %rd25731, %rd25731, %rd35997;
	addc.cc.u64 %rd25732, %rd25732, %rd35998;
	addc.cc.u64 %rd25733, %rd25733, %rd35999;
	addc.cc.u64 %rd25734, %rd25734, %rd36000;
	addc.u64 %rd25591, %rd25591, %rd36001;
	
	// end inline asm
	st.global.u64 	[%rd2], %rd25730;
	st.global.u64 	[%rd36011], %rd25731;
	st.global.u64 	[%rd36012], %rd25732;
	st.global.u64 	[%rd36013], %rd25733;
	st.global.u64 	[%rd36014], %rd25734;
	st.global.u64 	[%rd36015], %rd25591;
	ld.global.u64 	%rd25748, [%rd2];
	ld.global.u64 	%rd25749, [%rd36011];
	ld.global.u64 	%rd25750, [%rd36012];
	ld.global.u64 	%rd25751, [%rd36013];
	ld.global.u64 	%rd25752, [%rd36014];
	// begin inline asm
	add.cc.u64 %rd25748, %rd25748, %rd35996;
	addc.cc.u64 %rd25749, %rd25749, %rd35997;
	addc.cc.u64 %rd25750, %rd25750, %rd35998;
	addc.cc.u64 %rd25751, %rd25751, %rd35999;
	addc.cc.u64 %rd25752, %rd25752, %rd36000;
	addc.u64 %rd25591, %rd25591, %rd36001;
	
	// end inline asm
	st.global.u64 	[%rd2], %rd25748;
	st.global.u64 	[%rd36011], %rd25749;
	st.global.u64 	[%rd36012], %rd25750;
	st.global.u64 	[%rd36013], %rd25751;
	st.global.u64 	[%rd36014], %rd25752;
	st.global.u64 	[%rd36015], %rd25591;
	ld.global.u64 	%rd25766, [%rd2];
	ld.global.u64 	%rd25767, [%rd36011];
	ld.global.u64 	%rd25768, [%rd36012];
	ld.global.u64 	%rd25769, [%rd36013];
	ld.global.u64 	%rd25770, [%rd36014];
	// begin inline asm
	add.cc.u64 %rd25766, %rd25766, %rd35996;
	addc.cc.u64 %rd25767, %rd25767, %rd35997;
	addc.cc.u64 %rd25768, %rd25768, %rd35998;
	addc.cc.u64 %rd25769, %rd25769, %rd35999;
	addc.cc.u64 %rd25770, %rd25770, %rd36000;
	addc.u64 %rd25591, %rd25591, %rd36001;
	
	// end inline asm
	st.global.u64 	[%rd2], %rd25766;
	st.global.u64 	[%rd36011], %rd25767;
	st.global.u64 	[%rd36012], %rd25768;
	st.global.u64 	[%rd36013], %rd25769;
	st.global.u64 	[%rd36014], %rd25770;
	st.global.u64 	[%rd36015], %rd25591;
	ld.global.u64 	%rd25784, [%rd2];
	ld.global.u64 	%rd25785, [%rd36011];
	ld.global.u64 	%rd25786, [%rd36012];
	ld.global.u64 	%rd25787, [%rd36013];
	ld.global.u64 	%rd25788, [%rd36014];
	// begin inline asm
	add.cc.u64 %rd25784, %rd25784, %rd35996;
	addc.cc.u64 %rd25785, %rd25785, %rd35997;
	addc.cc.u64 %rd25786, %rd25786, %rd35998;
	addc.cc.u64 %rd25787, %rd25787, %rd35999;
	addc.cc.u64 %rd25788, %rd25788, %rd36000;
	addc.u64 %rd25591, %rd25591, %rd36001;
	
	// end inline asm
	st.global.u64 	[%rd2], %rd25784;
	st.global.u64 	[%rd36011], %rd25785;
	st.global.u64 	[%rd36012], %rd25786;
	st.global.u64 	[%rd36013], %rd25787;
	st.global.u64 	[%rd36014], %rd25788;
	st.global.u64 	[%rd36015], %rd25591;
	ld.global.u64 	%rd25802, [%rd2];
	ld.global.u64 	%rd25803, [%rd36011];
	ld.global.u64 	%rd25804, [%rd36012];
	ld.global.u64 	%rd25805, [%rd36013];
	ld.global.u64 	%rd25806, [%rd36014];
	// begin inline asm
	add.cc.u64 %rd25802, %rd25802, %rd35996;
	addc.cc.u64 %rd25803, %rd25803, %rd35997;
	addc.cc.u64 %rd25804, %rd25804, %rd35998;
	addc.cc.u64 %rd25805, %rd25805, %rd35999;
	addc.cc.u64 %rd25806, %rd25806, %rd36000;
	addc.u64 %rd25591, %rd25591, %rd36001;
	
	// end inline asm
	st.global.u64 	[%rd2], %rd25802;
	st.global.u64 	[%rd36011], %rd25803;
	st.global.u64 	[%rd36012], %rd25804;
	st.global.u64 	[%rd36013], %rd25805;
	st.global.u64 	[%rd36014], %rd25806;
	st.global.u64 	[%rd36015], %rd25591;
	ld.global.u64 	%rd25820, [%rd2];
	ld.global.u64 	%rd25821, [%rd36011];
	ld.global.u64 	%rd25822, [%rd36012];
	ld.global.u64 	%rd25823, [%rd36013];
	ld.global.u64 	%rd25824, [%rd36014];
	// begin inline asm
	add.cc.u64 %rd25820, %rd25820, %rd35996;
	addc.cc.u64 %rd25821, %rd25821, %rd35997;
	addc.cc.u64 %rd25822, %rd25822, %rd35998;
	addc.cc.u64 %rd25823, %rd25823, %rd35999;
	addc.cc.u64 %rd25824, %rd25824, %rd36000;
	addc.u64 %rd25591, %rd25591, %rd36001;
	
	// end inline asm
	st.global.u64 	[%rd2], %rd25820;
	st.global.u64 	[%rd36011], %rd25821;
	st.global.u64 	[%rd36012], %rd25822;
	st.global.u64 	[%rd36013], %rd25823;
	st.global.u64 	[%rd36014], %rd25824;
	st.global.u64 	[%rd36015], %rd25591;
	ld.global.u64 	%rd25838, [%rd2];
	ld.global.u64 	%rd25839, [%rd36011];
	ld.global.u64 	%rd25840, [%rd36012];
	ld.global.u64 	%rd25841, [%rd36013];
	ld.global.u64 	%rd25842, [%rd36014];
	// begin inline asm
	add.cc.u64 %rd25838, %rd25838, %rd35996;
	addc.cc.u64 %rd25839, %rd25839, %rd35997;
	addc.cc.u64 %rd25840, %rd25840, %rd35998;
	addc.cc.u64 %rd25841, %rd25841, %rd35999;
	addc.cc.u64 %rd25842, %rd25842, %rd36000;
	addc.u64 %rd25591, %rd25591, %rd36001;
	
	// end inline asm
	st.global.u64 	[%rd2], %rd25838;
	st.global.u64 	[%rd36011], %rd25839;
	st.global.u64 	[%rd36012], %rd25840;
	st.global.u64 	[%rd36013], %rd25841;
	st.global.u64 	[%rd36014], %rd25842;
	st.global.u64 	[%rd36015], %rd25591;
	ld.global.u64 	%rd25856, [%rd2];
	ld.global.u64 	%rd25857, [%rd36011];
	ld.global.u64 	%rd25858, [%rd36012];
	ld.global.u64 	%rd25859, [%rd36013];
	ld.global.u64 	%rd25860, [%rd36014];
	// begin inline asm
	add.cc.u64 %rd25856, %rd25856, %rd35996;
	addc.cc.u64 %rd25857, %rd25857, %rd35997;
	addc.cc.u64 %rd25858, %rd25858, %rd35998;
	addc.cc.u64 %rd25859, %rd25859, %rd35999;
	addc.cc.u64 %rd25860, %rd25860, %rd36000;
	addc.u64 %rd25591, %rd25591, %rd36001;
	
	// end inline asm
	st.global.u64 	[%rd2], %rd25856;
	st.global.u64 	[%rd36011], %rd25857;
	st.global.u64 	[%rd36012], %rd25858;
	st.global.u64 	[%rd36013], %rd25859;
	st.global.u64 	[%rd36014], %rd25860;
	st.global.u64 	[%rd36015], %rd25591;
	ld.global.u64 	%rd25874, [%rd2];
	ld.global.u64 	%rd25875, [%rd36011];
	ld.global.u64 	%rd25876, [%rd36012];
	ld.global.u64 	%rd25877, [%rd36013];
	ld.global.u64 	%rd25878, [%rd36014];
	// begin inline asm
	add.cc.u64 %rd25874, %rd25874, %rd35996;
	addc.cc.u64 %rd25875, %rd25875, %rd35997;
	addc.cc.u64 %rd25876, %rd25876, %rd35998;
	addc.cc.u64 %rd25877, %rd25877, %rd35999;
	addc.cc.u64 %rd25878, %rd25878, %rd36000;
	addc.u64 %rd25591, %rd25591, %rd36001;
	
	// end inline asm
	st.global.u64 	[%rd2], %rd25874;
	st.global.u64 	[%rd36011], %rd25875;
	st.global.u64 	[%rd36012], %rd25876;
	st.global.u64 	[%rd36013], %rd25877;
	st.global.u64 	[%rd36014], %rd25878;
	st.global.u64 	[%rd36015], %rd25591;
	ld.global.u64 	%rd25892, [%rd2];
	ld.global.u64 	%rd25893, [%rd36011];
	ld.global.u64 	%rd25894, [%rd36012];
	ld.global.u64 	%rd25895, [%rd36013];
	ld.global.u64 	%rd25896, [%rd36014];
	// begin inline asm
	add.cc.u64 %rd25892, %rd25892, %rd35996;
	addc.cc.u64 %rd25893, %rd25893, %rd35997;
	addc.cc.u64 %rd25894, %rd25894, %rd35998;
	addc.cc.u64 %rd25895, %rd25895, %rd35999;
	addc.cc.u64 %rd25896, %rd25896, %rd36000;
	addc.u64 %rd25591, %rd25591, %rd36001;
	
	// end inline asm
	st.global.u64 	[%rd2], %rd25892;
	st.global.u64 	[%rd36011], %rd25893;
	st.global.u64 	[%rd36012], %rd25894;
	st.global.u64 	[%rd36013], %rd25895;
	st.global.u64 	[%rd36014], %rd25896;
	st.global.u64 	[%rd36015], %rd25591;
	ld.global.u64 	%rd25910, [%rd2];
	ld.global.u64 	%rd25911, [%rd36011];
	ld.global.u64 	%rd25912, [%rd36012];
	ld.global.u64 	%rd25913, [%rd36013];
	ld.global.u64 	%rd25914, [%rd36014];
	// begin inline asm
	add.cc.u64 %rd25910, %rd25910, %rd35996;
	addc.cc.u64 %rd25911, %rd25911, %rd35997;
	addc.cc.u64 %rd25912, %rd25912, %rd35998;
	addc.cc.u64 %rd25913, %rd25913, %rd35999;
	addc.cc.u64 %rd25914, %rd25914, %rd36000;
	addc.u64 %rd25591, %rd25591, %rd36001;
	
	// end inline asm
	st.global.u64 	[%rd2], %rd25910;
	st.global.u64 	[%rd36011], %rd25911;
	st.global.u64 	[%rd36012], %rd25912;
	st.global.u64 	[%rd36013], %rd25913;
	st.global.u64 	[%rd36014], %rd25914;
	st.global.u64 	[%rd36015], %rd25591;
	ld.global.u64 	%rd25928, [%rd2];
	ld.global.u64 	%rd25929, [%rd36011];
	ld.global.u64 	%rd25930, [%rd36012];
	ld.global.u64 	%rd25931, [%rd36013];
	ld.global.u64 	%rd25932, [%rd36014];
	// begin inline asm
	add.cc.u64 %rd25928, %rd25928, %rd35996;
	addc.cc.u64 %rd25929, %rd25929, %rd35997;
	addc.cc.u64 %rd25930, %rd25930, %rd35998;
	addc.cc.u64 %rd25931, %rd25931, %rd35999;
	addc.cc.u64 %rd25932, %rd25932, %rd36000;
	addc.u64 %rd25591, %rd25591, %rd36001;
	
	// end inline asm
	st.global.u64 	[%rd2], %rd25928;
	st.global.u64 	[%rd36011], %rd25929;
	st.global.u64 	[%rd36012], %rd25930;
	st.global.u64 	[%rd36013], %rd25931;
	st.global.u64 	[%rd36014], %rd25932;
	st.global.u64 	[%rd36015], %rd25591;
	ld.global.u64 	%rd25946, [%rd2];
	ld.global.u64 	%rd25947, [%rd36011];
	ld.global.u64 	%rd25948, [%rd36012];
	ld.global.u64 	%rd25949, [%rd36013];
	ld.global.u64 	%rd25950, [%rd36014];
	// begin inline asm
	add.cc.u64 %rd25946, %rd25946, %rd35996;
	addc.cc.u64 %rd25947, %rd25947, %rd35997;
	addc.cc.u64 %rd25948, %rd25948, %rd35998;
	addc.cc.u64 %rd25949, %rd25949, %rd35999;
	addc.cc.u64 %rd25950, %rd25950, %rd36000;
	addc.u64 %rd25591, %rd25591, %rd36001;
	
	// end inline asm
	st.global.u64 	[%rd2], %rd25946;
	st.global.u64 	[%rd36011], %rd25947;
	st.global.u64 	[%rd36012], %rd25948;
	st.global.u64 	[%rd36013], %rd25949;
	st.global.u64 	[%rd36014], %rd25950;
	st.global.u64 	[%rd36015], %rd25591;
	ld.global.u64 	%rd25964, [%rd2];
	ld.global.u64 	%rd25965, [%rd36011];
	ld.global.u64 	%rd25966, [%rd36012];
	ld.global.u64 	%rd25967, [%rd36013];
	ld.global.u64 	%rd25968, [%rd36014];
	// begin inline asm
	add.cc.u64 %rd25964, %rd25964, %rd35996;
	addc.cc.u64 %rd25965, %rd25965, %rd35997;
	addc.cc.u64 %rd25966, %rd25966, %rd35998;
	addc.cc.u64 %rd25967, %rd25967, %rd35999;
	addc.cc.u64 %rd25968, %rd25968, %rd36000;
	addc.u64 %rd25591, %rd25591, %rd36001;
	
	// end inline asm
	st.global.u64 	[%rd2], %rd25964;
	st.global.u64 	[%rd36011], %rd25965;
	st.global.u64 	[%rd36012], %rd25966;
	st.global.u64 	[%rd36013], %rd25967;
	st.global.u64 	[%rd36014], %rd25968;
	st.global.u64 	[%rd36015], %rd25591;
	ld.global.u64 	%rd25982, [%rd2];
	ld.global.u64 	%rd25983, [%rd36011];
	ld.global.u64 	%rd25984, [%rd36012];
	ld.global.u64 	%rd25985, [%rd36013];
	ld.global.u64 	%rd25986, [%rd36014];
	// begin inline asm
	add.cc.u64 %rd25982, %rd25982, %rd35996;
	addc.cc.u64 %rd25983, %rd25983, %rd35997;
	addc.cc.u64 %rd25984, %rd25984, %rd35998;
	addc.cc.u64 %rd25985, %rd25985, %rd35999;
	addc.cc.u64 %rd25986, %rd25986, %rd36000;
	addc.u64 %rd25591, %rd25591, %rd36001;
	
	// end inline asm
	st.global.u64 	[%rd2], %rd25982;
	st.global.u64 	[%rd36011], %rd25983;
	st.global.u64 	[%rd36012], %rd25984;
	st.global.u64 	[%rd36013], %rd25985;
	st.global.u64 	[%rd36014], %rd25986;
	st.global.u64 	[%rd36015], %rd25591;
	ld.global.u64 	%rd26000, [%rd2];
	ld.global.u64 	%rd26001, [%rd36011];
	ld.global.u64 	%rd26002, [%rd36012];
	ld.global.u64 	%rd26003, [%rd36013];
	ld.global.u64 	%rd26004, [%rd36014];
	// begin inline asm
	add.cc.u64 %rd26000, %rd26000, %rd35996;
	addc.cc.u64 %rd26001, %rd26001, %rd35997;
	addc.cc.u64 %rd26002, %rd26002, %rd35998;
	addc.cc.u64 %rd26003, %rd26003, %rd35999;
	addc.cc.u64 %rd26004, %rd26004, %rd36000;
	addc.u64 %rd25591, %rd25591, %rd36001;
	
	// end inline asm
	st.global.u64 	[%rd2], %rd26000;
	st.global.u64 	[%rd36011], %rd26001;
	st.global.u64 	[%rd36012], %rd26002;
	st.global.u64 	[%rd36013], %rd26003;
	st.global.u64 	[%rd36014], %rd26004;
	st.global.u64 	[%rd36015], %rd25591;
	ld.global.u64 	%rd26018, [%rd2];
	ld.global.u64 	%rd26019, [%rd36011];
	ld.global.u64 	%rd26020, [%rd36012];
	ld.global.u64 	%rd26021, [%rd36013];
	ld.global.u64 	%rd26022, [%rd36014];
	// begin inline asm
	add.cc.u64 %rd26018, %rd26018, %rd35996;
	addc.cc.u64 %rd26019, %rd26019, %rd35997;
	addc.cc.u64 %rd26020, %rd26020, %rd35998;
	addc.cc.u64 %rd26021, %rd26021, %rd35999;
	addc.cc.u64 %rd26022, %rd26022, %rd36000;
	addc.u64 %rd25591, %rd25591, %rd36001;
	
	// end inline asm
	st.global.u64 	[%rd2], %rd26018;
	st.global.u64 	[%rd36011], %rd26019;
	st.global.u64 	[%rd36012], %rd26020;
	st.global.u64 	[%rd36013], %rd26021;
	st.global.u64 	[%rd36014], %rd26022;
	st.global.u64 	[%rd36015], %rd25591;
	ld.global.u64 	%rd26036, [%rd2];
	ld.global.u64 	%rd26037, [%rd36011];
	ld.global.u64 	%rd26038, [%rd36012];
	ld.global.u64 	%rd26039, [%rd36013];
	ld.global.u64 	%rd26040, [%rd36014];
	// begin inline asm
	add.cc.u64 %rd26036, %rd26036, %rd35996;
	addc.cc.u64 %rd26037, %rd26037, %rd35997;
	addc.cc.u64 %rd26038, %rd26038, %rd35998;
	addc.cc.u64 %rd26039, %rd26039, %rd35999;
	addc.cc.u64 %rd26040, %rd26040, %rd36000;
	addc.u64 %rd25591, %rd25591, %rd36001;
	
	// end inline asm
	st.global.u64 	[%rd2], %rd26036;
	st.global.u64 	[%rd36011], %rd26037;
	st.global.u64 	[%rd36012], %rd26038;
	st.global.u64 	[%rd36013], %rd26039;
	st.global.u64 	[%rd36014], %rd26040;
	st.global.u64 	[%rd36015], %rd25591;
	ld.global.u64 	%rd26054, [%rd2];
	ld.global.u64 	%rd26055, [%rd36011];
	ld.global.u64 	%rd26056, [%rd36012];
	ld.global.u64 	%rd26057, [%rd36013];
	ld.global.u64 	%rd26058, [%rd36014];
	// begin inline asm
	add.cc.u64 %rd26054, %rd26054, %rd35996;
	addc.cc.u64 %rd26055, %rd26055, %rd35997;
	addc.cc.u64 %rd26056, %rd26056, %rd35998;
	addc.cc.u64 %rd26057, %rd26057, %rd35999;
	addc.cc.u64 %rd26058, %rd26058, %rd36000;
	addc.u64 %rd25591, %rd25591, %rd36001;
	
	// end inline asm
	st.global.u64 	[%rd2], %rd26054;
	st.global.u64 	[%rd36011], %rd26055;
	st.global.u64 	[%rd36012], %rd26056;
	st.global.u64 	[%rd36013], %rd26057;
	st.global.u64 	[%rd36014], %rd26058;
	st.global.u64 	[%rd36015], %rd25591;
	ld.global.u64 	%rd26072, [%rd2];
	ld.global.u64 	%rd26073, [%rd36011];
	ld.global.u64 	%rd26074, [%rd36012];
	ld.global.u64 	%rd26075, [%rd36013];
	ld.global.u64 	%rd26076, [%rd36014];
	// begin inline asm
	add.cc.u64 %rd26072, %rd26072, %rd35996;
	addc.cc.u64 %rd26073, %rd26073, %rd35997;
	addc.cc.u64 %rd26074, %rd26074, %rd35998;
	addc.cc.u64 %rd26075, %rd26075, %rd35999;
	addc.cc.u64 %rd26076, %rd26076, %rd36000;
	addc.u64 %rd25591, %rd25591, %rd36001;
	
	// end inline asm
	st.global.u64 	[%rd2], %rd26072;
	st.global.u64 	[%rd36011], %rd26073;
	st.global.u64 	[%rd36012], %rd26074;
	st.global.u64 	[%rd36013], %rd26075;
	st.global.u64 	[%rd36014], %rd26076;
	st.global.u64 	[%rd36015], %rd25591;
	ld.global.u64 	%rd26090, [%rd2];
	ld.global.u64 	%rd26091, [%rd36011];
	ld.global.u64 	%rd26092, [%rd36012];
	ld.global.u64 	%rd26093, [%rd36013];
	ld.global.u64 	%rd26094, [%rd36014];
	// begin inline asm
	add.cc.u64 %rd26090, %rd26090, %rd35996;
	addc.cc.u64 %rd26091, %rd26091, %rd35997;
	addc.cc.u64 %rd26092, %rd26092, %rd35998;
	addc.cc.u64 %rd26093, %rd26093, %rd35999;
	addc.cc.u64 %rd26094, %rd26094, %rd36000;
	addc.u64 %rd25591, %rd25591, %rd36001;
	
	// end inline asm
	st.global.u64 	[%rd2], %rd26090;
	st.global.u64 	[%rd36011], %rd26091;
	st.global.u64 	[%rd36012], %rd26092;
	st.global.u64 	[%rd36013], %rd26093;
	st.global.u64 	[%rd36014], %rd26094;
	st.global.u64 	[%rd36015], %rd25591;
	ld.global.u64 	%rd26108, [%rd2];
	ld.global.u64 	%rd26109, [%rd36011];
	ld.global.u64 	%rd26110, [%rd36012];
	ld.global.u64 	%rd26111, [%rd36013];
	ld.global.u64 	%rd26112, [%rd36014];
	// begin inline asm
	add.cc.u64 %rd26108, %rd26108, %rd35996;
	addc.cc.u64 %rd26109, %rd26109, %rd35997;
	addc.cc.u64 %rd26110, %rd26110, %rd35998;
	addc.cc.u64 %rd26111, %rd26111, %rd35999;
	addc.cc.u64 %rd26112, %rd26112, %rd36000;
	addc.u64 %rd25591, %rd25591, %rd36001;
	
	// end inline asm
	st.global.u64 	[%rd2], %rd26108;
	st.global.u64 	[%rd36011], %rd26109;
	st.global.u64 	[%rd36012], %rd26110;
	st.global.u64 	[%rd36013], %rd26111;
	st.global.u64 	[%rd36014], %rd26112;
	st.global.u64 	[%rd36015], %rd25591;
	ld.global.u64 	%rd26126, [%rd2];
	ld.global.u64 	%rd26127, [%rd36011];
	ld.global.u64 	%rd26128, [%rd36012];
	ld.global.u64 	%rd26129, [%rd36013];
	ld.global.u64 	%rd26130, [%rd36014];
	// begin inline asm
	add.cc.u64 %rd26126, %rd26126, %rd35996;
	addc.cc.u64 %rd26127, %rd26127, %rd35997;
	addc.cc.u64 %rd26128, %rd26128, %rd35998;
	addc.cc.u64 %rd26129, %rd26129, %rd35999;
	addc.cc.u64 %rd26130, %rd26130, %rd36000;
	addc.u64 %rd25591, %rd25591, %rd36001;
	
	// end inline asm
	st.global.u64 	[%rd2], %rd26126;
	st.global.u64 	[%rd36011], %rd26127;
	st.global.u64 	[%rd36012], %rd26128;
	st.global.u64 	[%rd36013], %rd26129;
	st.global.u64 	[%rd36014], %rd26130;
	st.global.u64 	[%rd36015], %rd25591;
	ld.global.u64 	%rd26144, [%rd2];
	ld.global.u64 	%rd26145, [%rd36011];
	ld.global.u64 	%rd26146, [%rd36012];
	ld.global.u64 	%rd26147, [%rd36013];
	ld.global.u64 	%rd26148, [%rd36014];
	// begin inline asm
	add.cc.u64 %rd26144, %rd26144, %rd35996;
	addc.cc.u64 %rd26145, %rd26145, %rd35997;
	addc.cc.u64 %rd26146, %rd26146, %rd35998;
	addc.cc.u64 %rd26147, %rd26147, %rd35999;
	addc.cc.u64 %rd26148, %rd26148, %rd36000;
	addc.u64 %rd25591, %rd25591, %rd36001;
	
	// end inline asm
	st.global.u64 	[%rd2], %rd26144;
	st.global.u64 	[%rd36011], %rd26145;
	st.global.u64 	[%rd36012], %rd26146;
	st.global.u64 	[%rd36013], %rd26147;
	st.global.u64 	[%rd36014], %rd26148;
	st.global.u64 	[%rd36015], %rd25591;
	ld.global.u64 	%rd26162, [%rd2];
	ld.global.u64 	%rd26163, [%rd36011];
	ld.global.u64 	%rd26164, [%rd36012];
	ld.global.u64 	%rd26165, [%rd36013];
	ld.global.u64 	%rd26166, [%rd36014];
	// begin inline asm
	add.cc.u64 %rd26162, %rd26162, %rd35996;
	addc.cc.u64 %rd26163, %rd26163, %rd35997;
	addc.cc.u64 %rd26164, %rd26164, %rd35998;
	addc.cc.u64 %rd26165, %rd26165, %rd35999;
	addc.cc.u64 %rd26166, %rd26166, %rd36000;
	addc.u64 %rd25591, %rd25591, %rd36001;
	
	// end inline asm
	st.global.u64 	[%rd2], %rd26162;
	st.global.u64 	[%rd36011], %rd26163;
	st.global.u64 	[%rd36012], %rd26164;
	st.global.u64 	[%rd36013], %rd26165;
	st.global.u64 	[%rd36014], %rd26166;
	st.global.u64 	[%rd36015], %rd25591;
	ld.global.u64 	%rd26180, [%rd2];
	ld.global.u64 	%rd26181, [%rd36011];
	ld.global.u64 	%rd26182, [%rd36012];
	ld.global.u64 	%rd26183, [%rd36013];
	ld.global.u64 	%rd26184, [%rd36014];
	// begin inline asm
	add.cc.u64 %rd26180, %rd26180, %rd35996;
	addc.cc.u64 %rd26181, %rd26181, %rd35997;
	addc.cc.u64 %rd26182, %rd26182, %rd35998;
	addc.cc.u64 %rd26183, %rd26183, %rd35999;
	addc.cc.u64 %rd26184, %rd26184, %rd36000;
	addc.u64 %rd25591, %rd25591, %rd36001;
	
	// end inline asm
	st.global.u64 	[%rd2], %rd26180;
	st.global.u64 	[%rd36011], %rd26181;
	st.global.u64 	[%rd36012], %rd26182;
	st.global.u64 	[%rd36013], %rd26183;
	st.global.u64 	[%rd36014], %rd26184;
	st.global.u64 	[%rd36015], %rd25591;
	ld.global.u64 	%rd26198, [%rd2];
	ld.global.u64 	%rd26199, [%rd36011];
	ld.global.u64 	%rd26200, [%rd36012];
	ld.global.u64 	%rd26201, [%rd36013];
	ld.global.u64 	%rd26202, [%rd36014];
	// begin inline asm
	add.cc.u64 %rd26198, %rd26198, %rd35996;
	addc.cc.u64 %rd26199, %rd26199, %rd35997;
	addc.cc.u64 %rd26200, %rd26200, %rd35998;
	addc.cc.u64 %rd26201, %rd26201, %rd35999;
	addc.cc.u64 %rd26202, %rd26202, %rd36000;
	addc.u64 %rd25591, %rd25591, %rd36001;
	
	// end inline asm
	st.global.u64 	[%rd2], %rd26198;
	st.global.u64 	[%rd36011], %rd26199;
	st.global.u64 	[%rd36012], %rd26200;
	st.global.u64 	[%rd36013], %rd26201;
	st.global.u64 	[%rd36014], %rd26202;
	st.global.u64 	[%rd36015], %rd25591;
	ld.global.u64 	%rd26216, [%rd2];
	ld.global.u64 	%rd26217, [%rd36011];
	ld.global.u64 	%rd26218, [%rd36012];
	ld.global.u64 	%rd26219, [%rd36013];
	ld.global.u64 	%rd26220, [%rd36014];
	// begin inline asm
	add.cc.u64 %rd26216, %rd26216, %rd35996;
	addc.cc.u64 %rd26217, %rd26217, %rd35997;
	addc.cc.u64 %rd26218, %rd26218, %rd35998;
	addc.cc.u64 %rd26219, %rd26219, %rd35999;
	addc.cc.u64 %rd26220, %rd26220, %rd36000;
	addc.u64 %rd25591, %rd25591, %rd36001;
	
	// end inline asm
	st.global.u64 	[%rd2], %rd26216;
	st.global.u64 	[%rd36011], %rd26217;
	st.global.u64 	[%rd36012], %rd26218;
	st.global.u64 	[%rd36013], %rd26219;
	st.global.u64 	[%rd36014], %rd26220;
	st.global.u64 	[%rd36015], %rd25591;
	ld.global.u64 	%rd26234, [%rd2];
	ld.global.u64 	%rd26235, [%rd36011];
	ld.global.u64 	%rd26236, [%rd36012];
	ld.global.u64 	%rd26237, [%rd36013];
	ld.global.u64 	%rd26238, [%rd36014];
	// begin inline asm
	add.cc.u64 %rd26234, %rd26234, %rd35996;
	addc.cc.u64 %rd26235, %rd26235, %rd35997;
	addc.cc.u64 %rd26236, %rd26236, %rd35998;
	addc.cc.u64 %rd26237, %rd26237, %rd35999;
	addc.cc.u64 %rd26238, %rd26238, %rd36000;
	addc.u64 %rd25591, %rd25591, %rd36001;
	
	// end inline asm
	st.global.u64 	[%rd2], %rd26234;
	st.global.u64 	[%rd36011], %rd26235;
	st.global.u64 	[%rd36012], %rd26236;
	st.global.u64 	[%rd36013], %rd26237;
	st.global.u64 	[%rd36014], %rd26238;
	st.global.u64 	[%rd36015], %rd25591;
	ld.global.u64 	%rd26252, [%rd2];
	ld.global.u64 	%rd26253, [%rd36011];
	ld.global.u64 	%rd26254, [%rd36012];
	ld.global.u64 	%rd26255, [%rd36013];
	ld.global.u64 	%rd26256, [%rd36014];
	// begin inline asm
	add.cc.u64 %rd26252, %rd26252, %rd35996;
	addc.cc.u64 %rd26253, %rd26253, %rd35997;
	addc.cc.u64 %rd26254, %rd26254, %rd35998;
	addc.cc.u64 %rd26255, %rd26255, %rd35999;
	addc.cc.u64 %rd26256, %rd26256, %rd36000;
	addc.u64 %rd25591, %rd25591, %rd36001;
	
	// end inline asm
	st.global.u64 	[%rd2], %rd26252;
	st.global.u64 	[%rd36011], %rd26253;
	st.global.u64 	[%rd36012], %rd26254;
	st.global.u64 	[%rd36013], %rd26255;
	st.global.u64 	[%rd36014], %rd26256;
	st.global.u64 	[%rd36015], %rd25591;
	ld.global.u64 	%rd26270, [%rd2];
	ld.global.u64 	%rd26271, [%rd36011];
	ld.global.u64 	%rd26272, [%rd36012];
	ld.global.u64 	%rd26273, [%rd36013];
	ld.global.u64 	%rd26274, [%rd36014];
	// begin inline asm
	add.cc.u64 %rd26270, %rd26270, %rd35996;
	addc.cc.u64 %rd26271, %rd26271, %rd35997;
	addc.cc.u64 %rd26272, %rd26272, %rd35998;
	addc.cc.u64 %rd26273, %rd26273, %rd35999;
	addc.cc.u64 %rd26274, %rd26274, %rd36000;
	addc.u64 %rd25591, %rd25591, %rd36001;
	
	// end inline asm
	st.global.u64 	[%rd2], %rd26270;
	st.global.u64 	[%rd36011], %rd26271;
	st.global.u64 	[%rd36012], %rd26272;
	st.global.u64 	[%rd36013], %rd26273;
	st.global.u64 	[%rd36014], %rd26274;
	st.global.u64 	[%rd36015], %rd25591;
	ld.global.u64 	%rd26288, [%rd2];
	ld.global.u64 	%rd26289, [%rd36011];
	ld.global.u64 	%rd26290, [%rd36012];
	ld.global.u64 	%rd26291, [%rd36013];
	ld.global.u64 	%rd26292, [%rd36014];
	// begin inline asm
	add.cc.u64 %rd26288, %rd26288, %rd35996;
	addc.cc.u64 %rd26289, %rd26289, %rd35997;
	addc.cc.u64 %rd26290, %rd26290, %rd35998;
	addc.cc.u64 %rd26291, %rd26291, %rd35999;
	addc.cc.u64 %rd26292, %rd26292, %rd36000;
	addc.u64 %rd25591, %rd25591, %rd36001;
	
	// end inline asm
	st.global.u64 	[%rd2], %rd26288;
	st.global.u64 	[%rd36011], %rd26289;
	st.global.u64 	[%rd36012], %rd26290;
	st.global.u64 	[%rd36013], %rd26291;
	st.global.u64 	[%rd36014], %rd26292;
	st.global.u64 	[%rd36015], %rd25591;
	ld.global.u64 	%rd26306, [%rd2];
	ld.global.u64 	%rd26307, [%rd36011];
	ld.global.u64 	%rd26308, [%rd36012];
	ld.global.u64 	%rd26309, [%rd36013];
	ld.global.u64 	%rd26310, [%rd36014];
	// begin inline asm
	add.cc.u64 %rd26306, %rd26306, %rd35996;
	addc.cc.u64 %rd26307, %rd26307, %rd35997;
	addc.cc.u64 %rd26308, %rd26308, %rd35998;
	addc.cc.u64 %rd26309, %rd26309, %rd35999;
	addc.cc.u64 %rd26310, %rd26310, %rd36000;
	addc.u64 %rd25591, %rd25591, %rd36001;
	
	// end inline asm
	st.global.u64 	[%rd2], %rd26306;
	st.global.u64 	[%rd36011], %rd26307;
	st.global.u64 	[%rd36012], %rd26308;
	st.global.u64 	[%rd36013], %rd26309;
	st.global.u64 	[%rd36014], %rd26310;
	st.global.u64 	[%rd36015], %rd25591;
	ld.global.u64 	%rd26324, [%rd2];
	ld.global.u64 	%rd26325, [%rd36011];
	ld.global.u64 	%rd26326, [%rd36012];
	ld.global.u64 	%rd26327, [%rd36013];
	ld.global.u64 	%rd26328, [%rd36014];
	// begin inline asm
	add.cc.u64 %rd26324, %rd26324, %rd35996;
	addc.cc.u64 %rd26325, %rd26325, %rd35997;
	addc.cc.u64 %rd26326, %rd26326, %rd35998;
	addc.cc.u64 %rd26327, %rd26327, %rd35999;
	addc.cc.u64 %rd26328, %rd26328, %rd36000;
	addc.u64 %rd25591, %rd25591, %rd36001;
	
	// end inline asm
	st.global.u64 	[%rd2], %rd26324;
	st.global.u64 	[%rd36011], %rd26325;
	st.global.u64 	[%rd36012], %rd26326;
	st.global.u64 	[%rd36013], %rd26327;
	st.global.u64 	[%rd36014], %rd26328;
	st.global.u64 	[%rd36015], %rd25591;
	ld.global.u64 	%rd26342, [%rd2];
	ld.global.u64 	%rd26343, [%rd36011];
	ld.global.u64 	%rd26344, [%rd36012];
	ld.global.u64 	%rd26345, [%rd36013];
	ld.global.u64 	%rd26346, [%rd36014];
	// begin inline asm
	add.cc.u64 %rd26342, %rd26342, %rd35996;
	addc.cc.u64 %rd26343, %rd26343, %rd35997;
	addc.cc.u64 %rd26344, %rd26344, %rd35998;
	addc.cc.u64 %rd26345, %rd26345, %rd35999;
	addc.cc.u64 %rd26346, %rd26346, %rd36000;
	addc.u64 %rd25591, %rd25591, %rd36001;
	
	// end inline asm
	st.global.u64 	[%rd2], %rd26342;
	st.global.u64 	[%rd36011], %rd26343;
	st.global.u64 	[%rd36012], %rd26344;
	st.global.u64 	[%rd36013], %rd26345;
	st.global.u64 	[%rd36014], %rd26346;
	st.global.u64 	[%rd36015], %rd25591;
	ld.global.u64 	%rd26360, [%rd2];
	ld.global.u64 	%rd26361, [%rd36011];
	ld.global.u64 	%rd26362, [%rd36012];
	ld.global.u64 	%rd26363, [%rd36013];
	ld.global.u64 	%rd26364, [%rd36014];
	// begin inline asm
	add.cc.u64 %rd26360, %rd26360, %rd35996;
	addc.cc.u64 %rd26361, %rd26361, %rd35997;
	addc.cc.u64 %rd26362, %rd26362, %rd35998;
	addc.cc.u64 %rd26363, %rd26363, %rd35999;
	addc.cc.u64 %rd26364, %rd26364, %rd36000;
	addc.u64 %rd25591, %rd25591, %rd36001;
	
	// end inline asm
	st.global.u64 	[%rd2], %rd26360;
	st.global.u64 	[%rd36011], %rd26361;
	st.global.u64 	[%rd36012], %rd26362;
	st.global.u64 	[%rd36013], %rd26363;
	st.global.u64 	[%rd36014], %rd26364;
	st.global.u64 	[%rd36015], %rd25591;
	ld.global.u64 	%rd26378, [%rd2];
	ld.global.u64 	%rd26379, [%rd36011];
	ld.global.u64 	%rd26380, [%rd36012];
	ld.global.u64 	%rd26381, [%rd36013];
	ld.global.u64 	%rd26382, [%rd36014];
	// begin inline asm
	add.cc.u64 %rd26378, %rd26378, %rd35996;
	addc.cc.u64 %rd26379, %rd26379, %rd35997;
	addc.cc.u64 %rd26380, %rd26380, %rd35998;
	addc.cc.u64 %rd26381, %rd26381, %rd35999;
	addc.cc.u64 %rd26382, %rd26382, %rd36000;
	addc.u64 %rd25591, %rd25591, %rd36001;
	
	// end inline asm
	st.global.u64 	[%rd2], %rd26378;
	st.global.u64 	[%rd36011], %rd26379;
	st.global.u64 	[%rd36012], %rd26380;
	st.global.u64 	[%rd36013], %rd26381;
	st.global.u64 	[%rd36014], %rd26382;
	st.global.u64 	[%rd36015], %rd25591;
	ld.global.u64 	%rd26396, [%rd2];
	ld.global.u64 	%rd26397, [%rd36011];
	ld.global.u64 	%rd26398, [%rd36012];
	ld.global.u64 	%rd26399, [%rd36013];
	ld.global.u64 	%rd26400, [%rd36014];
	// begin inline asm
	add.cc.u64 %rd26396, %rd26396, %rd35996;
	addc.cc.u64 %rd26397, %rd26397, %rd35997;
	addc.cc.u64 %rd26398, %rd26398, %rd35998;
	addc.cc.u64 %rd26399, %rd26399, %rd35999;
	addc.cc.u64 %rd26400, %rd26400, %rd36000;
	addc.u64 %rd25591, %rd25591, %rd36001;
	
	// end inline asm
	st.global.u64 	[%rd2], %rd26396;
	st.global.u64 	[%rd36011], %rd26397;
	st.global.u64 	[%rd36012], %rd26398;
	st.global.u64 	[%rd36013], %rd26399;
	st.global.u64 	[%rd36014], %rd26400;
	st.global.u64 	[%rd36015], %rd25591;
	ld.global.u64 	%rd26414, [%rd2];
	ld.global.u64 	%rd26415, [%rd36011];
	ld.global.u64 	%rd26416, [%rd36012];
	ld.global.u64 	%rd26417, [%rd36013];
	ld.global.u64 	%rd26418, [%rd36014];
	// begin inline asm
	add.cc.u64 %rd26414, %rd26414, %rd35996;
	addc.cc.u64 %rd26415, %rd26415, %rd35997;
	addc.cc.u64 %rd26416, %rd26416, %rd35998;
	addc.cc.u64 %rd26417, %rd26417, %rd35999;
	addc.cc.u64 %rd26418, %rd26418, %rd36000;
	addc.u64 %rd25591, %rd25591, %rd36001;
	
	// end inline asm
	st.global.u64 	[%rd2], %rd26414;
	st.global.u64 	[%rd36011], %rd26415;
	st.global.u64 	[%rd36012], %rd26416;
	st.global.u64 	[%rd36013], %rd26417;
	st.global.u64 	[%rd36014], %rd26418;
	st.global.u64 	[%rd36015], %rd25591;
	ld.global.u64 	%rd26432, [%rd2];
	ld.global.u64 	%rd26433, [%rd36011];
	ld.global.u64 	%rd26434, [%rd36012];
	ld.global.u64 	%rd26435, [%rd36013];
	ld.global.u64 	%rd26436, [%rd36014];
	// begin inline asm
	add.cc.u64 %rd26432, %rd26432, %rd35996;
	addc.cc.u64 %rd26433, %rd26433, %rd35997;
	addc.cc.u64 %rd26434, %rd26434, %rd35998;
	addc.cc.u64 %rd26435, %rd26435, %rd35999;
	addc.cc.u64 %rd26436, %rd26436, %rd36000;
	addc.u64 %rd25591, %rd25591, %rd36001;
	
	// end inline asm
	st.global.u64 	[%rd2], %rd26432;
	st.global.u64 	[%rd36011], %rd26433;
	st.global.u64 	[%rd36012], %rd26434;
	st.global.u64 	[%rd36013], %rd26435;
	st.global.u64 	[%rd36014], %rd26436;
	st.global.u64 	[%rd36015], %rd25591;
	ld.global.u64 	%rd26450, [%rd2];
	ld.global.u64 	%rd26451, [%rd36011];
	ld.global.u64 	%rd26452, [%rd36012];
	ld.global.u64 	%rd26453, [%rd36013];
	ld.global.u64 	%rd26454, [%rd36014];
	// begin inline asm
	add.cc.u64 %rd26450, %rd26450, %rd35996;
	addc.cc.u64 %rd26451, %rd26451, %rd35997;
	addc.cc.u64 %rd26452, %rd26452, %rd35998;
	addc.cc.u64 %rd26453, %rd26453, %rd35999;
	addc.cc.u64 %rd26454, %rd26454, %rd36000;
	addc.u64 %rd25591, %rd25591, %rd36001;
	
	// end inline asm
	st.global.u64 	[%rd2], %rd26450;
	st.global.u64 	[%rd36011], %rd26451;
	st.global.u64 	[%rd36012], %rd26452;
	st.global.u64 	[%rd36013], %rd26453;
	st.global.u64 	[%rd36014], %rd26454;
	st.global.u64 	[%rd36015], %rd25591;
	ld.global.u64 	%rd26468, [%rd2];
	ld.global.u64 	%rd26469, [%rd36011];
	ld.global.u64 	%rd26470, [%rd36012];
	ld.global.u64 	%rd26471, [%rd36013];
	ld.global.u64 	%rd26472, [%rd36014];
	// begin inline asm
	add.cc.u64 %rd26468, %rd26468, %rd35996;
	addc.cc.u64 %rd26469, %rd26469, %rd35997;
	addc.cc.u64 %rd26470, %rd26470, %rd35998;
	addc.cc.u64 %rd26471, %rd26471, %rd35999;
	addc.cc.u64 %rd26472, %rd26472, %rd36000;
	addc.u64 %rd25591, %rd25591, %rd36001;
	
	// end inline asm
	st.global.u64 	[%rd2], %rd26468;
	st.global.u64 	[%rd36011], %rd26469;
	st.global.u64 	[%rd36012], %rd26470;
	st.global.u64 	[%rd36013], %rd26471;
	st.global.u64 	[%rd36014], %rd26472;
	st.global.u64 	[%rd36015], %rd25591;
	ld.global.u64 	%rd26486, [%rd2];
	ld.global.u64 	%rd26487, [%rd36011];
	ld.global.u64 	%rd26488, [%rd36012];
	ld.global.u64 	%rd26489, [%rd36013];
	ld.global.u64 	%rd26490, [%rd36014];
	// begin inline asm
	add.cc.u64 %rd26486, %rd26486, %rd35996;
	addc.cc.u64 %rd26487, %rd26487, %rd35997;
	addc.cc.u64 %rd26488, %rd26488, %rd35998;
	addc.cc.u64 %rd26489, %rd26489, %rd35999;
	addc.cc.u64 %rd26490, %rd26490, %rd36000;
	addc.u64 %rd25591, %rd25591, %rd36001;
	
	// end inline asm
	st.global.u64 	[%rd2], %rd26486;
	st.global.u64 	[%rd36011], %rd26487;
	st.global.u64 	[%rd36012], %rd26488;
	st.global.u64 	[%rd36013], %rd26489;
	st.global.u64 	[%rd36014], %rd26490;
	st.global.u64 	[%rd36015], %rd25591;
	ld.global.u64 	%rd26504, [%rd2];
	ld.global.u64 	%rd26505, [%rd36011];
	ld.global.u64 	%rd26506, [%rd36012];
	ld.global.u64 	%rd26507, [%rd36013];
	ld.global.u64 	%rd26508, [%rd36014];
	// begin inline asm
	add.cc.u64 %rd26504, %rd26504, %rd35996;
	addc.cc.u64 %rd26505, %rd26505, %rd35997;
	addc.cc.u64 %rd26506, %rd26506, %rd35998;
	addc.cc.u64 %rd26507, %rd26507, %rd35999;
	addc.cc.u64 %rd26508, %rd26508, %rd36000;
	addc.u64 %rd25591, %rd25591, %rd36001;
	
	// end inline asm
	st.global.u64 	[%rd2], %rd26504;
	st.global.u64 	[%rd36011], %rd26505;
	st.global.u64 	[%rd36012], %rd26506;
	st.global.u64 	[%rd36013], %rd26507;
	st.global.u64 	[%rd36014], %rd26508;
	st.global.u64 	[%rd36015], %rd25591;
	ld.global.u64 	%rd26522, [%rd2];
	ld.global.u64 	%rd26523, [%rd36011];
	ld.global.u64 	%rd26524, [%rd36012];
	ld.global.u64 	%rd26525, [%rd36013];
	ld.global.u64 	%rd26526, [%rd36014];
	// begin inline asm
	add.cc.u64 %rd26522, %rd26522, %rd35996;
	addc.cc.u64 %rd26523, %rd26523, %rd35997;
	addc.cc.u64 %rd26524, %rd26524, %rd35998;
	addc.cc.u64 %rd26525, %rd26525, %rd35999;
	addc.cc.u64 %rd26526, %rd26526, %rd36000;
	addc.u64 %rd25591, %rd25591, %rd36001;
	
	// end inline asm
	st.global.u64 	[%rd2], %rd26522;
	st.global.u64 	[%rd36011], %rd26523;
	st.global.u64 	[%rd36012], %rd26524;
	st.global.u64 	[%rd36013], %rd26525;
	st.global.u64 	[%rd36014], %rd26526;
	st.global.u64 	[%rd36015], %rd25591;
	ld.global.u64 	%rd26540, [%rd2];
	ld.global.u64 	%rd26541, [%rd36011];
	ld.global.u64 	%rd26542, [%rd36012];
	ld.global.u64 	%rd26543, [%rd36013];
	ld.global.u64 	%rd26544, [%rd36014];
	// begin inline asm
	add.cc.u64 %rd26540, %rd26540, %rd35996;
	addc.cc.u64 %rd26541, %rd26541, %rd35997;
	addc.cc.u64 %rd26542, %rd26542, %rd35998;
	addc.cc.u64 %rd26543, %rd26543, %rd35999;
	addc.cc.u64 %rd26544, %rd26544, %rd36000;
	addc.u64 %rd25591, %rd25591, %rd36001;
	
	// end inline asm
	st.global.u64 	[%rd2], %rd26540;
	st.global.u64 	[%rd36011], %rd26541;
	st.global.u64 	[%rd36012], %rd26542;
	st.global.u64 	[%rd36013], %rd26543;
	st.global.u64 	[%rd36014], %rd26544;
	st.global.u64 	[%rd36015], %rd25591;
	ld.global.u64 	%rd26558, [%rd2];
	ld.global.u64 	%rd26559, [%rd36011];
	ld.global.u64 	%rd26560, [%rd36012];
	ld.global.u64 	%rd26561, [%rd36013];
	ld.global.u64 	%rd26562, [%rd36014];
	// begin inline asm
	add.cc.u64 %rd26558, %rd26558, %rd35996;
	addc.cc.u64 %rd26559, %rd26559, %rd35997;
	addc.cc.u64 %rd26560, %rd26560, %rd35998;
	addc.cc.u64 %rd26561, %rd26561, %rd35999;
	addc.cc.u64 %rd26562, %rd26562, %rd36000;
	addc.u64 %rd25591, %rd25591, %rd36001;
	
	// end inline asm
	st.global.u64 	[%rd2], %rd26558;
	st.global.u64 	[%rd36011], %rd26559;
	st.global.u64 	[%rd36012], %rd26560;
	st.global.u64 	[%rd36013], %rd26561;
	st.global.u64 	[%rd36014], %rd26562;
	st.global.u64 	[%rd36015], %rd25591;
	ld.global.u64 	%rd26576, [%rd2];
	ld.global.u64 	%rd26577, [%rd36011];
	ld.global.u64 	%rd26578, [%rd36012];
	ld.global.u64 	%rd26579, [%rd36013];
	ld.global.u64 	%rd26580, [%rd36014];
	// begin inline asm
	add.cc.u64 %rd26576, %rd26576, %rd35996;
	addc.cc.u64 %rd26577, %rd26577, %rd35997;
	addc.cc.u64 %rd26578, %rd26578, %rd35998;
	addc.cc.u64 %rd26579, %rd26579, %rd35999;
	addc.cc.u64 %rd26580, %rd26580, %rd36000;
	addc.u64 %rd25591, %rd25591, %rd36001;
	
	// end inline asm
	st.global.u64 	[%rd2], %rd26576;
	st.global.u64 	[%rd36011], %rd26577;
	st.global.u64 	[%rd36012], %rd26578;
	st.global.u64 	[%rd36013], %rd26579;
	st.global.u64 	[%rd36014], %rd26580;
	st.global.u64 	[%rd36015], %rd25591;
	ld.global.u64 	%rd26594, [%rd2];
	ld.global.u64 	%rd26595, [%rd36011];
	ld.global.u64 	%rd26596, [%rd36012];
	ld.global.u64 	%rd26597, [%rd36013];
	ld.global.u64 	%rd26598, [%rd36014];
	// begin inline asm
	add.cc.u64 %rd26594, %rd26594, %rd35996;
	addc.cc.u64 %rd26595, %rd26595, %rd35997;
	addc.cc.u64 %rd26596, %rd26596, %rd35998;
	addc.cc.u64 %rd26597, %rd26597, %rd35999;
	addc.cc.u64 %rd26598, %rd26598, %rd36000;
	addc.u64 %rd25591, %rd25591, %rd36001;
	
	// end inline asm
	st.global.u64 	[%rd2], %rd26594;
	st.global.u64 	[%rd36011], %rd26595;
	st.global.u64 	[%rd36012], %rd26596;
	st.global.u64 	[%rd36013], %rd26597;
	st.global.u64 	[%rd36014], %rd26598;
	st.global.u64 	[%rd36015], %rd25591;
	ld.global.u64 	%rd26612, [%rd2];
	ld.global.u64 	%rd26613, [%rd36011];
	ld.global.u64 	%rd26614, [%rd36012];
	ld.global.u64 	%rd26615, [%rd36013];
	ld.global.u64 	%rd26616, [%rd36014];
	// begin inline asm
	add.cc.u64 %rd26612, %rd26612, %rd35996;
	addc.cc.u64 %rd26613, %rd26613, %rd35997;
	addc.cc.u64 %rd26614, %rd26614, %rd35998;
	addc.cc.u64 %rd26615, %rd26615, %rd35999;
	addc.cc.u64 %rd26616, %rd26616, %rd36000;
	addc.u64 %rd25591, %rd25591, %rd36001;
	
	// end inline asm
	st.global.u64 	[%rd2], %rd26612;
	st.global.u64 	[%rd36011], %rd26613;
	st.global.u64 	[%rd36012], %rd26614;
	st.global.u64 	[%rd36013], %rd26615;
	st.global.u64 	[%rd36014], %rd26616;
	st.global.u64 	[%rd36015], %rd25591;
	ld.global.u64 	%rd26630, [%rd2];
	ld.global.u64 	%rd26631, [%rd36011];
	ld.global.u64 	%rd26632, [%rd36012];
	ld.global.u64 	%rd26633, [%rd36013];
	ld.global.u64 	%rd26634, [%rd36014];
	// begin inline asm
	add.cc.u64 %rd26630, %rd26630, %rd35996;
	addc.cc.u64 %rd26631, %rd26631, %rd35997;
	addc.cc.u64 %rd26632, %rd26632, %rd35998;
	addc.cc.u64 %rd26633, %rd26633, %rd35999;
	addc.cc.u64 %rd26634, %rd26634, %rd36000;
	addc.u64 %rd25591, %rd25591, %rd36001;
	
	// end inline asm
	st.global.u64 	[%rd2], %rd26630;
	st.global.u64 	[%rd36011], %rd26631;
	st.global.u64 	[%rd36012], %rd26632;
	st.global.u64 	[%rd36013], %rd26633;
	st.global.u64 	[%rd36014], %rd26634;
	st.global.u64 	[%rd36015], %rd25591;
	ld.global.u64 	%rd26648, [%rd2];
	ld.global.u64 	%rd26649, [%rd36011];
	ld.global.u64 	%rd26650, [%rd36012];
	ld.global.u64 	%rd26651, [%rd36013];
	ld.global.u64 	%rd26652, [%rd36014];
	// begin inline asm
	add.cc.u64 %rd26648, %rd26648, %rd35996;
	addc.cc.u64 %rd26649, %rd26649, %rd35997;
	addc.cc.u64 %rd26650, %rd26650, %rd35998;
	addc.cc.u64 %rd26651, %rd26651, %rd35999;
	addc.cc.u64 %rd26652, %rd26652, %rd36000;
	addc.u64 %rd25591, %rd25591, %rd36001;
	
	// end inline asm
	st.global.u64 	[%rd2], %rd26648;
	st.global.u64 	[%rd36011], %rd26649;
	st.global.u64 	[%rd36012], %rd26650;
	st.global.u64 	[%rd36013], %rd26651;
	st.global.u64 	[%rd36014], %rd26652;
	st.global.u64 	[%rd36015], %rd25591;
	ld.global.u64 	%rd26666, [%rd2];
	ld.global.u64 	%rd26667, [%rd36011];
	ld.global.u64 	%rd26668, [%rd36012];
	ld.global.u64 	%rd26669, [%rd36013];
	ld.global.u64 	%rd26670, [%rd36014];
	// begin inline asm
	add.cc.u64 %rd26666, %rd26666, %rd35996;
	addc.cc.u64 %rd26667, %rd26667, %rd35997;
	addc.cc.u64 %rd26668, %rd26668, %rd35998;
	addc.cc.u64 %rd26669, %rd26669, %rd35999;
	addc.cc.u64 %rd26670, %rd26670, %rd36000;
	addc.u64 %rd25591, %rd25591, %rd36001;
	
	// end inline asm
	st.global.u64 	[%rd2], %rd26666;
	st.global.u64 	[%rd36011], %rd26667;
	st.global.u64 	[%rd36012], %rd26668;
	st.global.u64 	[%rd36013], %rd26669;
	st.global.u64 	[%rd36014], %rd26670;
	st.global.u64 	[%rd36015], %rd25591;
	ld.global.u64 	%rd26684, [%rd2];
	ld.global.u64 	%rd26685, [%rd36011];
	ld.global.u64 	%rd26686, [%rd36012];
	ld.global.u64 	%rd26687, [%rd36013];
	ld.global.u64 	%rd26688, [%rd36014];
	// begin inline asm
	add.cc.u64 %rd26684, %rd26684, %rd35996;
	addc.cc.u64 %rd26685, %rd26685, %rd35997;
	addc.cc.u64 %rd26686, %rd26686, %rd35998;
	addc.cc.u64 %rd26687, %rd26687, %rd35999;
	addc.cc.u64 %rd26688, %rd26688, %rd36000;
	addc.u64 %rd25591, %rd25591, %rd36001;
	
	// end inline asm
	st.global.u64 	[%rd2], %rd26684;
	st.global.u64 	[%rd36011], %rd26685;
	st.global.u64 	[%rd36012], %rd26686;
	st.global.u64 	[%rd36013], %rd26687;
	st.global.u64 	[%rd36014], %rd26688;
	st.global.u64 	[%rd36015], %rd25591;
	ld.global.u64 	%rd26702, [%rd2];
	ld.global.u64 	%rd26703, [%rd36011];
	ld.global.u64 	%rd26704, [%rd36012];
	ld.global.u64 	%rd26705, [%rd36013];
	ld.global.u64 	%rd26706, [%rd36014];
	// begin inline asm
	add.cc.u64 %rd26702, %rd26702, %rd35996;
	addc.cc.u64 %rd26703, %rd26703, %rd35997;
	addc.cc.u64 %rd26704, %rd26704, %rd35998;
	addc.cc.u64 %rd26705, %rd26705, %rd35999;
	addc.cc.u64 %rd26706, %rd26706, %rd36000;
	addc.u64 %rd25591, %rd25591, %rd36001;
	
	// end inline asm
	st.global.u64 	[%rd2], %rd26702;
	st.global.u64 	[%rd36011], %rd26703;
	st.global.u64 	[%rd36012], %rd26704;
	st.global.u64 	[%rd36013], %rd26705;
	st.global.u64 	[%rd36014], %rd26706;
	st.global.u64 	[%rd36015], %rd25591;
	ld.global.u64 	%rd26720, [%rd2];
	ld.global.u64 	%rd26721, [%rd36011];
	ld.global.u64 	%rd26722, [%rd36012];
	ld.global.u64 	%rd26723, [%rd36013];
	ld.global.u64 	%rd26724, [%rd36014];
	// begin inline asm
	add.cc.u64 %rd26720, %rd26720, %rd35996;
	addc.cc.u64 %rd26721, %rd26721, %rd35997;
	addc.cc.u64 %rd26722, %rd26722, %rd35998;
	addc.cc.u64 %rd26723, %rd26723, %rd35999;
	addc.cc.u64 %rd26724, %rd26724, %rd36000;
	addc.u64 %rd25591, %rd25591, %rd36001;
	
	// end inline asm
	st.global.u64 	[%rd2], %rd26720;
	st.global.u64 	[%rd36011], %rd26721;
	st.global.u64 	[%rd36012], %rd26722;
	st.global.u64 	[%rd36013], %rd26723;
	st.global.u64 	[%rd36014], %rd26724;
	st.global.u64 	[%rd36015], %rd25591;
	ld.global.u64 	%rd26738, [%rd2];
	ld.global.u64 	%rd26739, [%rd36011];
	ld.global.u64 	%rd26740, [%rd36012];
	ld.global.u64 	%rd26741, [%rd36013];
	ld.global.u64 	%rd26742, [%rd36014];
	// begin inline asm
	add.cc.u64 %rd26738, %rd26738, %rd35996;
	addc.cc.u64 %rd26739, %rd26739, %rd35997;
	addc.cc.u64 %rd26740, %rd26740, %rd35998;
	addc.cc.u64 %rd26741, %rd26741, %rd35999;
	addc.cc.u64 %rd26742, %rd26742, %rd36000;
	addc.u64 %rd25591, %rd25591, %rd36001;
	
	// end inline asm
	st.global.u64 	[%rd2], %rd26738;
	st.global.u64 	[%rd36011], %rd26739;
	st.global.u64 	[%rd36012], %rd26740;
	st.global.u64 	[%rd36013], %rd26741;
	st.global.u64 	[%rd36014], %rd26742;
	st.global.u64 	[%rd36015], %rd25591;
	ld.global.u64 	%rd26756, [%rd2];
	ld.global.u64 	%rd26757, [%rd36011];
	ld.global.u64 	%rd26758, [%rd36012];
	ld.global.u64 	%rd26759, [%rd36013];
	ld.global.u64 	%rd26760, [%rd36014];
	// begin inline asm
	add.cc.u64 %rd26756, %rd26756, %rd35996;
	addc.cc.u64 %rd26757, %rd26757, %rd35997;
	addc.cc.u64 %rd26758, %rd26758, %rd35998;
	addc.cc.u64 %rd26759, %rd26759, %rd35999;
	addc.cc.u64 %rd26760, %rd26760, %rd36000;
	addc.u64 %rd25591, %rd25591, %rd36001;
	
	// end inline asm
	st.global.u64 	[%rd2], %rd26756;
	st.global.u64 	[%rd36011], %rd26757;
	st.global.u64 	[%rd36012], %rd26758;
	st.global.u64 	[%rd36013], %rd26759;
	st.global.u64 	[%rd36014], %rd26760;
	st.global.u64 	[%rd36015], %rd25591;
	ld.global.u64 	%rd26774, [%rd2];
	ld.global.u64 	%rd26775, [%rd36011];
	ld.global.u64 	%rd26776, [%rd36012];
	ld.global.u64 	%rd26777, [%rd36013];
	ld.global.u64 	%rd26778, [%rd36014];
	// begin inline asm
	add.cc.u64 %rd26774, %rd26774, %rd35996;
	addc.cc.u64 %rd26775, %rd26775, %rd35997;
	addc.cc.u64 %rd26776, %rd26776, %rd35998;
	addc.cc.u64 %rd26777, %rd26777, %rd35999;
	addc.cc.u64 %rd26778, %rd26778, %rd36000;
	addc.u64 %rd25591, %rd25591, %rd36001;
	
	// end inline asm
	st.global.u64 	[%rd2], %rd26774;
	st.global.u64 	[%rd36011], %rd26775;
	st.global.u64 	[%rd36012], %rd26776;
	st.global.u64 	[%rd36013], %rd26777;
	st.global.u64 	[%rd36014], %rd26778;
	st.global.u64 	[%rd36015], %rd25591;
	ld.global.u64 	%rd26792, [%rd2];
	ld.global.u64 	%rd26793, [%rd36011];
	ld.global.u64 	%rd26794, [%rd36012];
	ld.global.u64 	%rd26795, [%rd36013];
	ld.global.u64 	%rd26796, [%rd36014];
	// begin inline asm
	add.cc.u64 %rd26792, %rd26792, %rd35996;
	addc.cc.u64 %rd26793, %rd26793, %rd35997;
	addc.cc.u64 %rd26794, %rd26794, %rd35998;
	addc.cc.u64 %rd26795, %rd26795, %rd35999;
	addc.cc.u64 %rd26796, %rd26796, %rd36000;
	addc.u64 %rd25591, %rd25591, %rd36001;
	
	// end inline asm
	st.global.u64 	[%rd2], %rd26792;
	st.global.u64 	[%rd36011], %rd26793;
	st.global.u64 	[%rd36012], %rd26794;
	st.global.u64 	[%rd36013], %rd26795;
	st.global.u64 	[%rd36014], %rd26796;
	st.global.u64 	[%rd36015], %rd25591;
	ld.global.u64 	%rd26810, [%rd2];
	ld.global.u64 	%rd26811, [%rd36011];
	ld.global.u64 	%rd26812, [%rd36012];
	ld.global.u64 	%rd26813, [%rd36013];
	ld.global.u64 	%rd26814, [%rd36014];
	// begin inline asm
	add.cc.u64 %rd26810, %rd26810, %rd35996;
	addc.cc.u64 %rd26811, %rd26811, %rd35997;
	addc.cc.u64 %rd26812, %rd26812, %rd35998;
	addc.cc.u64 %rd26813, %rd26813, %rd35999;
	addc.cc.u64 %rd26814, %rd26814, %rd36000;
	addc.u64 %rd25591, %rd25591, %rd36001;
	
	// end inline asm
	st.global.u64 	[%rd2], %rd26810;
	st.global.u64 	[%rd36011], %rd26811;
	st.global.u64 	[%rd36012], %rd26812;
	st.global.u64 	[%rd36013], %rd26813;
	st.global.u64 	[%rd36014], %rd26814;
	st.global.u64 	[%rd36015], %rd25591;
	ld.global.u64 	%rd26828, [%rd2];
	ld.global.u64 	%rd26829, [%rd36011];
	ld.global.u64 	%rd26830, [%rd36012];
	ld.global.u64 	%rd26831, [%rd36013];
	ld.global.u64 	%rd26832, [%rd36014];
	// begin inline asm
	add.cc.u64 %rd26828, %rd26828, %rd35996;
	addc.cc.u64 %rd26829, %rd26829, %rd35997;
	addc.cc.u64 %rd26830, %rd26830, %rd35998;
	addc.cc.u64 %rd26831, %rd26831, %rd35999;
	addc.cc.u64 %rd26832, %rd26832, %rd36000;
	addc.u64 %rd25591, %rd25591, %rd36001;
	
	// end inline asm
	st.global.u64 	[%rd2], %rd26828;
	st.global.u64 	[%rd36011], %rd26829;
	st.global.u64 	[%rd36012], %rd26830;
	st.global.u64 	[%rd36013], %rd26831;
	st.global.u64 	[%rd36014], %rd26832;
	st.global.u64 	[%rd36015], %rd25591;
	ld.global.u64 	%rd26846, [%rd2];
	ld.global.u64 	%rd26847, [%rd36011];
	ld.global.u64 	%rd26848, [%rd36012];
	ld.global.u64 	%rd26849, [%rd36013];
	ld.global.u64 	%rd26850, [%rd36014];
	// begin inline asm
	add.cc.u64 %rd26846, %rd26846, %rd35996;
	addc.cc.u64 %rd26847, %rd26847, %rd35997;
	addc.cc.u64 %rd26848, %rd26848, %rd35998;
	addc.cc.u64 %rd26849, %rd26849, %rd35999;
	addc.cc.u64 %rd26850, %rd26850, %rd36000;
	addc.u64 %rd25591, %rd25591, %rd36001;
	
	// end inline asm
	st.global.u64 	[%rd2], %rd26846;
	st.global.u64 	[%rd36011], %rd26847;
	st.global.u64 	[%rd36012], %rd26848;
	st.global.u64 	[%rd36013], %rd26849;
	st.global.u64 	[%rd36014], %rd26850;
	st.global.u64 	[%rd36015], %rd25591;
	ld.global.u64 	%rd26864, [%rd2];
	ld.global.u64 	%rd26865, [%rd36011];
	ld.global.u64 	%rd26866, [%rd36012];
	ld.global.u64 	%rd26867, [%rd36013];
	ld.global.u64 	%rd26868, [%rd36014];
	// begin inline asm
	add.cc.u64 %rd26864, %rd26864, %rd35996;
	addc.cc.u64 %rd26865, %rd26865, %rd35997;
	addc.cc.u64 %rd26866, %rd26866, %rd35998;
	addc.cc.u64 %rd26867, %rd26867, %rd35999;
	addc.cc.u64 %rd26868, %rd26868, %rd36000;
	addc.u64 %rd25591, %rd25591, %rd36001;
	
	// end inline asm
	st.global.u64 	[%rd2], %rd26864;
	st.global.u64 	[%rd36011], %rd26865;
	st.global.u64 	[%rd36012], %rd26866;
	st.global.u64 	[%rd36013], %rd26867;
	st.global.u64 	[%rd36014], %rd26868;
	st.global.u64 	[%rd36015], %rd25591;
	ld.global.u64 	%rd26882, [%rd2];
	ld.global.u64 	%rd26883, [%rd36011];
	ld.global.u64 	%rd26884, [%rd36012];
	ld.global.u64 	%rd26885, [%rd36013];
	ld.global.u64 	%rd26886, [%rd36014];
	// begin inline asm
	add.cc.u64 %rd26882, %rd26882, %rd35996;
	addc.cc.u64 %rd26883, %rd26883, %rd35997;
	addc.cc.u64 %rd26884, %rd26884, %rd35998;
	addc.cc.u64 %rd26885, %rd26885, %rd35999;
	addc.cc.u64 %rd26886, %rd26886, %rd36000;
	addc.u64 %rd25591, %rd25591, %rd36001;
	
	// end inline asm
	st.global.u64 	[%rd2], %rd26882;
	st.global.u64 	[%rd36011], %rd26883;
	st.global.u64 	[%rd36012], %rd26884;
	st.global.u64 	[%rd36013], %rd26885;
	st.global.u64 	[%rd36014], %rd26886;
	st.global.u64 	[%rd36015], %rd25591;
	ld.global.u64 	%rd26900, [%rd2];
	ld.global.u64 	%rd26901, [%rd36011];
	ld.global.u64 	%rd26902, [%rd36012];
	ld.global.u64 	%rd26903, [%rd36013];
	ld.global.u64 	%rd26904, [%rd36014];
	// begin inline asm
	add.cc.u64 %rd26900, %rd26900, %rd35996;
	addc.cc.u64 %rd26901, %rd26901, %rd35997;
	addc.cc.u64 %rd26902, %rd26902, %rd35998;
	addc.cc.u64 %rd26903, %rd26903, %rd35999;
	addc.cc.u64 %rd26904, %rd26904, %rd36000;
	addc.u64 %rd25591, %rd25591, %rd36001;
	
	// end inline asm
	st.global.u64 	[%rd2], %rd26900;
	st.global.u64 	[%rd36011], %rd26901;
	st.global.u64 	[%rd36012], %rd26902;
	st.global.u64 	[%rd36013], %rd26903;
	st.global.u64 	[%rd36014], %rd26904;
	st.global.u64 	[%rd36015], %rd25591;
	ld.global.u64 	%rd26918, [%rd2];
	ld.global.u64 	%rd26919, [%rd36011];
	ld.global.u64 	%rd26920, [%rd36012];
	ld.global.u64 	%rd26921, [%rd36013];
	ld.global.u64 	%rd26922, [%rd36014];
	// begin inline asm
	add.cc.u64 %rd26918, %rd26918, %rd35996;
	addc.cc.u64 %rd26919, %rd26919, %rd35997;
	addc.cc.u64 %rd26920, %rd26920, %rd35998;
	addc.cc.u64 %rd26921, %rd26921, %rd35999;
	addc.cc.u64 %rd26922, %rd26922, %rd36000;
	addc.u64 %rd25591, %rd25591, %rd36001;
	
	// end inline asm
	st.global.u64 	[%rd2], %rd26918;
	st.global.u64 	[%rd36011], %rd26919;
	st.global.u64 	[%rd36012], %rd26920;
	st.global.u64 	[%rd36013], %rd26921;
	st.global.u64 	[%rd36014], %rd26922;
	st.global.u64 	[%rd36015], %rd25591;
	ld.global.u64 	%rd26936, [%rd2];
	ld.global.u64 	%rd26937, [%rd36011];
	ld.global.u64 	%rd26938, [%rd36012];
	ld.global.u64 	%rd26939, [%rd36013];
	ld.global.u64 	%rd26940, [%rd36014];
	// begin inline asm
	add.cc.u64 %rd26936, %rd26936, %rd35996;
	addc.cc.u64 %rd26937, %rd26937, %rd35997;
	addc.cc.u64 %rd26938, %rd26938, %rd35998;
	addc.cc.u64 %rd26939, %rd26939, %rd35999;
	addc.cc.u64 %rd26940, %rd26940, %rd36000;
	addc.u64 %rd25591, %rd25591, %rd36001;
	
	// end inline asm
	st.global.u64 	[%rd2], %rd26936;
	st.global.u64 	[%rd36011], %rd26937;
	st.global.u64 	[%rd36012], %rd26938;
	st.global.u64 	[%rd36013], %rd26939;
	st.global.u64 	[%rd36014], %rd26940;
	st.global.u64 	[%rd36015], %rd25591;
	ld.global.u64 	%rd26954, [%rd2];
	ld.global.u64 	%rd26955, [%rd36011];
	ld.global.u64 	%rd26956, [%rd36012];
	ld.global.u64 	%rd26957, [%rd36013];
	ld.global.u64 	%rd26958, [%rd36014];
	// begin inline asm
	add.cc.u64 %rd26954, %rd26954, %rd35996;
	addc.cc.u64 %rd26955, %rd26955, %rd35997;
	addc.cc.u64 %rd26956, %rd26956, %rd35998;
	addc.cc.u64 %rd26957, %rd26957, %rd35999;
	addc.cc.u64 %rd26958, %rd26958, %rd36000;
	addc.u64 %rd25591, %rd25591, %rd36001;
	
	// end inline asm
	st.global.u64 	[%rd2], %rd26954;
	st.global.u64 	[%rd36011], %rd26955;
	st.global.u64 	[%rd36012], %rd26956;
	st.global.u64 	[%rd36013], %rd26957;
	st.global.u64 	[%rd36014], %rd26958;
	st.global.u64 	[%rd36015], %rd25591;
	ld.global.u64 	%rd26972, [%rd2];
	ld.global.u64 	%rd26973, [%rd36011];
	ld.global.u64 	%rd26974, [%rd36012];
	ld.global.u64 	%rd26975, [%rd36013];
	ld.global.u64 	%rd26976, [%rd36014];
	// begin inline asm
	add.cc.u64 %rd26972, %rd26972, %rd35996;
	addc.cc.u64 %rd26973, %rd26973, %rd35997;
	addc.cc.u64 %rd26974, %rd26974, %rd35998;
	addc.cc.u64 %rd26975, %rd26975, %rd35999;
	addc.cc.u64 %rd26976, %rd26976, %rd36000;
	addc.u64 %rd25591, %rd25591, %rd36001;
	
	// end inline asm
	st.global.u64 	[%rd2], %rd26972;
	st.global.u64 	[%rd36011], %rd26973;
	st.global.u64 	[%rd36012], %rd26974;
	st.global.u64 	[%rd36013], %rd26975;
	st.global.u64 	[%rd36014], %rd26976;
	st.global.u64 	[%rd36015], %rd25591;
	ld.global.u64 	%rd26990, [%rd2];
	ld.global.u64 	%rd26991, [%rd36011];
	ld.global.u64 	%rd26992, [%rd36012];
	ld.global.u64 	%rd26993, [%rd36013];
	ld.global.u64 	%rd26994, [%rd36014];
	// begin inline asm
	add.cc.u64 %rd26990, %rd26990, %rd35996;
	addc.cc.u64 %rd26991, %rd26991, %rd35997;
	addc.cc.u64 %rd26992, %rd26992, %rd35998;
	addc.cc.u64 %rd26993, %rd26993, %rd35999;
	addc.cc.u64 %rd26994, %rd26994, %rd36000;
	addc.u64 %rd25591, %rd25591, %rd36001;
	
	// end inline asm
	st.global.u64 	[%rd2], %rd26990;
	st.global.u64 	[%rd36011], %rd26991;
	st.global.u64 	[%rd36012], %rd26992;
	st.global.u64 	[%rd36013], %rd26993;
	st.global.u64 	[%rd36014], %rd26994;
	st.global.u64 	[%rd36015], %rd25591;
	ld.global.u64 	%rd27008, [%rd2];
	ld.global.u64 	%rd27009, [%rd36011];
	ld.global.u64 	%rd27010, [%rd36012];
	ld.global.u64 	%rd27011, [%rd36013];
	ld.global.u64 	%rd27012, [%rd36014];
	// begin inline asm
	add.cc.u64 %rd27008, %rd27008, %rd35996;
	addc.cc.u64 %rd27009, %rd27009, %rd35997;
	addc.cc.u64 %rd27010, %rd27010, %rd35998;
	addc.cc.u64 %rd27011, %rd27011, %rd35999;
	addc.cc.u64 %rd27012, %rd27012, %rd36000;
	addc.u64 %rd25591, %rd25591, %rd36001;
	
	// end inline asm
	st.global.u64 	[%rd2], %rd27008;
	st.global.u64 	[%rd36011], %rd27009;
	st.global.u64 	[%rd36012], %rd27010;
	st.global.u64 	[%rd36013], %rd27011;
	st.global.u64 	[%rd36014], %rd27012;
	st.global.u64 	[%rd36015], %rd25591;
	ld.global.u64 	%rd27026, [%rd2];
	ld.global.u64 	%rd27027, [%rd36011];
	ld.global.u64 	%rd27028, [%rd36012];
	ld.global.u64 	%rd27029, [%rd36013];
	ld.global.u64 	%rd27030, [%rd36014];
	// begin inline asm
	add.cc.u64 %rd27026, %rd27026, %rd35996;
	addc.cc.u64 %rd27027, %rd27027, %rd35997;
	addc.cc.u64 %rd27028, %rd27028, %rd35998;
	addc.cc.u64 %rd27029, %rd27029, %rd35999;
	addc.cc.u64 %rd27030, %rd27030, %rd36000;
	addc.u64 %rd25591, %rd25591, %rd36001;
	
	// end inline asm
	st.global.u64 	[%rd2], %rd27026;
	st.global.u64 	[%rd36011], %rd27027;
	st.global.u64 	[%rd36012], %rd27028;
	st.global.u64 	[%rd36013], %rd27029;
	st.global.u64 	[%rd36014], %rd27030;
	st.global.u64 	[%rd36015], %rd25591;
	ld.global.u64 	%rd27044, [%rd2];
	ld.global.u64 	%rd27045, [%rd36011];
	ld.global.u64 	%rd27046, [%rd36012];
	ld.global.u64 	%rd27047, [%rd36013];
	ld.global.u64 	%rd27048, [%rd36014];
	// begin inline asm
	add.cc.u64 %rd27044, %rd27044, %rd35996;
	addc.cc.u64 %rd27045, %rd27045, %rd35997;
	addc.cc.u64 %rd27046, %rd27046, %rd35998;
	addc.cc.u64 %rd27047, %rd27047, %rd35999;
	addc.cc.u64 %rd27048, %rd27048, %rd36000;
	addc.u64 %rd25591, %rd25591, %rd36001;
	
	// end inline asm
	st.global.u64 	[%rd2], %rd27044;
	st.global.u64 	[%rd36011], %rd27045;
	st.global.u64 	[%rd36012], %rd27046;
	st.global.u64 	[%rd36013], %rd27047;
	st.global.u64 	[%rd36014], %rd27048;
	st.global.u64 	[%rd36015], %rd25591;
	ld.global.u64 	%rd27062, [%rd2];
	ld.global.u64 	%rd27063, [%rd36011];
	ld.global.u64 	%rd27064, [%rd36012];
	ld.global.u64 	%rd27065, [%rd36013];
	ld.global.u64 	%rd27066, [%rd36014];
	// begin inline asm
	add.cc.u64 %rd27062, %rd27062, %rd35996;
	addc.cc.u64 %rd27063, %rd27063, %rd35997;
	addc.cc.u64 %rd27064, %rd27064, %rd35998;
	addc.cc.u64 %rd27065, %rd27065, %rd35999;
	addc.cc.u64 %rd27066, %rd27066, %rd36000;
	addc.u64 %rd25591, %rd25591, %rd36001;
	
	// end inline asm
	st.global.u64 	[%rd2], %rd27062;
	st.global.u64 	[%rd36011], %rd27063;
	st.global.u64 	[%rd36012], %rd27064;
	st.global.u64 	[%rd36013], %rd27065;
	st.global.u64 	[%rd36014], %rd27066;
	st.global.u64 	[%rd36015], %rd25591;
	ld.global.u64 	%rd27080, [%rd2];
	ld.global.u64 	%rd27081, [%rd36011];
	ld.global.u64 	%rd27082, [%rd36012];
	ld.global.u64 	%rd27083, [%rd36013];
	ld.global.u64 	%rd27084, [%rd36014];
	// begin inline asm
	add.cc.u64 %rd27080, %rd27080, %rd35996;
	addc.cc.u64 %rd27081, %rd27081, %rd35997;
	addc.cc.u64 %rd27082, %rd27082, %rd35998;
	addc.cc.u64 %rd27083, %rd27083, %rd35999;
	addc.cc.u64 %rd27084, %rd27084, %rd36000;
	addc.u64 %rd25591, %rd25591, %rd36001;
	
	// end inline asm
	st.global.u64 	[%rd2], %rd27080;
	st.global.u64 	[%rd36011], %rd27081;
	st.global.u64 	[%rd36012], %rd27082;
	st.global.u64 	[%rd36013], %rd27083;
	st.global.u64 	[%rd36014], %rd27084;
	st.global.u64 	[%rd36015], %rd25591;
	ld.global.u64 	%rd27098, [%rd2];
	ld.global.u64 	%rd27099, [%rd36011];
	ld.global.u64 	%rd27100, [%rd36012];
	ld.global.u64 	%rd27101, [%rd36013];
	ld.global.u64 	%rd27102, [%rd36014];
	// begin inline asm
	add.cc.u64 %rd27098, %rd27098, %rd35996;
	addc.cc.u64 %rd27099, %rd27099, %rd35997;
	addc.cc.u64 %rd27100, %rd27100, %rd35998;
	addc.cc.u64 %rd27101, %rd27101, %rd35999;
	addc.cc.u64 %rd27102, %rd27102, %rd36000;
	addc.u64 %rd25591, %rd25591, %rd36001;
	
	// end inline asm
	st.global.u64 	[%rd2], %rd27098;
	st.global.u64 	[%rd36011], %rd27099;
	st.global.u64 	[%rd36012], %rd27100;
	st.global.u64 	[%rd36013], %rd27101;
	st.global.u64 	[%rd36014], %rd27102;
	st.global.u64 	[%rd36015], %rd25591;
	ld.global.u64 	%rd27116, [%rd2];
	ld.global.u64 	%rd27117, [%rd36011];
	ld.global.u64 	%rd27118, [%rd36012];
	ld.global.u64 	%rd27119, [%rd36013];
	ld.global.u64 	%rd27120, [%rd36014];
	// begin inline asm
	add.cc.u64 %rd27116, %rd27116, %rd35996;
	addc.cc.u64 %rd27117, %rd27117, %rd35997;
	addc.cc.u64 %rd27118, %rd27118, %rd35998;
	addc.cc.u64 %rd27119, %rd27119, %rd35999;
	addc.cc.u64 %rd27120, %rd27120, %rd36000;
	addc.u64 %rd25591, %rd25591, %rd36001;
	
	// end inline asm
	st.global.u64 	[%rd2], %rd27116;
	st.global.u64 	[%rd36011], %rd27117;
	st.global.u64 	[%rd36012], %rd27118;
	st.global.u64 	[%rd36013], %rd27119;
	st.global.u64 	[%rd36014], %rd27120;
	st.global.u64 	[%rd36015], %rd25591;
	ld.global.u64 	%rd27134, [%rd2];
	ld.global.u64 	%rd27135, [%rd36011];
	ld.global.u64 	%rd27136, [%rd36012];
	ld.global.u64 	%rd27137, [%rd36013];
	ld.global.u64 	%rd27138, [%rd36014];
	// begin inline asm
	add.cc.u64 %rd27134, %rd27134, %rd35996;
	addc.cc.u64 %rd27135, %rd27135, %rd35997;
	addc.cc.u64 %rd27136, %rd27136, %rd35998;
	addc.cc.u64 %rd27137, %rd27137, %rd35999;
	addc.cc.u64 %rd27138, %rd27138, %rd36000;
	addc.u64 %rd25591, %rd25591, %rd36001;
	
	// end inline asm
	st.global.u64 	[%rd2], %rd27134;
	st.global.u64 	[%rd36011], %rd27135;
	st.global.u64 	[%rd36012], %rd27136;
	st.global.u64 	[%rd36013], %rd27137;
	st.global.u64 	[%rd36014], %rd27138;
	st.global.u64 	[%rd36015], %rd25591;
	ld.global.u64 	%rd27152, [%rd2];
	ld.global.u64 	%rd27153, [%rd36011];
	ld.global.u64 	%rd27154, [%rd36012];
	ld.global.u64 	%rd27155, [%rd36013];
	ld.global.u64 	%rd27156, [%rd36014];
	// begin inline asm
	add.cc.u64 %rd27152, %rd27152, %rd35996;
	addc.cc.u64 %rd27153, %rd27153, %rd35997;
	addc.cc.u64 %rd27154, %rd27154, %rd35998;
	addc.cc.u64 %rd27155, %rd27155, %rd35999;
	addc.cc.u64 %rd27156, %rd27156, %rd36000;
	addc.u64 %rd25591, %rd25591, %rd36001;
	
	// end inline asm
	st.global.u64 	[%rd2], %rd27152;
	st.global.u64 	[%rd36011], %rd27153;
	st.global.u64 	[%rd36012], %rd27154;
	st.global.u64 	[%rd36013], %rd27155;
	st.global.u64 	[%rd36014], %rd27156;
	st.global.u64 	[%rd36015], %rd25591;
	ld.global.u64 	%rd27170, [%rd2];
	ld.global.u64 	%rd27171, [%rd36011];
	ld.global.u64 	%rd27172, [%rd36012];
	ld.global.u64 	%rd27173, [%rd36013];
	ld.global.u64 	%rd27174, [%rd36014];
	// begin inline asm
	add.cc.u64 %rd27170, %rd27170, %rd35996;
	addc.cc.u64 %rd27171, %rd27171, %rd35997;
	addc.cc.u64 %rd27172, %rd27172, %rd35998;
	addc.cc.u64 %rd27173, %rd27173, %rd35999;
	addc.cc.u64 %rd27174, %rd27174, %rd36000;
	addc.u64 %rd25591, %rd25591, %rd36001;
	
	// end inline asm
	st.global.u64 	[%rd2], %rd27170;
	st.global.u64 	[%rd36011], %rd27171;
	st.global.u64 	[%rd36012], %rd27172;
	st.global.u64 	[%rd36013], %rd27173;
	st.global.u64 	[%rd36014], %rd27174;
	st.global.u64 	[%rd36015], %rd25591;
	ld.global.u64 	%rd27188, [%rd2];
	ld.global.u64 	%rd27189, [%rd36011];
	ld.global.u64 	%rd27190, [%rd36012];
	ld.global.u64 	%rd27191, [%rd36013];
	ld.global.u64 	%rd27192, [%rd36014];
	// begin inline asm
	add.cc.u64 %rd27188, %rd27188, %rd35996;
	addc.cc.u64 %rd27189, %rd27189, %rd35997;
	addc.cc.u64 %rd27190, %rd27190, %rd35998;
	addc.cc.u64 %rd27191, %rd27191, %rd35999;
	addc.cc.u64 %rd27192, %rd27192, %rd36000;
	addc.u64 %rd25591, %rd25591, %rd36001;
	
	// end inline asm
	st.global.u64 	[%rd2], %rd27188;
	st.global.u64 	[%rd36011], %rd27189;
	st.global.u64 	[%rd36012], %rd27190;
	st.global.u64 	[%rd36013], %rd27191;
	st.global.u64 	[%rd36014], %rd27192;
	st.global.u64 	[%rd36015], %rd25591;
	ld.global.u64 	%rd27206, [%rd2];
	ld.global.u64 	%rd27207, [%rd36011];
	ld.global.u64 	%rd27208, [%rd36012];
	ld.global.u64 	%rd27209, [%rd36013];
	ld.global.u64 	%rd27210, [%rd36014];
	// begin inline asm
	add.cc.u64 %rd27206, %rd27206, %rd35996;
	addc.cc.u64 %rd27207, %rd27207, %rd35997;
	addc.cc.u64 %rd27208, %rd27208, %rd35998;
	addc.cc.u64 %rd27209, %rd27209, %rd35999;
	addc.cc.u64 %rd27210, %rd27210, %rd36000;
	addc.u64 %rd25591, %rd25591, %rd36001;
	
	// end inline asm
	st.global.u64 	[%rd2], %rd27206;
	st.global.u64 	[%rd36011], %rd27207;
	st.global.u64 	[%rd36012], %rd27208;
	st.global.u64 	[%rd36013], %rd27209;
	st.global.u64 	[%rd36014], %rd27210;
	st.global.u64 	[%rd36015], %rd25591;
	ld.global.u64 	%rd27224, [%rd2];
	ld.global.u64 	%rd27225, [%rd36011];
	ld.global.u64 	%rd27226, [%rd36012];
	ld.global.u64 	%rd27227, [%rd36013];
	ld.global.u64 	%rd27228, [%rd36014];
	// begin inline asm
	add.cc.u64 %rd27224, %rd27224, %rd35996;
	addc.cc.u64 %rd27225, %rd27225, %rd35997;
	addc.cc.u64 %rd27226, %rd27226, %rd35998;
	addc.cc.u64 %rd27227, %rd27227, %rd35999;
	addc.cc.u64 %rd27228, %rd27228, %rd36000;
	addc.u64 %rd25591, %rd25591, %rd36001;
	
	// end inline asm
	st.global.u64 	[%rd2], %rd27224;
	st.global.u64 	[%rd36011], %rd27225;
	st.global.u64 	[%rd36012], %rd27226;
	st.global.u64 	[%rd36013], %rd27227;
	st.global.u64 	[%rd36014], %rd27228;
	st.global.u64 	[%rd36015], %rd25591;
	ld.global.u64 	%rd27242, [%rd2];
	ld.global.u64 	%rd27243, [%rd36011];
	ld.global.u64 	%rd27244, [%rd36012];
	ld.global.u64 	%rd27245, [%rd36013];
	ld.global.u64 	%rd27246, [%rd36014];
	// begin inline asm
	add.cc.u64 %rd27242, %rd27242, %rd35996;
	addc.cc.u64 %rd27243, %rd27243, %rd35997;
	addc.cc.u64 %rd27244, %rd27244, %rd35998;
	addc.cc.u64 %rd27245, %rd27245, %rd35999;
	addc.cc.u64 %rd27246, %rd27246, %rd36000;
	addc.u64 %rd25591, %rd25591, %rd36001;
	
	// end inline asm
	st.global.u64 	[%rd2], %rd27242;
	st.global.u64 	[%rd36011], %rd27243;
	st.global.u64 	[%rd36012], %rd27244;
	st.global.u64 	[%rd36013], %rd27245;
	st.global.u64 	[%rd36014], %rd27246;
	st.global.u64 	[%rd36015], %rd25591;
	ld.global.u64 	%rd27260, [%rd2];
	ld.global.u64 	%rd27261, [%rd36011];
	ld.global.u64 	%rd27262, [%rd36012];
	ld.global.u64 	%rd27263, [%rd36013];
	ld.global.u64 	%rd27264, [%rd36014];
	// begin inline asm
	add.cc.u64 %rd27260, %rd27260, %rd35996;
	addc.cc.u64 %rd27261, %rd27261, %rd35997;
	addc.cc.u64 %rd27262, %rd27262, %rd35998;
	addc.cc.u64 %rd27263, %rd27263, %rd35999;
	addc.cc.u64 %rd27264, %rd27264, %rd36000;
	addc.u64 %rd25591, %rd25591, %rd36001;
	
	// end inline asm
	st.global.u64 	[%rd2], %rd27260;
	st.global.u64 	[%rd36011], %rd27261;
	st.global.u64 	[%rd36012], %rd27262;
	st.global.u64 	[%rd36013], %rd27263;
	st.global.u64 	[%rd36014], %rd27264;
	st.global.u64 	[%rd36015], %rd25591;
	ld.global.u64 	%rd27278, [%rd2];
	ld.global.u64 	%rd27279, [%rd36011];
	ld.global.u64 	%rd27280, [%rd36012];
	ld.global.u64 	%rd27281, [%rd36013];
	ld.global.u64 	%rd27282, [%rd36014];
	// begin inline asm
	add.cc.u64 %rd27278, %rd27278, %rd35996;
	addc.cc.u64 %rd27279, %rd27279, %rd35997;
	addc.cc.u64 %rd27280, %rd27280, %rd35998;
	addc.cc.u64 %rd27281, %rd27281, %rd35999;
	addc.cc.u64 %rd27282, %rd27282, %rd36000;
	addc.u64 %rd25591, %rd25591, %rd36001;
	
	// end inline asm
	st.global.u64 	[%rd2], %rd27278;
	st.global.u64 	[%rd36011], %rd27279;
	st.global.u64 	[%rd36012], %rd27280;
	st.global.u64 	[%rd36013], %rd27281;
	st.global.u64 	[%rd36014], %rd27282;
	st.global.u64 	[%rd36015], %rd25591;
	ld.global.u64 	%rd27296, [%rd2];
	ld.global.u64 	%rd27297, [%rd36011];
	ld.global.u64 	%rd27298, [%rd36012];
	ld.global.u64 	%rd27299, [%rd36013];
	ld.global.u64 	%rd27300, [%rd36014];
	// begin inline asm
	add.cc.u64 %rd27296, %rd27296, %rd35996;
	addc.cc.u64 %rd27297, %rd27297, %rd35997;
	addc.cc.u64 %rd27298, %rd27298, %rd35998;
	addc.cc.u64 %rd27299, %rd27299, %rd35999;
	addc.cc.u64 %rd27300, %rd27300, %rd36000;
	addc.u64 %rd25591, %rd25591, %rd36001;
	
	// end inline asm
	st.global.u64 	[%rd2], %rd27296;
	st.global.u64 	[%rd36011], %rd27297;
	st.global.u64 	[%rd36012], %rd27298;
	st.global.u64 	[%rd36013], %rd27299;
	st.global.u64 	[%rd36014], %rd27300;
	st.global.u64 	[%rd36015], %rd25591;
	ld.global.u64 	%rd27314, [%rd2];
	ld.global.u64 	%rd27315, [%rd36011];
	ld.global.u64 	%rd27316, [%rd36012];
	ld.global.u64 	%rd27317, [%rd36013];
	ld.global.u64 	%rd27318, [%rd36014];
	// begin inline asm
	add.cc.u64 %rd27314, %rd27314, %rd35996;
	addc.cc.u64 %rd27315, %rd27315, %rd35997;
	addc.cc.u64 %rd27316, %rd27316, %rd35998;
	addc.cc.u64 %rd27317, %rd27317, %rd35999;
	addc.cc.u64 %rd27318, %rd27318, %rd36000;
	addc.u64 %rd25591, %rd25591, %rd36001;
	
	// end inline asm
	st.global.u64 	[%rd2], %rd27314;
	st.global.u64 	[%rd36011], %rd27315;
	st.global.u64 	[%rd36012], %rd27316;
	st.global.u64 	[%rd36013], %rd27317;
	st.global.u64 	[%rd36014], %rd27318;
	st.global.u64 	[%rd36015], %rd25591;
	ld.global.u64 	%rd27332, [%rd2];
	ld.global.u64 	%rd27333, [%rd36011];
	ld.global.u64 	%rd27334, [%rd36012];
	ld.global.u64 	%rd27335, [%rd36013];
	ld.global.u64 	%rd27336, [%rd36014];
	// begin inline asm
	add.cc.u64 %rd27332, %rd27332, %rd35996;
	addc.cc.u64 %rd27333, %rd27333, %rd35997;
	addc.cc.u64 %rd27334, %rd27334, %rd35998;
	addc.cc.u64 %rd27335, %rd27335, %rd35999;
	addc.cc.u64 %rd27336, %rd27336, %rd36000;
	addc.u64 %rd25591, %rd25591, %rd36001;
	
	// end inline asm
	st.global.u64 	[%rd2], %rd27332;
	st.global.u64 	[%rd36011], %rd27333;
	st.global.u64 	[%rd36012], %rd27334;
	st.global.u64 	[%rd36013], %rd27335;
	st.global.u64 	[%rd36014], %rd27336;
	st.global.u64 	[%rd36015], %rd25591;
	ld.global.u64 	%rd27350, [%rd2];
	ld.global.u64 	%rd27351, [%rd36011];
	ld.global.u64 	%rd27352, [%rd36012];
	ld.global.u64 	%rd27353, [%rd36013];
	ld.global.u64 	%rd27354, [%rd36014];
	// begin inline asm
	add.cc.u64 %rd27350, %rd27350, %rd35996;
	addc.cc.u64 %rd27351, %rd27351, %rd35997;
	addc.cc.u64 %rd27352, %rd27352, %rd35998;
	addc.cc.u64 %rd27353, %rd27353, %rd35999;
	addc.cc.u64 %rd27354, %rd27354, %rd36000;
	addc.u64 %rd25591, %rd25591, %rd36001;
	
	// end inline asm
	st.global.u64 	[%rd2], %rd27350;
	st.global.u64 	[%rd36011], %rd27351;
	st.global.u64 	[%rd36012], %rd27352;
	st.global.u64 	[%rd36013], %rd27353;
	st.global.u64 	[%rd36014], %rd27354;
	st.global.u64 	[%rd36015], %rd25591;
	ld.global.u64 	%rd27368, [%rd2];
	ld.global.u64 	%rd27369, [%rd36011];
	ld.global.u64 	%rd27370, [%rd36012];
	ld.global.u64 	%rd27371, [%rd36013];
	ld.global.u64 	%rd27372, [%rd36014];
	// begin inline asm
	add.cc.u64 %rd27368, %rd27368, %rd35996;
	addc.cc.u64 %rd27369, %rd27369, %rd35997;
	addc.cc.u64 %rd27370, %rd27370, %rd35998;
	addc.cc.u64 %rd27371, %rd27371, %rd35999;
	addc.cc.u64 %rd27372, %rd27372, %rd36000;
	addc.u64 %rd25591, %rd25591, %rd36001;
	
	// end inline asm
	st.global.u64 	[%rd2], %rd27368;
	st.global.u64 	[%rd36011], %rd27369;
	st.global.u64 	[%rd36012], %rd27370;
	st.global.u64 	[%rd36013], %rd27371;
	st.global.u64 	[%rd36014], %rd27372;
	st.global.u64 	[%rd36015], %rd25591;
	ld.global.u64 	%rd27386, [%rd2];
	ld.global.u64 	%rd27387, [%rd36011];
	ld.global.u64 	%rd27388, [%rd36012];
	ld.global.u64 	%rd27389, [%rd36013];
	ld.global.u64 	%rd27390, [%rd36014];
	// begin inline asm
	add.cc.u64 %rd27386, %rd27386, %rd35996;
	addc.cc.u64 %rd27387, %rd27387, %rd35997;
	addc.cc.u64 %rd27388, %rd27388, %rd35998;
	addc.cc.u64 %rd27389, %rd27389, %rd35999;
	addc.cc.u64 %rd27390, %rd27390, %rd36000;
	addc.u64 %rd25591, %rd25591, %rd36001;
	
	// end inline asm
	st.global.u64 	[%rd2], %rd27386;
	st.global.u64 	[%rd36011], %rd27387;
	st.global.u64 	[%rd36012], %rd27388;
	st.global.u64 	[%rd36013], %rd27389;
	st.global.u64 	[%rd36014], %rd27390;
	st.global.u64 	[%rd36015], %rd25591;
	ld.global.u64 	%rd27404, [%rd2];
	ld.global.u64 	%rd27405, [%rd36011];
	ld.global.u64 	%rd27406, [%rd36012];
	ld.global.u64 	%rd27407, [%rd36013];
	ld.global.u64 	%rd27408, [%rd36014];
	// begin inline asm
	add.cc.u64 %rd27404, %rd27404, %rd35996;
	addc.cc.u64 %rd27405, %rd27405, %rd35997;
	addc.cc.u64 %rd27406, %rd27406, %rd35998;
	addc.cc.u64 %rd27407, %rd27407, %rd35999;
	addc.cc.u64 %rd27408, %rd27408, %rd36000;
	addc.u64 %rd25591, %rd25591, %rd36001;
	
	// end inline asm
	st.global.u64 	[%rd2], %rd27404;
	st.global.u64 	[%rd36011], %rd27405;
	st.global.u64 	[%rd36012], %rd27406;
	st.global.u64 	[%rd36013], %rd27407;
	st.global.u64 	[%rd36014], %rd27408;
	st.global.u64 	[%rd36015], %rd25591;
	ld.global.u64 	%rd27422, [%rd2];
	ld.global.u64 	%rd27423, [%rd36011];
	ld.global.u64 	%rd27424, [%rd36012];
	ld.global.u64 	%rd27425, [%rd36013];
	ld.global.u64 	%rd27426, [%rd36014];
	// begin inline asm
	add.cc.u64 %rd27422, %rd27422, %rd35996;
	addc.cc.u64 %rd27423, %rd27423, %rd35997;
	addc.cc.u64 %rd27424, %rd27424, %rd35998;
	addc.cc.u64 %rd27425, %rd27425, %rd35999;
	addc.cc.u64 %rd27426, %rd27426, %rd36000;
	addc.u64 %rd25591, %rd25591, %rd36001;
	
	// end inline asm
	st.global.u64 	[%rd2], %rd27422;
	st.global.u64 	[%rd36011], %rd27423;
	st.global.u64 	[%rd36012], %rd27424;
	st.global.u64 	[%rd36013], %rd27425;
	st.global.u64 	[%rd36014], %rd27426;
	st.global.u64 	[%rd36015], %rd25591;
	ld.global.u64 	%rd27440, [%rd2];
	ld.global.u64 	%rd27441, [%rd36011];
	ld.global.u64 	%rd27442, [%rd36012];
	ld.global.u64 	%rd27443, [%rd36013];
	ld.global.u64 	%rd27444, [%rd36014];
	// begin inline asm
	add.cc.u64 %rd27440, %rd27440, %rd35996;
	addc.cc.u64 %rd27441, %rd27441, %rd35997;
	addc.cc.u64 %rd27442, %rd27442, %rd35998;
	addc.cc.u64 %rd27443, %rd27443, %rd35999;
	addc.cc.u64 %rd27444, %rd27444, %rd36000;
	addc.u64 %rd25591, %rd25591, %rd36001;
	
	// end inline asm
	st.global.u64 	[%rd2], %rd27440;
	st.global.u64 	[%rd36011], %rd27441;
	st.global.u64 	[%rd36012], %rd27442;
	st.global.u64 	[%rd36013], %rd27443;
	st.global.u64 	[%rd36014], %rd27444;
	st.global.u64 	[%rd36015], %rd25591;
	ld.global.u64 	%rd27458, [%rd2];
	ld.global.u64 	%rd27459, [%rd36011];
	ld.global.u64 	%rd27460, [%rd36012];
	ld.global.u64 	%rd27461, [%rd36013];
	ld.global.u64 	%rd27462, [%rd36014];
	// begin inline asm
	add.cc.u64 %rd27458, %rd27458, %rd35996;
	addc.cc.u64 %rd27459, %rd27459, %rd35997;
	addc.cc.u64 %rd27460, %rd27460, %rd35998;
	addc.cc.u64 %rd27461, %rd27461, %rd35999;
	addc.cc.u64 %rd27462, %rd27462, %rd36000;
	addc.u64 %rd25591, %rd25591, %rd36001;
	
	// end inline asm
	st.global.u64 	[%rd2], %rd27458;
	st.global.u64 	[%rd36011], %rd27459;
	st.global.u64 	[%rd36012], %rd27460;
	st.global.u64 	[%rd36013], %rd27461;
	st.global.u64 	[%rd36014], %rd27462;
	st.global.u64 	[%rd36015], %rd25591;
	ld.global.u64 	%rd27476, [%rd2];
	ld.global.u64 	%rd27477, [%rd36011];
	ld.global.u64 	%rd27478, [%rd36012];
	ld.global.u64 	%rd27479, [%rd36013];
	ld.global.u64 	%rd27480, [%rd36014];
	// begin inline asm
	add.cc.u64 %rd27476, %rd27476, %rd35996;
	addc.cc.u64 %rd27477, %rd27477, %rd35997;
	addc.cc.u64 %rd27478, %rd27478, %rd35998;
	addc.cc.u64 %rd27479, %rd27479, %rd35999;
	addc.cc.u64 %rd27480, %rd27480, %rd36000;
	addc.u64 %rd25591, %rd25591, %rd36001;
	
	// end inline asm
	st.global.u64 	[%rd2], %rd27476;
	st.global.u64 	[%rd36011], %rd27477;
	st.global.u64 	[%rd36012], %rd27478;
	st.global.u64 	[%rd36013], %rd27479;
	st.global.u64 	[%rd36014], %rd27480;
	st.global.u64 	[%rd36015], %rd25591;
	ld.global.u64 	%rd27494, [%rd2];
	ld.global.u64 	%rd27495, [%rd36011];
	ld.global.u64 	%rd27496, [%rd36012];
	ld.global.u64 	%rd27497, [%rd36013];
	ld.global.u64 	%rd27498, [%rd36014];
	// begin inline asm
	add.cc.u64 %rd27494, %rd27494, %rd35996;
	addc.cc.u64 %rd27495, %rd27495, %rd35997;
	addc.cc.u64 %rd27496, %rd27496, %rd35998;
	addc.cc.u64 %rd27497, %rd27497, %rd35999;
	addc.cc.u64 %rd27498, %rd27498, %rd36000;
	addc.u64 %rd25591, %rd25591, %rd36001;
	
	// end inline asm
	st.global.u64 	[%rd2], %rd27494;
	st.global.u64 	[%rd36011], %rd27495;
	st.global.u64 	[%rd36012], %rd27496;
	st.global.u64 	[%rd36013], %rd27497;
	st.global.u64 	[%rd36014], %rd27498;
	st.global.u64 	[%rd36015], %rd25591;
	ld.global.u64 	%rd27512, [%rd2];
	ld.global.u64 	%rd27513, [%rd36011];
	ld.global.u64 	%rd27514, [%rd36012];
	ld.global.u64 	%rd27515, [%rd36013];
	ld.global.u64 	%rd27516, [%rd36014];
	// begin inline asm
	add.cc.u64 %rd27512, %rd27512, %rd35996;
	addc.cc.u64 %rd27513, %rd27513, %rd35997;
	addc.cc.u64 %rd27514, %rd27514, %rd35998;
	addc.cc.u64 %rd27515, %rd27515, %rd35999;
	addc.cc.u64 %rd27516, %rd27516, %rd36000;
	addc.u64 %rd25591, %rd25591, %rd36001;
	
	// end inline asm
	st.global.u64 	[%rd2], %rd27512;
	st.global.u64 	[%rd36011], %rd27513;
	st.global.u64 	[%rd36012], %rd27514;
	st.global.u64 	[%rd36013], %rd27515;
	st.global.u64 	[%rd36014], %rd27516;
	st.global.u64 	[%rd36015], %rd25591;
	ld.global.u64 	%rd27530, [%rd2];
	ld.global.u64 	%rd27531, [%rd36011];
	ld.global.u64 	%rd27532, [%rd36012];
	ld.global.u64 	%rd27533, [%rd36013];
	ld.global.u64 	%rd27534, [%rd36014];
	// begin inline asm
	add.cc.u64 %rd27530, %rd27530, %rd35996;
	addc.cc.u64 %rd27531, %rd27531, %rd35997;
	addc.cc.u64 %rd27532, %rd27532, %rd35998;
	addc.cc.u64 %rd27533, %rd27533, %rd35999;
	addc.cc.u64 %rd27534, %rd27534, %rd36000;
	addc.u64 %rd25591, %rd25591, %rd36001;
	
	// end inline asm
	st.global.u64 	[%rd2], %rd27530;
	st.global.u64 	[%rd36011], %rd27531;
	st.global.u64 	[%rd36012], %rd27532;
	st.global.u64 	[%rd36013], %rd27533;
	st.global.u64 	[%rd36014], %rd27534;
	st.global.u64 	[%rd36015], %rd25591;
	ld.global.u64 	%rd27548, [%rd2];
	ld.global.u64 	%rd27549, [%rd36011];
	ld.global.u64 	%rd27550, [%rd36012];
	ld.global.u64 	%rd27551, [%rd36013];
	ld.global.u64 	%rd27552, [%rd36014];
	// begin inline asm
	add.cc.u64 %rd27548, %rd27548, %rd35996;
	addc.cc.u64 %rd27549, %rd27549, %rd35997;
	addc.cc.u64 %rd27550, %rd27550, %rd35998;
	addc.cc.u64 %rd27551, %rd27551, %rd35999;
	addc.cc.u64 %rd27552, %rd27552, %rd36000;
	addc.u64 %rd25591, %rd25591, %rd36001;
	
	// end inline asm
	st.global.u64 	[%rd2], %rd27548;
	st.global.u64 	[%rd36011], %rd27549;
	st.global.u64 	[%rd36012], %rd27550;
	st.global.u64 	[%rd36013], %rd27551;
	st.global.u64 	[%rd36014], %rd27552;
	st.global.u64 	[%rd36015], %rd25591;
	ld.global.u64 	%rd27566, [%rd2];
	ld.global.u64 	%rd27567, [%rd36011];
	ld.global.u64 	%rd27568, [%rd36012];
	ld.global.u64 	%rd27569, [%rd36013];
	ld.global.u64 	%rd27570, [%rd36014];
	// begin inline asm
	add.cc.u64 %rd27566, %rd27566, %rd35996;
	addc.cc.u64 %rd27567, %rd27567, %rd35997;
	addc.cc.u64 %rd27568, %rd27568, %rd35998;
	addc.cc.u64 %rd27569, %rd27569, %rd35999;
	addc.cc.u64 %rd27570, %rd27570, %rd36000;
	addc.u64 %rd25591, %rd25591, %rd36001;
	
	// end inline asm
	st.global.u64 	[%rd2], %rd27566;
	st.global.u64 	[%rd36011], %rd27567;
	st.global.u64 	[%rd36012], %rd27568;
	st.global.u64 	[%rd36013], %rd27569;
	st.global.u64 	[%rd36014], %rd27570;
	st.global.u64 	[%rd36015], %rd25591;
	ld.global.u64 	%rd27584, [%rd2];
	ld.global.u64 	%rd27585, [%rd36011];
	ld.global.u64 	%rd27586, [%rd36012];
	ld.global.u64 	%rd27587, [%rd36013];
	ld.global.u64 	%rd27588, [%rd36014];
	// begin inline asm
	add.cc.u64 %rd27584, %rd27584, %rd35996;
	addc.cc.u64 %rd27585, %rd27585, %rd35997;
	addc.cc.u64 %rd27586, %rd27586, %rd35998;
	addc.cc.u64 %rd27587, %rd27587, %rd35999;
	addc.cc.u64 %rd27588, %rd27588, %rd36000;
	addc.u64 %rd25591, %rd25591, %rd36001;
	
	// end inline asm
	st.global.u64 	[%rd2], %rd27584;
	st.global.u64 	[%rd36011], %rd27585;
	st.global.u64 	[%rd36012], %rd27586;
	st.global.u64 	[%rd36013], %rd27587;
	st.global.u64 	[%rd36014], %rd27588;
	st.global.u64 	[%rd36015], %rd25591;
	ld.global.u64 	%rd27602, [%rd2];
	ld.global.u64 	%rd27603, [%rd36011];
	ld.global.u64 	%rd27604, [%rd36012];
	ld.global.u64 	%rd27605, [%rd36013];
	ld.global.u64 	%rd27606, [%rd36014];
	// begin inline asm
	add.cc.u64 %rd27602, %rd27602, %rd35996;
	addc.cc.u64 %rd27603, %rd27603, %rd35997;
	addc.cc.u64 %rd27604, %rd27604, %rd35998;
	addc.cc.u64 %rd27605, %rd27605, %rd35999;
	addc.cc.u64 %rd27606, %rd27606, %rd36000;
	addc.u64 %rd25591, %rd25591, %rd36001;
	
	// end inline asm
	st.global.u64 	[%rd2], %rd27602;
	st.global.u64 	[%rd36011], %rd27603;
	st.global.u64 	[%rd36012], %rd27604;
	st.global.u64 	[%rd36013], %rd27605;
	st.global.u64 	[%rd36014], %rd27606;
	st.global.u64 	[%rd36015], %rd25591;
	ld.global.u64 	%rd27620, [%rd2];
	ld.global.u64 	%rd27621, [%rd36011];
	ld.global.u64 	%rd27622, [%rd36012];
	ld.global.u64 	%rd27623, [%rd36013];
	ld.global.u64 	%rd27624, [%rd36014];
	// begin inline asm
	add.cc.u64 %rd27620, %rd27620, %rd35996;
	addc.cc.u64 %rd27621, %rd27621, %rd35997;
	addc.cc.u64 %rd27622, %rd27622, %rd35998;
	addc.cc.u64 %rd27623, %rd27623, %rd35999;
	addc.cc.u64 %rd27624, %rd27624, %rd36000;
	addc.u64 %rd25591, %rd25591, %rd36001;
	
	// end inline asm
	st.global.u64 	[%rd2], %rd27620;
	st.global.u64 	[%rd36011], %rd27621;
	st.global.u64 	[%rd36012], %rd27622;
	st.global.u64 	[%rd36013], %rd27623;
	st.global.u64 	[%rd36014], %rd27624;
	st.global.u64 	[%rd36015], %rd25591;
	ld.global.u64 	%rd27638, [%rd2];
	ld.global.u64 	%rd27639, [%rd36011];
	ld.global.u64 	%rd27640, [%rd36012];
	ld.global.u64 	%rd27641, [%rd36013];
	ld.global.u64 	%rd27642, [%rd36014];
	// begin inline asm
	add.cc.u64 %rd27638, %rd27638, %rd35996;
	addc.cc.u64 %rd27639, %rd27639, %rd35997;
	addc.cc.u64 %rd27640, %rd27640, %rd35998;
	addc.cc.u64 %rd27641, %rd27641, %rd35999;
	addc.cc.u64 %rd27642, %rd27642, %rd36000;
	addc.u64 %rd25591, %rd25591, %rd36001;
	
	// end inline asm
	st.global.u64 	[%rd2], %rd27638;
	st.global.u64 	[%rd36011], %rd27639;
	st.global.u64 	[%rd36012], %rd27640;
	st.global.u64 	[%rd36013], %rd27641;
	st.global.u64 	[%rd36014], %rd27642;
	st.global.u64 	[%rd36015], %rd25591;
	ld.global.u64 	%rd27656, [%rd2];
	ld.global.u64 	%rd27657, [%rd36011];
	ld.global.u64 	%rd27658, [%rd36012];
	ld.global.u64 	%rd27659, [%rd36013];
	ld.global.u64 	%rd27660, [%rd36014];
	// begin inline asm
	add.cc.u64 %rd27656, %rd27656, %rd35996;
	addc.cc.u64 %rd27657, %rd27657, %rd35997;
	addc.cc.u64 %rd27658, %rd27658, %rd35998;
	addc.cc.u64 %rd27659, %rd27659, %rd35999;
	addc.cc.u64 %rd27660, %rd27660, %rd36000;
	addc.u64 %rd25591, %rd25591, %rd36001;
	
	// end inline asm
	st.global.u64 	[%rd2], %rd27656;
	st.global.u64 	[%rd36011], %rd27657;
	st.global.u64 	[%rd36012], %rd27658;
	st.global.u64 	[%rd36013], %rd27659;
	st.global.u64 	[%rd36014], %rd27660;
	st.global.u64 	[%rd36015], %rd25591;
	ld.global.u64 	%rd27674, [%rd2];
	ld.global.u64 	%rd27675, [%rd36011];
	ld.global.u64 	%rd27676, [%rd36012];
	ld.global.u64 	%rd27677, [%rd36013];
	ld.global.u64 	%rd27678, [%rd36014];
	// begin inline asm
	add.cc.u64 %rd27674, %rd27674, %rd35996;
	addc.cc.u64 %rd27675, %rd27675, %rd35997;
	addc.cc.u64 %rd27676, %rd27676, %rd35998;
	addc.cc.u64 %rd27677, %rd27677, %rd35999;
	addc.cc.u64 %rd27678, %rd27678, %rd36000;
	addc.u64 %rd25591, %rd25591, %rd36001;
	
	// end inline asm
	st.global.u64 	[%rd2], %rd27674;
	st.global.u64 	[%rd36011], %rd27675;
	st.global.u64 	[%rd36012], %rd27676;
	st.global.u64 	[%rd36013], %rd27677;
	st.global.u64 	[%rd36014], %rd27678;
	st.global.u64 	[%rd36015], %rd25591;
	ld.global.u64 	%rd27692, [%rd2];
	ld.global.u64 	%rd27693, [%rd36011];
	ld.global.u64 	%rd27694, [%rd36012];
	ld.global.u64 	%rd27695, [%rd36013];
	ld.global.u64 	%rd27696, [%rd36014];
	// begin inline asm
	add.cc.u64 %rd27692, %rd27692, %rd35996;
	addc.cc.u64 %rd27693, %rd27693, %rd35997;
	addc.cc.u64 %rd27694, %rd27694, %rd35998;
	addc.cc.u64 %rd27695, %rd27695, %rd35999;
	addc.cc.u64 %rd27696, %rd27696, %rd36000;
	addc.u64 %rd25591, %rd25591, %rd36001;
	
	// end inline asm
	st.global.u64 	[%rd2], %rd27692;
	st.global.u64 	[%rd36011], %rd27693;
	st.global.u64 	[%rd36012], %rd27694;
	st.global.u64 	[%rd36013], %rd27695;
	st.global.u64 	[%rd36014], %rd27696;
	st.global.u64 	[%rd36015], %rd25591;
	ld.global.u64 	%rd27710, [%rd2];
	ld.global.u64 	%rd27711, [%rd36011];
	ld.global.u64 	%rd27712, [%rd36012];
	ld.global.u64 	%rd27713, [%rd36013];
	ld.global.u64 	%rd27714, [%rd36014];
	// begin inline asm
	add.cc.u64 %rd27710, %rd27710, %rd35996;
	addc.cc.u64 %rd27711, %rd27711, %rd35997;
	addc.cc.u64 %rd27712, %rd27712, %rd35998;
	addc.cc.u64 %rd27713, %rd27713, %rd35999;
	addc.cc.u64 %rd27714, %rd27714, %rd36000;
	addc.u64 %rd25591, %rd25591, %rd36001;
	
	// end inline asm
	st.global.u64 	[%rd2], %rd27710;
	st.global.u64 	[%rd36011], %rd27711;
	st.global.u64 	[%rd36012], %rd27712;
	st.global.u64 	[%rd36013], %rd27713;
	st.global.u64 	[%rd36014], %rd27714;
	st.global.u64 	[%rd36015], %rd25591;
	ld.global.u64 	%rd27728, [%rd2];
	ld.global.u64 	%rd27729, [%rd36011];
	ld.global.u64 	%rd27730, [%rd36012];
	ld.global.u64 	%rd27731, [%rd36013];
	ld.global.u64 	%rd27732, [%rd36014];
	// begin inline asm
	add.cc.u64 %rd27728, %rd27728, %rd35996;
	addc.cc.u64 %rd27729, %rd27729, %rd35997;
	addc.cc.u64 %rd27730, %rd27730, %rd35998;
	addc.cc.u64 %rd27731, %rd27731, %rd35999;
	addc.cc.u64 %rd27732, %rd27732, %rd36000;
	addc.u64 %rd25591, %rd25591, %rd36001;
	
	// end inline asm
	st.global.u64 	[%rd2], %rd27728;
	st.global.u64 	[%rd36011], %rd27729;
	st.global.u64 	[%rd36012], %rd27730;
	st.global.u64 	[%rd36013], %rd27731;
	st.global.u64 	[%rd36014], %rd27732;
	st.global.u64 	[%rd36015], %rd25591;
	ld.global.u64 	%rd27746, [%rd2];
	ld.global.u64 	%rd27747, [%rd36011];
	ld.global.u64 	%rd27748, [%rd36012];
	ld.global.u64 	%rd27749, [%rd36013];
	ld.global.u64 	%rd27750, [%rd36014];
	// begin inline asm
	add.cc.u64 %rd27746, %rd27746, %rd35996;
	addc.cc.u64 %rd27747, %rd27747, %rd35997;
	addc.cc.u64 %rd27748, %rd27748, %rd35998;
	addc.cc.u64 %rd27749, %rd27749, %rd35999;
	addc.cc.u64 %rd27750, %rd27750, %rd36000;
	addc.u64 %rd25591, %rd25591, %rd36001;
	
	// end inline asm
	st.global.u64 	[%rd2], %rd27746;
	st.global.u64 	[%rd36011], %rd27747;
	st.global.u64 	[%rd36012], %rd27748;
	st.global.u64 	[%rd36013], %rd27749;
	st.global.u64 	[%rd36014], %rd27750;
	st.global.u64 	[%rd36015], %rd25591;
	ld.global.u64 	%rd27764, [%rd2];
	ld.global.u64 	%rd27765, [%rd36011];
	ld.global.u64 	%rd27766, [%rd36012];
	ld.global.u64 	%rd27767, [%rd36013];
	ld.global.u64 	%rd27768, [%rd36014];
	// begin inline asm
	add.cc.u64 %rd27764, %rd27764, %rd35996;
	addc.cc.u64 %rd27765, %rd27765, %rd35997;
	addc.cc.u64 %rd27766, %rd27766, %rd35998;
	addc.cc.u64 %rd27767, %rd27767, %rd35999;
	addc.cc.u64 %rd27768, %rd27768, %rd36000;
	addc.u64 %rd25591, %rd25591, %rd36001;
	
	// end inline asm
	st.global.u64 	[%rd2], %rd27764;
	st.global.u64 	[%rd36011], %rd27765;
	st.global.u64 	[%rd36012], %rd27766;
	st.global.u64 	[%rd36013], %rd27767;
	st.global.u64 	[%rd36014], %rd27768;
	st.global.u64 	[%rd36015], %rd25591;
	ld.global.u64 	%rd27782, [%rd2];
	ld.global.u64 	%rd27783, [%rd36011];
	ld.global.u64 	%rd27784, [%rd36012];
	ld.global.u64 	%rd27785, [%rd36013];
	ld.global.u64 	%rd27786, [%rd36014];
	// begin inline asm
	add.cc.u64 %rd27782, %rd27782, %rd35996;
	addc.cc.u64 %rd27783, %rd27783, %rd35997;
	addc.cc.u64 %rd27784, %rd27784, %rd35998;
	addc.cc.u64 %rd27785, %rd27785, %rd35999;
	addc.cc.u64 %rd27786, %rd27786, %rd36000;
	addc.u64 %rd25591, %rd25591, %rd36001;
	
	// end inline asm
	st.global.u64 	[%rd2], %rd27782;
	st.global.u64 	[%rd36011], %rd27783;
	st.global.u64 	[%rd36012], %rd27784;
	st.global.u64 	[%rd36013], %rd27785;
	st.global.u64 	[%rd36014], %rd27786;
	st.global.u64 	[%rd36015], %rd25591;
	ld.global.u64 	%rd27800, [%rd2];
	ld.global.u64 	%rd27801, [%rd36011];
	ld.global.u64 	%rd27802, [%rd36012];
	ld.global.u64 	%rd27803, [%rd36013];
	ld.global.u64 	%rd27804, [%rd36014];
	// begin inline asm
	add.cc.u64 %rd27800, %rd27800, %rd35996;
	addc.cc.u64 %rd27801, %rd27801, %rd35997;
	addc.cc.u64 %rd27802, %rd27802, %rd35998;
	addc.cc.u64 %rd27803, %rd27803, %rd35999;
	addc.cc.u64 %rd27804, %rd27804, %rd36000;
	addc.u64 %rd25591, %rd25591, %rd36001;
	
	// end inline asm
	st.global.u64 	[%rd2], %rd27800;
	st.global.u64 	[%rd36011], %rd27801;
	st.global.u64 	[%rd36012], %rd27802;
	st.global.u64 	[%rd36013], %rd27803;
	st.global.u64 	[%rd36014], %rd27804;
	st.global.u64 	[%rd36015], %rd25591;
	ld.global.u64 	%rd27818, [%rd2];
	ld.global.u64 	%rd27819, [%rd36011];
	ld.global.u64 	%rd27820, [%rd36012];
	ld.global.u64 	%rd27821, [%rd36013];
	ld.global.u64 	%rd27822, [%rd36014];
	// begin inline asm
	add.cc.u64 %rd27818, %rd27818, %rd35996;
	addc.cc.u64 %rd27819, %rd27819, %rd35997;
	addc.cc.u64 %rd27820, %rd27820, %rd35998;
	addc.cc.u64 %rd27821, %rd27821, %rd35999;
	addc.cc.u64 %rd27822, %rd27822, %rd36000;
	addc.u64 %rd25591, %rd25591, %rd36001;
	
	// end inline asm
	st.global.u64 	[%rd2], %rd27818;
	st.global.u64 	[%rd36011], %rd27819;
	st.global.u64 	[%rd36012], %rd27820;
	st.global.u64 	[%rd36013], %rd27821;
	st.global.u64 	[%rd36014], %rd27822;
	st.global.u64 	[%rd36015], %rd25591;
	ld.global.u64 	%rd27836, [%rd2];
	ld.global.u64 	%rd27837, [%rd36011];
	ld.global.u64 	%rd27838, [%rd36012];
	ld.global.u64 	%rd27839, [%rd36013];
	ld.global.u64 	%rd27840, [%rd36014];
	// begin inline asm
	add.cc.u64 %rd27836, %rd27836, %rd35996;
	addc.cc.u64 %rd27837, %rd27837, %rd35997;
	addc.cc.u64 %rd27838, %rd27838, %rd35998;
	addc.cc.u64 %rd27839, %rd27839, %rd35999;
	addc.cc.u64 %rd27840, %rd27840, %rd36000;
	addc.u64 %rd25591, %rd25591, %rd36001;
	
	// end inline asm
	st.global.u64 	[%rd2], %rd27836;
	st.global.u64 	[%rd36011], %rd27837;
	st.global.u64 	[%rd36012], %rd27838;
	st.global.u64 	[%rd36013], %rd27839;
	st.global.u64 	[%rd36014], %rd27840;
	st.global.u64 	[%rd36015], %rd25591;
	ld.global.u64 	%rd27854, [%rd2];
	ld.global.u64 	%rd27855, [%rd36011];
	ld.global.u64 	%rd27856, [%rd36012];
	ld.global.u64 	%rd27857, [%rd36013];
	ld.global.u64 	%rd27858, [%rd36014];
	// begin inline asm
	add.cc.u64 %rd27854, %rd27854, %rd35996;
	addc.cc.u64 %rd27855, %rd27855, %rd35997;
	addc.cc.u64 %rd27856, %rd27856, %rd35998;
	addc.cc.u64 %rd27857, %rd27857, %rd35999;
	addc.cc.u64 %rd27858, %rd27858, %rd36000;
	addc.u64 %rd25591, %rd25591, %rd36001;
	
	// end inline asm
	st.global.u64 	[%rd2], %rd27854;
	st.global.u64 	[%rd36011], %rd27855;
	st.global.u64 	[%rd36012], %rd27856;
	st.global.u64 	[%rd36013], %rd27857;
	st.global.u64 	[%rd36014], %rd27858;
	st.global.u64 	[%rd36015], %rd25591;
	ld.global.u64 	%rd27872, [%rd2];
	ld.global.u64 	%rd27873, [%rd36011];
	ld.global.u64 	%rd27874, [%rd36012];
	ld.global.u64 	%rd27875, [%rd36013];
	ld.global.u64 	%rd27876, [%rd36014];
	// begin inline asm
	add.cc.u64 %rd27872, %rd27872, %rd35996;
	addc.cc.u64 %rd27873, %rd27873, %rd35997;
	addc.cc.u64 %rd27874, %rd27874, %rd35998;
	addc.cc.u64 %rd27875, %rd27875, %rd35999;
	addc.cc.u64 %rd27876, %rd27876, %rd36000;
	addc.u64 %rd25591, %rd25591, %rd36001;
	
	// end inline asm
	st.global.u64 	[%rd2], %rd27872;
	st.global.u64 	[%rd36011], %rd27873;
	st.global.u64 	[%rd36012], %rd27874;
	st.global.u64 	[%rd36013], %rd27875;
	st.global.u64 	[%rd36014], %rd27876;
	st.global.u64 	[%rd36015], %rd25591;
	ld.global.u64 	%rd27890, [%rd2];
	ld.global.u64 	%rd27891, [%rd36011];
	ld.global.u64 	%rd27892, [%rd36012];
	ld.global.u64 	%rd27893, [%rd36013];
	ld.global.u64 	%rd27894, [%rd36014];
	// begin inline asm
	add.cc.u64 %rd27890, %rd27890, %rd35996;
	addc.cc.u64 %rd27891, %rd27891, %rd35997;
	addc.cc.u64 %rd27892, %rd27892, %rd35998;
	addc.cc.u64 %rd27893, %rd27893, %rd35999;
	addc.cc.u64 %rd27894, %rd27894, %rd36000;
	addc.u64 %rd25591, %rd25591, %rd36001;
	
	// end inline asm
	st.global.u64 	[%rd2], %rd27890;
	st.global.u64 	[%rd36011], %rd27891;
	st.global.u64 	[%rd36012], %rd27892;
	st.global.u64 	[%rd36013], %rd27893;
	st.global.u64 	[%rd36014], %rd27894;
	st.global.u64 	[%rd36015], %rd25591;
	ld.global.u64 	%rd27908, [%rd2];
	ld.global.u64 	%rd27909, [%rd36011];
	ld.global.u64 	%rd27910, [%rd36012];
	ld.global.u64 	%rd27911, [%rd36013];
	ld.global.u64 	%rd27912, [%rd36014];
	// begin inline asm
	add.cc.u64 %rd27908, %rd27908, %rd35996;
	addc.cc.u64 %rd27909, %rd27909, %rd35997;
	addc.cc.u64 %rd27910, %rd27910, %rd35998;
	addc.cc.u64 %rd27911, %rd27911, %rd35999;
	addc.cc.u64 %rd27912, %rd27912, %rd36000;
	addc.u64 %rd25591, %rd25591, %rd36001;
	
	// end inline asm
	st.global.u64 	[%rd2], %rd27908;
	st.global.u64 	[%rd36011], %rd27909;
	st.global.u64 	[%rd36012], %rd27910;
	st.global.u64 	[%rd36013], %rd27911;
	st.global.u64 	[%rd36014], %rd27912;
	st.global.u64 	[%rd36015], %rd25591;
	ld.global.u64 	%rd27926, [%rd2];
	ld.global.u64 	%rd27927, [%rd36011];
	ld.global.u64 	%rd27928, [%rd36012];
	ld.global.u64 	%rd27929, [%rd36013];
	ld.global.u64 	%rd27930, [%rd36014];
	// begin inline asm
	add.cc.u64 %rd27926, %rd27926, %rd35996;
	addc.cc.u64 %rd27927, %rd27927, %rd35997;
	addc.cc.u64 %rd27928, %rd27928, %rd35998;
	addc.cc.u64 %rd27929, %rd27929, %rd35999;
	addc.cc.u64 %rd27930, %rd27930, %rd36000;
	addc.u64 %rd25591, %rd25591, %rd36001;
	
	// end inline asm
	st.global.u64 	[%rd2], %rd27926;
	st.global.u64 	[%rd36011], %rd27927;
	st.global.u64 	[%rd36012], %rd27928;
	st.global.u64 	[%rd36013], %rd27929;
	st.global.u64 	[%rd36014], %rd27930;
	st.global.u64 	[%rd36015], %rd25591;
	ld.global.u64 	%rd27944, [%rd2];
	ld.global.u64 	%rd27945, [%rd36011];
	ld.global.u64 	%rd27946, [%rd36012];
	ld.global.u64 	%rd27947, [%rd36013];
	ld.global.u64 	%rd27948, [%rd36014];
	// begin inline asm
	add.cc.u64 %rd27944, %rd27944, %rd35996;
	addc.cc.u64 %rd27945, %rd27945, %rd35997;
	addc.cc.u64 %rd27946, %rd27946, %rd35998;
	addc.cc.u64 %rd27947, %rd27947, %rd35999;
	addc.cc.u64 %rd27948, %rd27948, %rd36000;
	addc.u64 %rd25591, %rd25591, %rd36001;
	
	// end inline asm
	st.global.u64 	[%rd2], %rd27944;
	st.global.u64 	[%rd36011], %rd27945;
	st.global.u64 	[%rd36012], %rd27946;
	st.global.u64 	[%rd36013], %rd27947;
	st.global.u64 	[%rd36014], %rd27948;
	st.global.u64 	[%rd36015], %rd25591;
	ld.global.u64 	%rd27962, [%rd2];
	ld.global.u64 	%rd27963, [%rd36011];
	ld.global.u64 	%rd27964, [%rd36012];
	ld.global.u64 	%rd27965, [%rd36013];
	ld.global.u64 	%rd27966, [%rd36014];
	// begin inline asm
	add.cc.u64 %rd27962, %rd27962, %rd35996;
	addc.cc.u64 %rd27963, %rd27963, %rd35997;
	addc.cc.u64 %rd27964, %rd27964, %rd35998;
	addc.cc.u64 %rd27965, %rd27965, %rd35999;
	addc.cc.u64 %rd27966, %rd27966, %rd36000;
	addc.u64 %rd25591, %rd25591, %rd36001;
	
	// end inline asm
	st.global.u64 	[%rd2], %rd27962;
	st.global.u64 	[%rd36011], %rd27963;
	st.global.u64 	[%rd36012], %rd27964;
	st.global.u64 	[%rd36013], %rd27965;
	st.global.u64 	[%rd36014], %rd27966;
	st.global.u64 	[%rd36015], %rd25591;
	ld.global.u64 	%rd27980, [%rd2];
	ld.global.u64 	%rd27981, [%rd36011];
	ld.global.u64 	%rd27982, [%rd36012];
	ld.global.u64 	%rd27983, [%rd36013];
	ld.global.u64 	%rd27984, [%rd36014];
	// begin inline asm
	add.cc.u64 %rd27980, %rd27980, %rd35996;
	addc.cc.u64 %rd27981, %rd27981, %rd35997;
	addc.cc.u64 %rd27982, %rd27982, %rd35998;
	addc.cc.u64 %rd27983, %rd27983, %rd35999;
	addc.cc.u64 %rd27984, %rd27984, %rd36000;
	addc.u64 %rd25591, %rd25591, %rd36001;
	
	// end inline asm
	st.global.u64 	[%rd2], %rd27980;
	st.global.u64 	[%rd36011], %rd27981;
	st.global.u64 	[%rd36012], %rd27982;
	st.global.u64 	[%rd36013], %rd27983;
	st.global.u64 	[%rd36014], %rd27984;
	st.global.u64 	[%rd36015], %rd25591;
	ld.global.u64 	%rd27998, [%rd2];
	ld.global.u64 	%rd27999, [%rd36011];
	ld.global.u64 	%rd28000, [%rd36012];
	ld.global.u64 	%rd28001, [%rd36013];
	ld.global.u64 	%rd28002, [%rd36014];
	// begin inline asm
	add.cc.u64 %rd27998, %rd27998, %rd35996;
	addc.cc.u64 %rd27999, %rd27999, %rd35997;
	addc.cc.u64 %rd28000, %rd28000, %rd35998;
	addc.cc.u64 %rd28001, %rd28001, %rd35999;
	addc.cc.u64 %rd28002, %rd28002, %rd36000;
	addc.u64 %rd25591, %rd25591, %rd36001;
	
	// end inline asm
	st.global.u64 	[%rd2], %rd27998;
	st.global.u64 	[%rd36011], %rd27999;
	st.global.u64 	[%rd36012], %rd28000;
	st.global.u64 	[%rd36013], %rd28001;
	st.global.u64 	[%rd36014], %rd28002;
	st.global.u64 	[%rd36015], %rd25591;
	ld.global.u64 	%rd28016, [%rd2];
	ld.global.u64 	%rd28017, [%rd36011];
	ld.global.u64 	%rd28018, [%rd36012];
	ld.global.u64 	%rd28019, [%rd36013];
	ld.global.u64 	%rd28020, [%rd36014];
	// begin inline asm
	add.cc.u64 %rd28016, %rd28016, %rd35996;
	addc.cc.u64 %rd28017, %rd28017, %rd35997;
	addc.cc.u64 %rd28018, %rd28018, %rd35998;
	addc.cc.u64 %rd28019, %rd28019, %rd35999;
	addc.cc.u64 %rd28020, %rd28020, %rd36000;
	addc.u64 %rd25591, %rd25591, %rd36001;
	
	// end inline asm
	st.global.u64 	[%rd2], %rd28016;
	st.global.u64 	[%rd36011], %rd28017;
	st.global.u64 	[%rd36012], %rd28018;
	st.global.u64 	[%rd36013], %rd28019;
	st.global.u64 	[%rd36014], %rd28020;
	st.global.u64 	[%rd36015], %rd25591;
	ld.global.u64 	%rd28034, [%rd2];
	ld.global.u64 	%rd28035, [%rd36011];
	ld.global.u64 	%rd28036, [%rd36012];
	ld.global.u64 	%rd28037, [%rd36013];
	ld.global.u64 	%rd28038, [%rd36014];
	// begin inline asm
	add.cc.u64 %rd28034, %rd28034, %rd35996;
	addc.cc.u64 %rd28035, %rd28035, %rd35997;
	addc.cc.u64 %rd28036, %rd28036, %rd35998;
	addc.cc.u64 %rd28037, %rd28037, %rd35999;
	addc.cc.u64 %rd28038, %rd28038, %rd36000;
	addc.u64 %rd25591, %rd25591, %rd36001;
	
	// end inline asm
	st.global.u64 	[%rd2], %rd28034;
	st.global.u64 	[%rd36011], %rd28035;
	st.global.u64 	[%rd36012], %rd28036;
	st.global.u64 	[%rd36013], %rd28037;
	st.global.u64 	[%rd36014], %rd28038;
	st.global.u64 	[%rd36015], %rd25591;
	ld.global.u64 	%rd28052, [%rd2];
	ld.global.u64 	%rd28053, [%rd36011];
	ld.global.u64 	%rd28054, [%rd36012];
	ld.global.u64 	%rd28055, [%rd36013];
	ld.global.u64 	%rd28056, [%rd36014];
	// begin inline asm
	add.cc.u64 %rd28052, %rd28052, %rd35996;
	addc.cc.u64 %rd28053, %rd28053, %rd35997;
	addc.cc.u64 %rd28054, %rd28054, %rd35998;
	addc.cc.u64 %rd28055, %rd28055, %rd35999;
	addc.cc.u64 %rd28056, %rd28056, %rd36000;
	addc.u64 %rd25591, %rd25591, %rd36001;
	
	// end inline asm
	st.global.u64 	[%rd2], %rd28052;
	st.global.u64 	[%rd36011], %rd28053;
	st.global.u64 	[%rd36012], %rd28054;
	st.global.u64 	[%rd36013], %rd28055;
	st.global.u64 	[%rd36014], %rd28056;
	st.global.u64 	[%rd36015], %rd25591;
	ld.global.u64 	%rd28070, [%rd2];
	ld.global.u64 	%rd28071, [%rd36011];
	ld.global.u64 	%rd28072, [%rd36012];
	ld.global.u64 	%rd28073, [%rd36013];
	ld.global.u64 	%rd28074, [%rd36014];
	// begin inline asm
	add.cc.u64 %rd28070, %rd28070, %rd35996;
	addc.cc.u64 %rd28071, %rd28071, %rd35997;
	addc.cc.u64 %rd28072, %rd28072, %rd35998;
	addc.cc.u64 %rd28073, %rd28073, %rd35999;
	addc.cc.u64 %rd28074, %rd28074, %rd36000;
	addc.u64 %rd25591, %rd25591, %rd36001;
	
	// end inline asm
	st.global.u64 	[%rd2], %rd28070;
	st.global.u64 	[%rd36011], %rd28071;
	st.global.u64 	[%rd36012], %rd28072;
	st.global.u64 	[%rd36013], %rd28073;
	st.global.u64 	[%rd36014], %rd28074;
	st.global.u64 	[%rd36015], %rd25591;
	ld.global.u64 	%rd28088, [%rd2];
	ld.global.u64 	%rd28089, [%rd36011];
	ld.global.u64 	%rd28090, [%rd36012];
	ld.global.u64 	%rd28091, [%rd36013];
	ld.global.u64 	%rd28092, [%rd36014];
	// begin inline asm
	add.cc.u64 %rd28088, %rd28088, %rd35996;
	addc.cc.u64 %rd28089, %rd28089, %rd35997;
	addc.cc.u64 %rd28090, %rd28090, %rd35998;
	addc.cc.u64 %rd28091, %rd28091, %rd35999;
	addc.cc.u64 %rd28092, %rd28092, %rd36000;
	addc.u64 %rd25591, %rd25591, %rd36001;
	
	// end inline asm
	st.global.u64 	[%rd2], %rd28088;
	st.global.u64 	[%rd36011], %rd28089;
	st.global.u64 	[%rd36012], %rd28090;
	st.global.u64 	[%rd36013], %rd28091;
	st.global.u64 	[%rd36014], %rd28092;
	st.global.u64 	[%rd36015], %rd25591;
	ld.global.u64 	%rd28106, [%rd2];
	ld.global.u64 	%rd28107, [%rd36011];
	ld.global.u64 	%rd28108, [%rd36012];
	ld.global.u64 	%rd28109, [%rd36013];
	ld.global.u64 	%rd28110, [%rd36014];
	// begin inline asm
	add.cc.u64 %rd28106, %rd28106, %rd35996;
	addc.cc.u64 %rd28107, %rd28107, %rd35997;
	addc.cc.u64 %rd28108, %rd28108, %rd35998;
	addc.cc.u64 %rd28109, %rd28109, %rd35999;
	addc.cc.u64 %rd28110, %rd28110, %rd36000;
	addc.u64 %rd25591, %rd25591, %rd36001;
	
	// end inline asm
	st.global.u64 	[%rd2], %rd28106;
	st.global.u64 	[%rd36011], %rd28107;
	st.global.u64 	[%rd36012], %rd28108;
	st.global.u64 	[%rd36013], %rd28109;
	st.global.u64 	[%rd36014], %rd28110;
	st.global.u64 	[%rd36015], %rd25591;
	ld.global.u64 	%rd28124, [%rd2];
	ld.global.u64 	%rd28125, [%rd36011];
	ld.global.u64 	%rd28126, [%rd36012];
	ld.global.u64 	%rd28127, [%rd36013];
	ld.global.u64 	%rd28128, [%rd36014];
	// begin inline asm
	add.cc.u64 %rd28124, %rd28124, %rd35996;
	addc.cc.u64 %rd28125, %rd28125, %rd35997;
	addc.cc.u64 %rd28126, %rd28126, %rd35998;
	addc.cc.u64 %rd28127, %rd28127, %rd35999;
	addc.cc.u64 %rd28128, %rd28128, %rd36000;
	addc.u64 %rd25591, %rd25591, %rd36001;
	
	// end inline asm
	st.global.u64 	[%rd2], %rd28124;
	st.global.u64 	[%rd36011], %rd28125;
	st.global.u64 	[%rd36012], %rd28126;
	st.global.u64 	[%rd36013], %rd28127;
	st.global.u64 	[%rd36014], %rd28128;
	st.global.u64 	[%rd36015], %rd25591;
	ld.global.u64 	%rd28142, [%rd2];
	ld.global.u64 	%rd28143, [%rd36011];
	ld.global.u64 	%rd28144, [%rd36012];
	ld.global.u64 	%rd28145, [%rd36013];
	ld.global.u64 	%rd28146, [%rd36014];
	// begin inline asm
	add.cc.u64 %rd28142, %rd28142, %rd35996;
	addc.cc.u64 %rd28143, %rd28143, %rd35997;
	addc.cc.u64 %rd28144, %rd28144, %rd35998;
	addc.cc.u64 %rd28145, %rd28145, %rd35999;
	addc.cc.u64 %rd28146, %rd28146, %rd36000;
	addc.u64 %rd25591, %rd25591, %rd36001;
	
	// end inline asm
	st.global.u64 	[%rd2], %rd28142;
	st.global.u64 	[%rd36011], %rd28143;
	st.global.u64 	[%rd36012], %rd28144;
	st.global.u64 	[%rd36013], %rd28145;
	st.global.u64 	[%rd36014], %rd28146;
	st.global.u64 	[%rd36015], %rd25591;
	ld.global.u64 	%rd28160, [%rd2];
	ld.global.u64 	%rd28161, [%rd36011];
	ld.global.u64 	%rd28162, [%rd36012];
	ld.global.u64 	%rd28163, [%rd36013];
	ld.global.u64 	%rd28164, [%rd36014];
	// begin inline asm
	add.cc.u64 %rd28160, %rd28160, %rd35996;
	addc.cc.u64 %rd28161, %rd28161, %rd35997;
	addc.cc.u64 %rd28162, %rd28162, %rd35998;
	addc.cc.u64 %rd28163, %rd28163, %rd35999;
	addc.cc.u64 %rd28164, %rd28164, %rd36000;
	addc.u64 %rd25591, %rd25591, %rd36001;
	
	// end inline asm
	st.global.u64 	[%rd2], %rd28160;
	st.global.u64 	[%rd36011], %rd28161;
	st.global.u64 	[%rd36012], %rd28162;
	st.global.u64 	[%rd36013], %rd28163;
	st.global.u64 	[%rd36014], %rd28164;
	st.global.u64 	[%rd36015], %rd25591;
	ld.global.u64 	%rd28178, [%rd2];
	ld.global.u64 	%rd28179, [%rd36011];
	ld.global.u64 	%rd28180, [%rd36012];
	ld.global.u64 	%rd28181, [%rd36013];
	ld.global.u64 	%rd28182, [%rd36014];
	// begin inline asm
	add.cc.u64 %rd28178, %rd28178, %rd35996;
	addc.cc.u64 %rd28179, %rd28179, %rd35997;
	addc.cc.u64 %rd28180, %rd28180, %rd35998;
	addc.cc.u64 %rd28181, %rd28181, %rd35999;
	addc.cc.u64 %rd28182, %rd28182, %rd36000;
	addc.u64 %rd25591, %rd25591, %rd36001;
	
	// end inline asm
	st.global.u64 	[%rd2], %rd28178;
	st.global.u64 	[%rd36011], %rd28179;
	st.global.u64 	[%rd36012], %rd28180;
	st.global.u64 	[%rd36013], %rd28181;
	st.global.u64 	[%rd36014], %rd28182;
	st.global.u64 	[%rd36015], %rd25591;
	ld.global.u64 	%rd28196, [%rd2];
	ld.global.u64 	%rd28197, [%rd36011];
	ld.global.u64 	%rd28198, [%rd36012];
	ld.global.u64 	%rd28199, [%rd36013];
	ld.global.u64 	%rd28200, [%rd36014];
	// begin inline asm
	add.cc.u64 %rd28196, %rd28196, %rd35996;
	addc.cc.u64 %rd28197, %rd28197, %rd35997;
	addc.cc.u64 %rd28198, %rd28198, %rd35998;
	addc.cc.u64 %rd28199, %rd28199, %rd35999;
	addc.cc.u64 %rd28200, %rd28200, %rd36000;
	addc.u64 %rd25591, %rd25591, %rd36001;
	
	// end inline asm
	st.global.u64 	[%rd2], %rd28196;
	st.global.u64 	[%rd36011], %rd28197;
	st.global.u64 	[%rd36012], %rd28198;
	st.global.u64 	[%rd36013], %rd28199;
	st.global.u64 	[%rd36014], %rd28200;
	st.global.u64 	[%rd36015], %rd25591;
	ld.global.u64 	%rd28214, [%rd2];
	ld.global.u64 	%rd28215, [%rd36011];
	ld.global.u64 	%rd28216, [%rd36012];
	ld.global.u64 	%rd28217, [%rd36013];
	ld.global.u64 	%rd28218, [%rd36014];
	// begin inline asm
	add.cc.u64 %rd28214, %rd28214, %rd35996;
	addc.cc.u64 %rd28215, %rd28215, %rd35997;
	addc.cc.u64 %rd28216, %rd28216, %rd35998;
	addc.cc.u64 %rd28217, %rd28217, %rd35999;
	addc.cc.u64 %rd28218, %rd28218, %rd36000;
	addc.u64 %rd25591, %rd25591, %rd36001;
	
	// end inline asm
	st.global.u64 	[%rd2], %rd28214;
	st.global.u64 	[%rd36011], %rd28215;
	st.global.u64 	[%rd36012], %rd28216;
	st.global.u64 	[%rd36013], %rd28217;
	st.global.u64 	[%rd36014], %rd28218;
	st.global.u64 	[%rd36015], %rd25591;
	ld.global.u64 	%rd28232, [%rd2];
	ld.global.u64 	%rd28233, [%rd36011];
	ld.global.u64 	%rd28234, [%rd36012];
	ld.global.u64 	%rd28235, [%rd36013];
	ld.global.u64 	%rd28236, [%rd36014];
	// begin inline asm
	add.cc.u64 %rd28232, %rd28232, %rd35996;
	addc.cc.u64 %rd28233, %rd28233, %rd35997;
	addc.cc.u64 %rd28234, %rd28234, %rd35998;
	addc.cc.u64 %rd28235, %rd28235, %rd35999;
	addc.cc.u64 %rd28236, %rd28236, %rd36000;
	addc.u64 %rd25591, %rd25591, %rd36001;
	
	// end inline asm
	st.global.u64 	[%rd2], %rd28232;
	st.global.u64 	[%rd36011], %rd28233;
	st.global.u64 	[%rd36012], %rd28234;
	st.global.u64 	[%rd36013], %rd28235;
	st.global.u64 	[%rd36014], %rd28236;
	st.global.u64 	[%rd36015], %rd25591;
	ld.global.u64 	%rd28250, [%rd2];
	ld.global.u64 	%rd28251, [%rd36011];
	ld.global.u64 	%rd28252, [%rd36012];
	ld.global.u64 	%rd28253, [%rd36013];
	ld.global.u64 	%rd28254, [%rd36014];
	// begin inline asm
	add.cc.u64 %rd28250, %rd28250, %rd35996;
	addc.cc.u64 %rd28251, %rd28251, %rd35997;
	addc.cc.u64 %rd28252, %rd28252, %rd35998;
	addc.cc.u64 %rd28253, %rd28253, %rd35999;
	addc.cc.u64 %rd28254, %rd28254, %rd36000;
	addc.u64 %rd25591, %rd25591, %rd36001;
	
	// end inline asm
	st.global.u64 	[%rd2], %rd28250;
	st.global.u64 	[%rd36011], %rd28251;
	st.global.u64 	[%rd36012], %rd28252;
	st.global.u64 	[%rd36013], %rd28253;
	st.global.u64 	[%rd36014], %rd28254;
	st.global.u64 	[%rd36015], %rd25591;
	ld.global.u64 	%rd28268, [%rd2];
	ld.global.u64 	%rd28269, [%rd36011];
	ld.global.u64 	%rd28270, [%rd36012];
	ld.global.u64 	%rd28271, [%rd36013];
	ld.global.u64 	%rd28272, [%rd36014];
	// begin inline asm
	add.cc.u64 %rd28268, %rd28268, %rd35996;
	addc.cc.u64 %rd28269, %rd28269, %rd35997;
	addc.cc.u64 %rd28270, %rd28270, %rd35998;
	addc.cc.u64 %rd28271, %rd28271, %rd35999;
	addc.cc.u64 %rd28272, %rd28272, %rd36000;
	addc.u64 %rd25591, %rd25591, %rd36001;
	
	// end inline asm
	st.global.u64 	[%rd2], %rd28268;
	st.global.u64 	[%rd36011], %rd28269;
	st.global.u64 	[%rd36012], %rd28270;
	st.global.u64 	[%rd36013], %rd28271;
	st.global.u64 	[%rd36014], %rd28272;
	st.global.u64 	[%rd36015], %rd25591;
	ld.global.u64 	%rd28286, [%rd2];
	ld.global.u64 	%rd28287, [%rd36011];
	ld.global.u64 	%rd28288, [%rd36012];
	ld.global.u64 	%rd28289, [%rd36013];
	ld.global.u64 	%rd28290, [%rd36014];
	// begin inline asm
	add.cc.u64 %rd28286, %rd28286, %rd35996;
	addc.cc.u64 %rd28287, %rd28287, %rd35997;
	addc.cc.u64 %rd28288, %rd28288, %rd35998;
	addc.cc.u64 %rd28289, %rd28289, %rd35999;
	addc.cc.u64 %rd28290, %rd28290, %rd36000;
	addc.u64 %rd25591, %rd25591, %rd36001;
	
	// end inline asm
	st.global.u64 	[%rd2], %rd28286;
	st.global.u64 	[%rd36011], %rd28287;
	st.global.u64 	[%rd36012], %rd28288;
	st.global.u64 	[%rd36013], %rd28289;
	st.global.u64 	[%rd36014], %rd28290;
	st.global.u64 	[%rd36015], %rd25591;
	ld.global.u64 	%rd28304, [%rd2];
	ld.global.u64 	%rd28305, [%rd36011];
	ld.global.u64 	%rd28306, [%rd36012];
	ld.global.u64 	%rd28307, [%rd36013];
	ld.global.u64 	%rd28308, [%rd36014];
	// begin inline asm
	add.cc.u64 %rd28304, %rd28304, %rd35996;
	addc.cc.u64 %rd28305, %rd28305, %rd35997;
	addc.cc.u64 %rd28306, %rd28306, %rd35998;
	addc.cc.u64 %rd28307, %rd28307, %rd35999;
	addc.cc.u64 %rd28308, %rd28308, %rd36000;
	addc.u64 %rd25591, %rd25591, %rd36001;
	
	// end inline asm
	st.global.u64 	[%rd2], %rd28304;
	st.global.u64 	[%rd36011], %rd28305;
	st.global.u64 	[%rd36012], %rd28306;
	st.global.u64 	[%rd36013], %rd28307;
	st.global.u64 	[%rd36014], %rd28308;
	st.global.u64 	[%rd36015], %rd25591;
	ld.global.u64 	%rd28322, [%rd2];
	ld.global.u64 	%rd28323, [%rd36011];
	ld.global.u64 	%rd28324, [%rd36012];
	ld.global.u64 	%rd28325, [%rd36013];
	ld.global.u64 	%rd28326, [%rd36014];
	// begin inline asm
	add.cc.u64 %rd28322, %rd28322, %rd35996;
	addc.cc.u64 %rd28323, %rd28323, %rd35997;
	addc.cc.u64 %rd28324, %rd28324, %rd35998;
	addc.cc.u64 %rd28325, %rd28325, %rd35999;
	addc.cc.u64 %rd28326, %rd28326, %rd36000;
	addc.u64 %rd25591, %rd25591, %rd36001;
	
	// end inline asm
	st.global.u64 	[%rd2], %rd28322;
	st.global.u64 	[%rd36011], %rd28323;
	st.global.u64 	[%rd36012], %rd28324;
	st.global.u64 	[%rd36013], %rd28325;
	st.global.u64 	[%rd36014], %rd28326;
	st.global.u64 	[%rd36015], %rd25591;
	ld.global.u64 	%rd28340, [%rd2];
	ld.global.u64 	%rd28341, [%rd36011];
	ld.global.u64 	%rd28342, [%rd36012];
	ld.global.u64 	%rd28343, [%rd36013];
	ld.global.u64 	%rd28344, [%rd36014];
	// begin inline asm
	add.cc.u64 %rd28340, %rd28340, %rd35996;
	addc.cc.u64 %rd28341, %rd28341, %rd35997;
	addc.cc.u64 %rd28342, %rd28342, %rd35998;
	addc.cc.u64 %rd28343, %rd28343, %rd35999;
	addc.cc.u64 %rd28344, %rd28344, %rd36000;
	addc.u64 %rd25591, %rd25591, %rd36001;
	
	// end inline asm
	st.global.u64 	[%rd2], %rd28340;
	st.global.u64 	[%rd36011], %rd28341;
	st.global.u64 	[%rd36012], %rd28342;
	st.global.u64 	[%rd36013], %rd28343;
	st.global.u64 	[%rd36014], %rd28344;
	st.global.u64 	[%rd36015], %rd25591;
	ld.global.u64 	%rd28358, [%rd2];
	ld.global.u64 	%rd28359, [%rd36011];
	ld.global.u64 	%rd28360, [%rd36012];
	ld.global.u64 	%rd28361, [%rd36013];
	ld.global.u64 	%rd28362, [%rd36014];
	// begin inline asm
	add.cc.u64 %rd28358, %rd28358, %rd35996;
	addc.cc.u64 %rd28359, %rd28359, %rd35997;
	addc.cc.u64 %rd28360, %rd28360, %rd35998;
	addc.cc.u64 %rd28361, %rd28361, %rd35999;
	addc.cc.u64 %rd28362, %rd28362, %rd36000;
	addc.u64 %rd25591, %rd25591, %rd36001;
	
	// end inline asm
	st.global.u64 	[%rd2], %rd28358;
	st.global.u64 	[%rd36011], %rd28359;
	st.global.u64 	[%rd36012], %rd28360;
	st.global.u64 	[%rd36013], %rd28361;
	st.global.u64 	[%rd36014], %rd28362;
	st.global.u64 	[%rd36015], %rd25591;
	ld.global.u64 	%rd28376, [%rd2];
	ld.global.u64 	%rd28377, [%rd36011];
	ld.global.u64 	%rd28378, [%rd36012];
	ld.global.u64 	%rd28379, [%rd36013];
	ld.global.u64 	%rd28380, [%rd36014];
	// begin inline asm
	add.cc.u64 %rd28376, %rd28376, %rd35996;
	addc.cc.u64 %rd28377, %rd28377, %rd35997;
	addc.cc.u64 %rd28378, %rd28378, %rd35998;
	addc.cc.u64 %rd28379, %rd28379, %rd35999;
	addc.cc.u64 %rd28380, %rd28380, %rd36000;
	addc.u64 %rd25591, %rd25591, %rd36001;
	
	// end inline asm
	st.global.u64 	[%rd2], %rd28376;
	st.global.u64 	[%rd36011], %rd28377;
	st.global.u64 	[%rd36012], %rd28378;
	st.global.u64 	[%rd36013], %rd28379;
	st.global.u64 	[%rd36014], %rd28380;
	st.global.u64 	[%rd36015], %rd25591;
	ld.global.u64 	%rd28394, [%rd2];
	ld.global.u64 	%rd28395, [%rd36011];
	ld.global.u64 	%rd28396, [%rd36012];
	ld.global.u64 	%rd28397, [%rd36013];
	ld.global.u64 	%rd28398, [%rd36014];
	// begin inline asm
	add.cc.u64 %rd28394, %rd28394, %rd35996;
	addc.cc.u64 %rd28395, %rd28395, %rd35997;
	addc.cc.u64 %rd28396, %rd28396, %rd35998;
	addc.cc.u64 %rd28397, %rd28397, %rd35999;
	addc.cc.u64 %rd28398, %rd28398, %rd36000;
	addc.u64 %rd25591, %rd25591, %rd36001;
	
	// end inline asm
	st.global.u64 	[%rd2], %rd28394;
	st.global.u64 	[%rd36011], %rd28395;
	st.global.u64 	[%rd36012], %rd28396;
	st.global.u64 	[%rd36013], %rd28397;
	st.global.u64 	[%rd36014], %rd28398;
	st.global.u64 	[%rd36015], %rd25591;
	ld.global.u64 	%rd28412, [%rd2];
	ld.global.u64 	%rd28413, [%rd36011];
	ld.global.u64 	%rd28414, [%rd36012];
	ld.global.u64 	%rd28415, [%rd36013];
	ld.global.u64 	%rd28416, [%rd36014];
	// begin inline asm
	add.cc.u64 %rd28412, %rd28412, %rd35996;
	addc.cc.u64 %rd28413, %rd28413, %rd35997;
	addc.cc.u64 %rd28414, %rd28414, %rd35998;
	addc.cc.u64 %rd28415, %rd28415, %rd35999;
	addc.cc.u64 %rd28416, %rd28416, %rd36000;
	addc.u64 %rd25591, %rd25591, %rd36001;
	
	// end inline asm
	st.global.u64 	[%rd2], %rd28412;
	st.global.u64 	[%rd36011], %rd28413;
	st.global.u64 	[%rd36012], %rd28414;
	st.global.u64 	[%rd36013], %rd28415;
	st.global.u64 	[%rd36014], %rd28416;
	st.global.u64 	[%rd36015], %rd25591;
	ld.global.u64 	%rd28430, [%rd2];
	ld.global.u64 	%rd28431, [%rd36011];
	ld.global.u64 	%rd28432, [%rd36012];
	ld.global.u64 	%rd28433, [%rd36013];
	ld.global.u64 	%rd28434, [%rd36014];
	// begin inline asm
	add.cc.u64 %rd28430, %rd28430, %rd35996;
	addc.cc.u64 %rd28431, %rd28431, %rd35997;
	addc.cc.u64 %rd28432, %rd28432, %rd35998;
	addc.cc.u64 %rd28433, %rd28433, %rd35999;
	addc.cc.u64 %rd28434, %rd28434, %rd36000;
	addc.u64 %rd25591, %rd25591, %rd36001;
	
	// end inline asm
	st.global.u64 	[%rd2], %rd28430;
	st.global.u64 	[%rd36011], %rd28431;
	st.global.u64 	[%rd36012], %rd28432;
	st.global.u64 	[%rd36013], %rd28433;
	st.global.u64 	[%rd36014], %rd28434;
	st.global.u64 	[%rd36015], %rd25591;
	ld.global.u64 	%rd28448, [%rd2];
	ld.global.u64 	%rd28449, [%rd36011];
	ld.global.u64 	%rd28450, [%rd36012];
	ld.global.u64 	%rd28451, [%rd36013];
	ld.global.u64 	%rd28452, [%rd36014];
	// begin inline asm
	add.cc.u64 %rd28448, %rd28448, %rd35996;
	addc.cc.u64 %rd28449, %rd28449, %rd35997;
	addc.cc.u64 %rd28450, %rd28450, %rd35998;
	addc.cc.u64 %rd28451, %rd28451, %rd35999;
	addc.cc.u64 %rd28452, %rd28452, %rd36000;
	addc.u64 %rd25591, %rd25591, %rd36001;
	
	// end inline asm
	st.global.u64 	[%rd2], %rd28448;
	st.global.u64 	[%rd36011], %rd28449;
	st.global.u64 	[%rd36012], %rd28450;
	st.global.u64 	[%rd36013], %rd28451;
	st.global.u64 	[%rd36014], %rd28452;
	st.global.u64 	[%rd36015], %rd25591;
	ld.global.u64 	%rd28466, [%rd2];
	ld.global.u64 	%rd28467, [%rd36011];
	ld.global.u64 	%rd28468, [%rd36012];
	ld.global.u64 	%rd28469, [%rd36013];
	ld.global.u64 	%rd28470, [%rd36014];
	// begin inline asm
	add.cc.u64 %rd28466, %rd28466, %rd35996;
	addc.cc.u64 %rd28467, %rd28467, %rd35997;
	addc.cc.u64 %rd28468, %rd28468, %rd35998;
	addc.cc.u64 %rd28469, %rd28469, %rd35999;
	addc.cc.u64 %rd28470, %rd28470, %rd36000;
	addc.u64 %rd25591, %rd25591, %rd36001;
	
	// end inline asm
	st.global.u64 	[%rd2], %rd28466;
	st.global.u64 	[%rd36011], %rd28467;
	st.global.u64 	[%rd36012], %rd28468;
	st.global.u64 	[%rd36013], %rd28469;
	st.global.u64 	[%rd36014], %rd28470;
	st.global.u64 	[%rd36015], %rd25591;
	ld.global.u64 	%rd28484, [%rd2];
	ld.global.u64 	%rd28485, [%rd36011];
	ld.global.u64 	%rd28486, [%rd36012];
	ld.global.u64 	%rd28487, [%rd36013];
	ld.global.u64 	%rd28488, [%rd36014];
	// begin inline asm
	add.cc.u64 %rd28484, %rd28484, %rd35996;
	addc.cc.u64 %rd28485, %rd28485, %rd35997;
	addc.cc.u64 %rd28486, %rd28486, %rd35998;
	addc.cc.u64 %rd28487, %rd28487, %rd35999;
	addc.cc.u64 %rd28488, %rd28488, %rd36000;
	addc.u64 %rd25591, %rd25591, %rd36001;
	
	// end inline asm
	st.global.u64 	[%rd2], %rd28484;
	st.global.u64 	[%rd36011], %rd28485;
	st.global.u64 	[%rd36012], %rd28486;
	st.global.u64 	[%rd36013], %rd28487;
	st.global.u64 	[%rd36014], %rd28488;
	st.global.u64 	[%rd36015], %rd25591;
	ld.global.u64 	%rd28502, [%rd2];
	ld.global.u64 	%rd28503, [%rd36011];
	ld.global.u64 	%rd28504, [%rd36012];
	ld.global.u64 	%rd28505, [%rd36013];
	ld.global.u64 	%rd28506, [%rd36014];
	// begin inline asm
	add.cc.u64 %rd28502, %rd28502, %rd35996;
	addc.cc.u64 %rd28503, %rd28503, %rd35997;
	addc.cc.u64 %rd28504, %rd28504, %rd35998;
	addc.cc.u64 %rd28505, %rd28505, %rd35999;
	addc.cc.u64 %rd28506, %rd28506, %rd36000;
	addc.u64 %rd25591, %rd25591, %rd36001;
	
	// end inline asm
	st.global.u64 	[%rd2], %rd28502;
	st.global.u64 	[%rd36011], %rd28503;
	st.global.u64 	[%rd36012], %rd28504;
	st.global.u64 	[%rd36013], %rd28505;
	st.global.u64 	[%rd36014], %rd28506;
	st.global.u64 	[%rd36015], %rd25591;
	ld.global.u64 	%rd28520, [%rd2];
	ld.global.u64 	%rd28521, [%rd36011];
	ld.global.u64 	%rd28522, [%rd36012];
	ld.global.u64 	%rd28523, [%rd36013];
	ld.global.u64 	%rd28524, [%rd36014];
	// begin inline asm
	add.cc.u64 %rd28520, %rd28520, %rd35996;
	addc.cc.u64 %rd28521, %rd28521, %rd35997;
	addc.cc.u64 %rd28522, %rd28522, %rd35998;
	addc.cc.u64 %rd28523, %rd28523, %rd35999;
	addc.cc.u64 %rd28524, %rd28524, %rd36000;
	addc.u64 %rd25591, %rd25591, %rd36001;
	
	// end inline asm
	st.global.u64 	[%rd2], %rd28520;
	st.global.u64 	[%rd36011], %rd28521;
	st.global.u64 	[%rd36012], %rd28522;
	st.global.u64 	[%rd36013], %rd28523;
	st.global.u64 	[%rd36014], %rd28524;
	st.global.u64 	[%rd36015], %rd25591;
	ld.global.u64 	%rd28538, [%rd2];
	ld.global.u64 	%rd28539, [%rd36011];
	ld.global.u64 	%rd28540, [%rd36012];
	ld.global.u64 	%rd28541, [%rd36013];
	ld.global.u64 	%rd28542, [%rd36014];
	// begin inline asm
	add.cc.u64 %rd28538, %rd28538, %rd35996;
	addc.cc.u64 %rd28539, %rd28539, %rd35997;
	addc.cc.u64 %rd28540, %rd28540, %rd35998;
	addc.cc.u64 %rd28541, %rd28541, %rd35999;
	addc.cc.u64 %rd28542, %rd28542, %rd36000;
	addc.u64 %rd25591, %rd25591, %rd36001;
	
	// end inline asm
	st.global.u64 	[%rd2], %rd28538;
	st.global.u64 	[%rd36011], %rd28539;
	st.global.u64 	[%rd36012], %rd28540;
	st.global.u64 	[%rd36013], %rd28541;
	st.global.u64 	[%rd36014], %rd28542;
	st.global.u64 	[%rd36015], %rd25591;
	ld.global.u64 	%rd28556, [%rd2];
	ld.global.u64 	%rd28557, [%rd36011];
	ld.global.u64 	%rd28558, [%rd36012];
	ld.global.u64 	%rd28559, [%rd36013];
	ld.global.u64 	%rd28560, [%rd36014];
	// begin inline asm
	add.cc.u64 %rd28556, %rd28556, %rd35996;
	addc.cc.u64 %rd28557, %rd28557, %rd35997;
	addc.cc.u64 %rd28558, %rd28558, %rd35998;
	addc.cc.u64 %rd28559, %rd28559, %rd35999;
	addc.cc.u64 %rd28560, %rd28560, %rd36000;
	addc.u64 %rd25591, %rd25591, %rd36001;
	
	// end inline asm
	st.global.u64 	[%rd2], %rd28556;
	st.global.u64 	[%rd36011], %rd28557;
	st.global.u64 	[%rd36012], %rd28558;
	st.global.u64 	[%rd36013], %rd28559;
	st.global.u64 	[%rd36014], %rd28560;
	st.global.u64 	[%rd36015], %rd25591;
	ld.global.u64 	%rd28574, [%rd2];
	ld.global.u64 	%rd28575, [%rd36011];
	ld.global.u64 	%rd28576, [%rd36012];
	ld.global.u64 	%rd28577, [%rd36013];
	ld.global.u64 	%rd28578, [%rd36014];
	// begin inline asm
	add.cc.u64 %rd28574, %rd28574, %rd35996;
	addc.cc.u64 %rd28575, %rd28575, %rd35997;
	addc.cc.u64 %rd28576, %rd28576, %rd35998;
	addc.cc.u64 %rd28577, %rd28577, %rd35999;
	addc.cc.u64 %rd28578, %rd28578, %rd36000;
	addc.u64 %rd25591, %rd25591, %rd36001;
	
	// end inline asm
	st.global.u64 	[%rd2], %rd28574;
	st.global.u64 	[%rd36011], %rd28575;
	st.global.u64 	[%rd36012], %rd28576;
	st.global.u64 	[%rd36013], %rd28577;
	st.global.u64 	[%rd36014], %rd28578;
	st.global.u64 	[%rd36015], %rd25591;
	ld.global.u64 	%rd28592, [%rd2];
	ld.global.u64 	%rd28593, [%rd36011];
	ld.global.u64 	%rd28594, [%rd36012];
	ld.global.u64 	%rd28595, [%rd36013];
	ld.global.u64 	%rd28596, [%rd36014];
	// begin inline asm
	add.cc.u64 %rd28592, %rd28592, %rd35996;
	addc.cc.u64 %rd28593, %rd28593, %rd35997;
	addc.cc.u64 %rd28594, %rd28594, %rd35998;
	addc.cc.u64 %rd28595, %rd28595, %rd35999;
	addc.cc.u64 %rd28596, %rd28596, %rd36000;
	addc.u64 %rd25591, %rd25591, %rd36001;
	
	// end inline asm
	st.global.u64 	[%rd2], %rd28592;
	st.global.u64 	[%rd36011], %rd28593;
	st.global.u64 	[%rd36012], %rd28594;
	st.global.u64 	[%rd36013], %rd28595;
	st.global.u64 	[%rd36014], %rd28596;
	st.global.u64 	[%rd36015], %rd25591;
	ld.global.u64 	%rd28610, [%rd2];
	ld.global.u64 	%rd28611, [%rd36011];
	ld.global.u64 	%rd28612, [%rd36012];
	ld.global.u64 	%rd28613, [%rd36013];
	ld.global.u64 	%rd28614, [%rd36014];
	// begin inline asm
	add.cc.u64 %rd28610, %rd28610, %rd35996;
	addc.cc.u64 %rd28611, %rd28611, %rd35997;
	addc.cc.u64 %rd28612, %rd28612, %rd35998;
	addc.cc.u64 %rd28613, %rd28613, %rd35999;
	addc.cc.u64 %rd28614, %rd28614, %rd36000;
	addc.u64 %rd25591, %rd25591, %rd36001;
	
	// end inline asm
	st.global.u64 	[%rd2], %rd28610;
	st.global.u64 	[%rd36011], %rd28611;
	st.global.u64 	[%rd36012], %rd28612;
	st.global.u64 	[%rd36013], %rd28613;
	st.global.u64 	[%rd36014], %rd28614;
	st.global.u64 	[%rd36015], %rd25591;
	ld.global.u64 	%rd28628, [%rd2];
	ld.global.u64 	%rd28629, [%rd36011];
	ld.global.u64 	%rd28630, [%rd36012];
	ld.global.u64 	%rd28631, [%rd36013];
	ld.global.u64 	%rd28632, [%rd36014];
	// begin inline asm
	add.cc.u64 %rd28628, %rd28628, %rd35996;
	addc.cc.u64 %rd28629, %rd28629, %rd35997;
	addc.cc.u64 %rd28630, %rd28630, %rd35998;
	addc.cc.u64 %rd28631, %rd28631, %rd35999;
	addc.cc.u64 %rd28632, %rd28632, %rd36000;
	addc.u64 %rd25591, %rd25591, %rd36001;
	
	// end inline asm
	st.global.u64 	[%rd2], %rd28628;
	st.global.u64 	[%rd36011], %rd28629;
	st.global.u64 	[%rd36012], %rd28630;
	st.global.u64 	[%rd36013], %rd28631;
	st.global.u64 	[%rd36014], %rd28632;
	st.global.u64 	[%rd36015], %rd25591;
	ld.global.u64 	%rd28646, [%rd2];
	ld.global.u64 	%rd28647, [%rd36011];
	ld.global.u64 	%rd28648, [%rd36012];
	ld.global.u64 	%rd28649, [%rd36013];
	ld.global.u64 	%rd28650, [%rd36014];
	// begin inline asm
	add.cc.u64 %rd28646, %rd28646, %rd35996;
	addc.cc.u64 %rd28647, %rd28647, %rd35997;
	addc.cc.u64 %rd28648, %rd28648, %rd35998;
	addc.cc.u64 %rd28649, %rd28649, %rd35999;
	addc.cc.u64 %rd28650, %rd28650, %rd36000;
	addc.u64 %rd25591, %rd25591, %rd36001;
	
	// end inline asm
	st.global.u64 	[%rd2], %rd28646;
	st.global.u64 	[%rd36011], %rd28647;
	st.global.u64 	[%rd36012], %rd28648;
	st.global.u64 	[%rd36013], %rd28649;
	st.global.u64 	[%rd36014], %rd28650;
	st.global.u64 	[%rd36015], %rd25591;
	ld.global.u64 	%rd28664, [%rd2];
	ld.global.u64 	%rd28665, [%rd36011];
	ld.global.u64 	%rd28666, [%rd36012];
	ld.global.u64 	%rd28667, [%rd36013];
	ld.global.u64 	%rd28668, [%rd36014];
	// begin inline asm
	add.cc.u64 %rd28664, %rd28664, %rd35996;
	addc.cc.u64 %rd28665, %rd28665, %rd35997;
	addc.cc.u64 %rd28666, %rd28666, %rd35998;
	addc.cc.u64 %rd28667, %rd28667, %rd35999;
	addc.cc.u64 %rd28668, %rd28668, %rd36000;
	addc.u64 %rd25591, %rd25591, %rd36001;
	
	// end inline asm
	st.global.u64 	[%rd2], %rd28664;
	st.global.u64 	[%rd36011], %rd28665;
	st.global.u64 	[%rd36012], %rd28666;
	st.global.u64 	[%rd36013], %rd28667;
	st.global.u64 	[%rd36014], %rd28668;
	st.global.u64 	[%rd36015], %rd25591;
	ld.global.u64 	%rd28682, [%rd2];
	ld.global.u64 	%rd28683, [%rd36011];
	ld.global.u64 	%rd28684, [%rd36012];
	ld.global.u64 	%rd28685, [%rd36013];
	ld.global.u64 	%rd28686, [%rd36014];
	// begin inline asm
	add.cc.u64 %rd28682, %rd28682, %rd35996;
	addc.cc.u64 %rd28683, %rd28683, %rd35997;
	addc.cc.u64 %rd28684, %rd28684, %rd35998;
	addc.cc.u64 %rd28685, %rd28685, %rd35999;
	addc.cc.u64 %rd28686, %rd28686, %rd36000;
	addc.u64 %rd25591, %rd25591, %rd36001;
	
	// end inline asm
	st.global.u64 	[%rd2], %rd28682;
	st.global.u64 	[%rd36011], %rd28683;
	st.global.u64 	[%rd36012], %rd28684;
	st.global.u64 	[%rd36013], %rd28685;
	st.global.u64 	[%rd36014], %rd28686;
	st.global.u64 	[%rd36015], %rd25591;
	ld.global.u64 	%rd28700, [%rd2];
	ld.global.u64 	%rd28701, [%rd36011];
	ld.global.u64 	%rd28702, [%rd36012];
	ld.global.u64 	%rd28703, [%rd36013];
	ld.global.u64 	%rd28704, [%rd36014];
	// begin inline asm
	add.cc.u64 %rd28700, %rd28700, %rd35996;
	addc.cc.u64 %rd28701, %rd28701, %rd35997;
	addc.cc.u64 %rd28702, %rd28702, %rd35998;
	addc.cc.u64 %rd28703, %rd28703, %rd35999;
	addc.cc.u64 %rd28704, %rd28704, %rd36000;
	addc.u64 %rd25591, %rd25591, %rd36001;
	
	// end inline asm
	st.global.u64 	[%rd2], %rd28700;
	st.global.u64 	[%rd36011], %rd28701;
	st.global.u64 	[%rd36012], %rd28702;
	st.global.u64 	[%rd36013], %rd28703;
	st.global.u64 	[%rd36014], %rd28704;
	st.global.u64 	[%rd36015], %rd25591;
	ld.global.u64 	%rd28718, [%rd2];
	ld.global.u64 	%rd28719, [%rd36011];
	ld.global.u64 	%rd28720, [%rd36012];
	ld.global.u64 	%rd28721, [%rd36013];
	ld.global.u64 	%rd28722, [%rd36014];
	// begin inline asm
	add.cc.u64 %rd28718, %rd28718, %rd35996;
	addc.cc.u64 %rd28719, %rd28719, %rd35997;
	addc.cc.u64 %rd28720, %rd28720, %rd35998;
	addc.cc.u64 %rd28721, %rd28721, %rd35999;
	addc.cc.u64 %rd28722, %rd28722, %rd36000;
	addc.u64 %rd25591, %rd25591, %rd36001;
	
	// end inline asm
	st.global.u64 	[%rd2], %rd28718;
	st.global.u64 	[%rd36011], %rd28719;
	st.global.u64 	[%rd36012], %rd28720;
	st.global.u64 	[%rd36013], %rd28721;
	st.global.u64 	[%rd36014], %rd28722;
	st.global.u64 	[%rd36015], %rd25591;
	ld.global.u64 	%rd28736, [%rd2];
	ld.global.u64 	%rd28737, [%rd36011];
	ld.global.u64 	%rd28738, [%rd36012];
	ld.global.u64 	%rd28739, [%rd36013];
	ld.global.u64 	%rd28740, [%rd36014];
	// begin inline asm
	add.cc.u64 %rd28736, %rd28736, %rd35996;
	addc.cc.u64 %rd28737, %rd28737, %rd35997;
	addc.cc.u64 %rd28738, %rd28738, %rd35998;
	addc.cc.u64 %rd28739, %rd28739, %rd35999;
	addc.cc.u64 %rd28740, %rd28740, %rd36000;
	addc.u64 %rd25591, %rd25591, %rd36001;
	
	// end inline asm
	st.global.u64 	[%rd2], %rd28736;
	st.global.u64 	[%rd36011], %rd28737;
	st.global.u64 	[%rd36012], %rd28738;
	st.global.u64 	[%rd36013], %rd28739;
	st.global.u64 	[%rd36014], %rd28740;
	st.global.u64 	[%rd36015], %rd25591;
	ld.global.u64 	%rd28754, [%rd2];
	ld.global.u64 	%rd28755, [%rd36011];
	ld.global.u64 	%rd28756, [%rd36012];
	ld.global.u64 	%rd28757, [%rd36013];
	ld.global.u64 	%rd28758, [%rd36014];
	// begin inline asm
	add.cc.u64 %rd28754, %rd28754, %rd35996;
	addc.cc.u64 %rd28755, %rd28755, %rd35997;
	addc.cc.u64 %rd28756, %rd28756, %rd35998;
	addc.cc.u64 %rd28757, %rd28757, %rd35999;
	addc.cc.u64 %rd28758, %rd28758, %rd36000;
	addc.u64 %rd25591, %rd25591, %rd36001;
	
	// end inline asm
	st.global.u64 	[%rd2], %rd28754;
	st.global.u64 	[%rd36011], %rd28755;
	st.global.u64 	[%rd36012], %rd28756;
	st.global.u64 	[%rd36013], %rd28757;
	st.global.u64 	[%rd36014], %rd28758;
	st.global.u64 	[%rd36015], %rd25591;
	ld.global.u64 	%rd28772, [%rd2];
	ld.global.u64 	%rd28773, [%rd36011];
	ld.global.u64 	%rd28774, [%rd36012];
	ld.global.u64 	%rd28775, [%rd36013];
	ld.global.u64 	%rd28776, [%rd36014];
	// begin inline asm
	add.cc.u64 %rd28772, %rd28772, %rd35996;
	addc.cc.u64 %rd28773, %rd28773, %rd35997;
	addc.cc.u64 %rd28774, %rd28774, %rd35998;
	addc.cc.u64 %rd28775, %rd28775, %rd35999;
	addc.cc.u64 %rd28776, %rd28776, %rd36000;
	addc.u64 %rd25591, %rd25591, %rd36001;
	
	// end inline asm
	st.global.u64 	[%rd2], %rd28772;
	st.global.u64 	[%rd36011], %rd28773;
	st.global.u64 	[%rd36012], %rd28774;
	st.global.u64 	[%rd36013], %rd28775;
	st.global.u64 	[%rd36014], %rd28776;
	st.global.u64 	[%rd36015], %rd25591;
	ld.global.u64 	%rd28790, [%rd2];
	ld.global.u64 	%rd28791, [%rd36011];
	ld.global.u64 	%rd28792, [%rd36012];
	ld.global.u64 	%rd28793, [%rd36013];
	ld.global.u64 	%rd28794, [%rd36014];
	// begin inline asm
	add.cc.u64 %rd28790, %rd28790, %rd35996;
	addc.cc.u64 %rd28791, %rd28791, %rd35997;
	addc.cc.u64 %rd28792, %rd28792, %rd35998;
	addc.cc.u64 %rd28793, %rd28793, %rd35999;
	addc.cc.u64 %rd28794, %rd28794, %rd36000;
	addc.u64 %rd25591, %rd25591, %rd36001;
	
	// end inline asm
	st.global.u64 	[%rd2], %rd28790;
	st.global.u64 	[%rd36011], %rd28791;
	st.global.u64 	[%rd36012], %rd28792;
	st.global.u64 	[%rd36013], %rd28793;
	st.global.u64 	[%rd36014], %rd28794;
	st.global.u64 	[%rd36015], %rd25591;
	ld.global.u64 	%rd28808, [%rd2];
	ld.global.u64 	%rd28809, [%rd36011];
	ld.global.u64 	%rd28810, [%rd36012];
	ld.global.u64 	%rd28811, [%rd36013];
	ld.global.u64 	%rd28812, [%rd36014];
	// begin inline asm
	add.cc.u64 %rd28808, %rd28808, %rd35996;
	addc.cc.u64 %rd28809, %rd28809, %rd35997;
	addc.cc.u64 %rd28810, %rd28810, %rd35998;
	addc.cc.u64 %rd28811, %rd28811, %rd35999;
	addc.cc.u64 %rd28812, %rd28812, %rd36000;
	addc.u64 %rd25591, %rd25591, %rd36001;
	
	// end inline asm
	st.global.u64 	[%rd2], %rd28808;
	st.global.u64 	[%rd36011], %rd28809;
	st.global.u64 	[%rd36012], %rd28810;
	st.global.u64 	[%rd36013], %rd28811;
	st.global.u64 	[%rd36014], %rd28812;
	st.global.u64 	[%rd36015], %rd25591;
	ld.global.u64 	%rd28826, [%rd2];
	ld.global.u64 	%rd28827, [%rd36011];
	ld.global.u64 	%rd28828, [%rd36012];
	ld.global.u64 	%rd28829, [%rd36013];
	ld.global.u64 	%rd28830, [%rd36014];
	// begin inline asm
	add.cc.u64 %rd28826, %rd28826, %rd35996;
	addc.cc.u64 %rd28827, %rd28827, %rd35997;
	addc.cc.u64 %rd28828, %rd28828, %rd35998;
	addc.cc.u64 %rd28829, %rd28829, %rd35999;
	addc.cc.u64 %rd28830, %rd28830, %rd36000;
	addc.u64 %rd25591, %rd25591, %rd36001;
	
	// end inline asm
	st.global.u64 	[%rd2], %rd28826;
	st.global.u64 	[%rd36011], %rd28827;
	st.global.u64 	[%rd36012], %rd28828;
	st.global.u64 	[%rd36013], %rd28829;
	st.global.u64 	[%rd36014], %rd28830;
	st.global.u64 	[%rd36015], %rd25591;
	ld.global.u64 	%rd28844, [%rd2];
	ld.global.u64 	%rd28845, [%rd36011];
	ld.global.u64 	%rd28846, [%rd36012];
	ld.global.u64 	%rd28847, [%rd36013];
	ld.global.u64 	%rd28848, [%rd36014];
	// begin inline asm
	add.cc.u64 %rd28844, %rd28844, %rd35996;
	addc.cc.u64 %rd28845, %rd28845, %rd35997;
	addc.cc.u64 %rd28846, %rd28846, %rd35998;
	addc.cc.u64 %rd28847, %rd28847, %rd35999;
	addc.cc.u64 %rd28848, %rd28848, %rd36000;
	addc.u64 %rd25591, %rd25591, %rd36001;
	
	// end inline asm
	st.global.u64 	[%rd2], %rd28844;
	st.global.u64 	[%rd36011], %rd28845;
	st.global.u64 	[%rd36012], %rd28846;
	st.global.u64 	[%rd36013], %rd28847;
	st.global.u64 	[%rd36014], %rd28848;
	st.global.u64 	[%rd36015], %rd25591;
	ld.global.u64 	%rd28862, [%rd2];
	ld.global.u64 	%rd28863, [%rd36011];
	ld.global.u64 	%rd28864, [%rd36012];
	ld.global.u64 	%rd28865, [%rd36013];
	ld.global.u64 	%rd28866, [%rd36014];
	// begin inline asm
	add.cc.u64 %rd28862, %rd28862, %rd35996;
	addc.cc.u64 %rd28863, %rd28863, %rd35997;
	addc.cc.u64 %rd28864, %rd28864, %rd35998;
	addc.cc.u64 %rd28865, %rd28865, %rd35999;
	addc.cc.u64 %rd28866, %rd28866, %rd36000;
	addc.u64 %rd25591, %rd25591, %rd36001;
	
	// end inline asm
	st.global.u64 	[%rd2], %rd28862;
	st.global.u64 	[%rd36011], %rd28863;
	st.global.u64 	[%rd36012], %rd28864;
	st.global.u64 	[%rd36013], %rd28865;
	st.global.u64 	[%rd36014], %rd28866;
	st.global.u64 	[%rd36015], %rd25591;
	ld.global.u64 	%rd28880, [%rd2];
	ld.global.u64 	%rd28881, [%rd36011];
	ld.global.u64 	%rd28882, [%rd36012];
	ld.global.u64 	%rd28883, [%rd36013];
	ld.global.u64 	%rd28884, [%rd36014];
	// begin inline asm
	add.cc.u64 %rd28880, %rd28880, %rd35996;
	addc.cc.u64 %rd28881, %rd28881, %rd35997;
	addc.cc.u64 %rd28882, %rd28882, %rd35998;
	addc.cc.u64 %rd28883, %rd28883, %rd35999;
	addc.cc.u64 %rd28884, %rd28884, %rd36000;
	addc.u64 %rd25591, %rd25591, %rd36001;
	
	// end inline asm
	st.global.u64 	[%rd2], %rd28880;
	st.global.u64 	[%rd36011], %rd28881;
	st.global.u64 	[%rd36012], %rd28882;
	st.global.u64 	[%rd36013], %rd28883;
	st.global.u64 	[%rd36014], %rd28884;
	st.global.u64 	[%rd36015], %rd25591;
	ld.global.u64 	%rd28898, [%rd2];
	ld.global.u64 	%rd28899, [%rd36011];
	ld.global.u64 	%rd28900, [%rd36012];
	ld.global.u64 	%rd28901, [%rd36013];
	ld.global.u64 	%rd28902, [%rd36014];
	// begin inline asm
	add.cc.u64 %rd28898, %rd28898, %rd35996;
	addc.cc.u64 %rd28899, %rd28899, %rd35997;
	addc.cc.u64 %rd28900, %rd28900, %rd35998;
	addc.cc.u64 %rd28901, %rd28901, %rd35999;
	addc.cc.u64 %rd28902, %rd28902, %rd36000;
	addc.u64 %rd25591, %rd25591, %rd36001;
	
	// end inline asm
	st.global.u64 	[%rd2], %rd28898;
	st.global.u64 	[%rd36011], %rd28899;
	st.global.u64 	[%rd36012], %rd28900;
	st.global.u64 	[%rd36013], %rd28901;
	st.global.u64 	[%rd36014], %rd28902;
	st.global.u64 	[%rd36015], %rd25591;
	ld.global.u64 	%rd28916, [%rd2];
	ld.global.u64 	%rd28917, [%rd36011];
	ld.global.u64 	%rd28918, [%rd36012];
	ld.global.u64 	%rd28919, [%rd36013];
	ld.global.u64 	%rd28920, [%rd36014];
	// begin inline asm
	add.cc.u64 %rd28916, %rd28916, %rd35996;
	addc.cc.u64 %rd28917, %rd28917, %rd35997;
	addc.cc.u64 %rd28918, %rd28918, %rd35998;
	addc.cc.u64 %rd28919, %rd28919, %rd35999;
	addc.cc.u64 %rd28920, %rd28920, %rd36000;
	addc.u64 %rd25591, %rd25591, %rd36001;
	
	// end inline asm
	st.global.u64 	[%rd2], %rd28916;
	st.global.u64 	[%rd36011], %rd28917;
	st.global.u64 	[%rd36012], %rd28918;
	st.global.u64 	[%rd36013], %rd28919;
	st.global.u64 	[%rd36014], %rd28920;
	st.global.u64 	[%rd36015], %rd25591;
	ld.global.u64 	%rd28934, [%rd2];
	ld.global.u64 	%rd28935, [%rd36011];
	ld.global.u64 	%rd28936, [%rd36012];
	ld.global.u64 	%rd28937, [%rd36013];
	ld.global.u64 	%rd28938, [%rd36014];
	// begin inline asm
	add.cc.u64 %rd28934, %rd28934, %rd35996;
	addc.cc.u64 %rd28935, %rd28935, %rd35997;
	addc.cc.u64 %rd28936, %rd28936, %rd35998;
	addc.cc.u64 %rd28937, %rd28937, %rd35999;
	addc.cc.u64 %rd28938, %rd28938, %rd36000;
	addc.u64 %rd25591, %rd25591, %rd36001;
	
	// end inline asm
	st.global.u64 	[%rd2], %rd28934;
	st.global.u64 	[%rd36011], %rd28935;
	st.global.u64 	[%rd36012], %rd28936;
	st.global.u64 	[%rd36013], %rd28937;
	st.global.u64 	[%rd36014], %rd28938;
	st.global.u64 	[%rd36015], %rd25591;
	ld.global.u64 	%rd28952, [%rd2];
	ld.global.u64 	%rd28953, [%rd36011];
	ld.global.u64 	%rd28954, [%rd36012];
	ld.global.u64 	%rd28955, [%rd36013];
	ld.global.u64 	%rd28956, [%rd36014];
	// begin inline asm
	add.cc.u64 %rd28952, %rd28952, %rd35996;
	addc.cc.u64 %rd28953, %rd28953, %rd35997;
	addc.cc.u64 %rd28954, %rd28954, %rd35998;
	addc.cc.u64 %rd28955, %rd28955, %rd35999;
	addc.cc.u64 %rd28956, %rd28956, %rd36000;
	addc.u64 %rd25591, %rd25591, %rd36001;
	
	// end inline asm
	st.global.u64 	[%rd2], %rd28952;
	st.global.u64 	[%rd36011], %rd28953;
	st.global.u64 	[%rd36012], %rd28954;
	st.global.u64 	[%rd36013], %rd28955;
	st.global.u64 	[%rd36014], %rd28956;
	st.global.u64 	[%rd36015], %rd25591;
	ld.global.u64 	%rd28970, [%rd2];
	ld.global.u64 	%rd28971, [%rd36011];
	ld.global.u64 	%rd28972, [%rd36012];
	ld.global.u64 	%rd28973, [%rd36013];
	ld.global.u64 	%rd28974, [%rd36014];
	// begin inline asm
	add.cc.u64 %rd28970, %rd28970, %rd35996;
	addc.cc.u64 %rd28971, %rd28971, %rd35997;
	addc.cc.u64 %rd28972, %rd28972, %rd35998;
	addc.cc.u64 %rd28973, %rd28973, %rd35999;
	addc.cc.u64 %rd28974, %rd28974, %rd36000;
	addc.u64 %rd25591, %rd25591, %rd36001;
	
	// end inline asm
	st.global.u64 	[%rd2], %rd28970;
	st.global.u64 	[%rd36011], %rd28971;
	st.global.u64 	[%rd36012], %rd28972;
	st.global.u64 	[%rd36013], %rd28973;
	st.global.u64 	[%rd36014], %rd28974;
	st.global.u64 	[%rd36015], %rd25591;
	ld.global.u64 	%rd28988, [%rd2];
	ld.global.u64 	%rd28989, [%rd36011];
	ld.global.u64 	%rd28990, [%rd36012];
	ld.global.u64 	%rd28991, [%rd36013];
	ld.global.u64 	%rd28992, [%rd36014];
	// begin inline asm
	add.cc.u64 %rd28988, %rd28988, %rd35996;
	addc.cc.u64 %rd28989, %rd28989, %rd35997;
	addc.cc.u64 %rd28990, %rd28990, %rd35998;
	addc.cc.u64 %rd28991, %rd28991, %rd35999;
	addc.cc.u64 %rd28992, %rd28992, %rd36000;
	addc.u64 %rd25591, %rd25591, %rd36001;
	
	// end inline asm
	st.global.u64 	[%rd2], %rd28988;
	st.global.u64 	[%rd36011], %rd28989;
	st.global.u64 	[%rd36012], %rd28990;
	st.global.u64 	[%rd36013], %rd28991;
	st.global.u64 	[%rd36014], %rd28992;
	st.global.u64 	[%rd36015], %rd25591;
	ld.global.u64 	%rd29006, [%rd2];
	ld.global.u64 	%rd29007, [%rd36011];
	ld.global.u64 	%rd29008, [%rd36012];
	ld.global.u64 	%rd29009, [%rd36013];
	ld.global.u64 	%rd29010, [%rd36014];
	// begin inline asm
	add.cc.u64 %rd29006, %rd29006, %rd35996;
	addc.cc.u64 %rd29007, %rd29007, %rd35997;
	addc.cc.u64 %rd29008, %rd29008, %rd35998;
	addc.cc.u64 %rd29009, %rd29009, %rd35999;
	addc.cc.u64 %rd29010, %rd29010, %rd36000;
	addc.u64 %rd25591, %rd25591, %rd36001;
	
	// end inline asm
	st.global.u64 	[%rd2], %rd29006;
	st.global.u64 	[%rd36011], %rd29007;
	st.global.u64 	[%rd36012], %rd29008;
	st.global.u64 	[%rd36013], %rd29009;
	st.global.u64 	[%rd36014], %rd29010;
	st.global.u64 	[%rd36015], %rd25591;
	ld.global.u64 	%rd29024, [%rd2];
	ld.global.u64 	%rd29025, [%rd36011];
	ld.global.u64 	%rd29026, [%rd36012];
	ld.global.u64 	%rd29027, [%rd36013];
	ld.global.u64 	%rd29028, [%rd36014];
	// begin inline asm
	add.cc.u64 %rd29024, %rd29024, %rd35996;
	addc.cc.u64 %rd29025, %rd29025, %rd35997;
	addc.cc.u64 %rd29026, %rd29026, %rd35998;
	addc.cc.u64 %rd29027, %rd29027, %rd35999;
	addc.cc.u64 %rd29028, %rd29028, %rd36000;
	addc.u64 %rd25591, %rd25591, %rd36001;
	
	// end inline asm
	st.global.u64 	[%rd2], %rd29024;
	st.global.u64 	[%rd36011], %rd29025;
	st.global.u64 	[%rd36012], %rd29026;
	st.global.u64 	[%rd36013], %rd29027;
	st.global.u64 	[%rd36014], %rd29028;
	st.global.u64 	[%rd36015], %rd25591;
	ld.global.u64 	%rd29042, [%rd2];
	ld.global.u64 	%rd29043, [%rd36011];
	ld.global.u64 	%rd29044, [%rd36012];
	ld.global.u64 	%rd29045, [%rd36013];
	ld.global.u64 	%rd29046, [%rd36014];
	// begin inline asm
	add.cc.u64 %rd29042, %rd29042, %rd35996;
	addc.cc.u64 %rd29043, %rd29043, %rd35997;
	addc.cc.u64 %rd29044, %rd29044, %rd35998;
	addc.cc.u64 %rd29045, %rd29045, %rd35999;
	addc.cc.u64 %rd29046, %rd29046, %rd36000;
	addc.u64 %rd25591, %rd25591, %rd36001;
	
	// end inline asm
	st.global.u64 	[%rd2], %rd29042;
	st.global.u64 	[%rd36011], %rd29043;
	st.global.u64 	[%rd36012], %rd29044;
	st.global.u64 	[%rd36013], %rd29045;
	st.global.u64 	[%rd36014], %rd29046;
	st.global.u64 	[%rd36015], %rd25591;
	ld.global.u64 	%rd29060, [%rd2];
	ld.global.u64 	%rd29061, [%rd36011];
	ld.global.u64 	%rd29062, [%rd36012];
	ld.global.u64 	%rd29063, [%rd36013];
	ld.global.u64 	%rd29064, [%rd36014];
	// begin inline asm
	add.cc.u64 %rd29060, %rd29060, %rd35996;
	addc.cc.u64 %rd29061, %rd29061, %rd35997;
	addc.cc.u64 %rd29062, %rd29062, %rd35998;
	addc.cc.u64 %rd29063, %rd29063, %rd35999;
	addc.cc.u64 %rd29064, %rd29064, %rd36000;
	addc.u64 %rd25591, %rd25591, %rd36001;
	
	// end inline asm
	st.global.u64 	[%rd2], %rd29060;
	st.global.u64 	[%rd36011], %rd29061;
	st.global.u64 	[%rd36012], %rd29062;
	st.global.u64 	[%rd36013], %rd29063;
	st.global.u64 	[%rd36014], %rd29064;
	st.global.u64 	[%rd36015], %rd25591;
	ld.global.u64 	%rd29078, [%rd2];
	ld.global.u64 	%rd29079, [%rd36011];
	ld.global.u64 	%rd29080, [%rd36012];
	ld.global.u64 	%rd29081, [%rd36013];
	ld.global.u64 	%rd29082, [%rd36014];
	// begin inline asm
	add.cc.u64 %rd29078, %rd29078, %rd35996;
	addc.cc.u64 %rd29079, %rd29079, %rd35997;
	addc.cc.u64 %rd29080, %rd29080, %rd35998;
	addc.cc.u64 %rd29081, %rd29081, %rd35999;
	addc.cc.u64 %rd29082, %rd29082, %rd36000;
	addc.u64 %rd25591, %rd25591, %rd36001;
	
	// end inline asm
	st.global.u64 	[%rd2], %rd29078;
	st.global.u64 	[%rd36011], %rd29079;
	st.global.u64 	[%rd36012], %rd29080;
	st.global.u64 	[%rd36013], %rd29081;
	st.global.u64 	[%rd36014], %rd29082;
	st.global.u64 	[%rd36015], %rd25591;
	ld.global.u64 	%rd29096, [%rd2];
	ld.global.u64 	%rd29097, [%rd36011];
	ld.global.u64 	%rd29098, [%rd36012];
	ld.global.u64 	%rd29099, [%rd36013];
	ld.global.u64 	%rd29100, [%rd36014];
	// begin inline asm
	add.cc.u64 %rd29096, %rd29096, %rd35996;
	addc.cc.u64 %rd29097, %rd29097, %rd35997;
	addc.cc.u64 %rd29098, %rd29098, %rd35998;
	addc.cc.u64 %rd29099, %rd29099, %rd35999;
	addc.cc.u64 %rd29100, %rd29100, %rd36000;
	addc.u64 %rd25591, %rd25591, %rd36001;
	
	// end inline asm
	st.global.u64 	[%rd2], %rd29096;
	st.global.u64 	[%rd36011], %rd29097;
	st.global.u64 	[%rd36012], %rd29098;
	st.global.u64 	[%rd36013], %rd29099;
	st.global.u64 	[%rd36014], %rd29100;
	st.global.u64 	[%rd36015], %rd25591;
	ld.global.u64 	%rd29114, [%rd2];
	ld.global.u64 	%rd29115, [%rd36011];
	ld.global.u64 	%rd29116, [%rd36012];
	ld.global.u64 	%rd29117, [%rd36013];
	ld.global.u64 	%rd29118, [%rd36014];
	// begin inline asm
	add.cc.u64 %rd29114, %rd29114, %rd35996;
	addc.cc.u64 %rd29115, %rd29115, %rd35997;
	addc.cc.u64 %rd29116, %rd29116, %rd35998;
	addc.cc.u64 %rd29117, %rd29117, %rd35999;
	addc.cc.u64 %rd29118, %rd29118, %rd36000;
	addc.u64 %rd25591, %rd25591, %rd36001;
	
	// end inline asm
	st.global.u64 	[%rd2], %rd29114;
	st.global.u64 	[%rd36011], %rd29115;
	st.global.u64 	[%rd36012], %rd29116;
	st.global.u64 	[%rd36013], %rd29117;
	st.global.u64 	[%rd36014], %rd29118;
	st.global.u64 	[%rd36015], %rd25591;
	ld.global.u64 	%rd29132, [%rd2];
	ld.global.u64 	%rd29133, [%rd36011];
	ld.global.u64 	%rd29134, [%rd36012];
	ld.global.u64 	%rd29135, [%rd36013];
	ld.global.u64 	%rd29136, [%rd36014];
	// begin inline asm
	add.cc.u64 %rd29132, %rd29132, %rd35996;
	addc.cc.u64 %rd29133, %rd29133, %rd35997;
	addc.cc.u64 %rd29134, %rd29134, %rd35998;
	addc.cc.u64 %rd29135, %rd29135, %rd35999;
	addc.cc.u64 %rd29136, %rd29136, %rd36000;
	addc.u64 %rd25591, %rd25591, %rd36001;
	
	// end inline asm
	st.global.u64 	[%rd2], %rd29132;
	st.global.u64 	[%rd36011], %rd29133;
	st.global.u64 	[%rd36012], %rd29134;
	st.global.u64 	[%rd36013], %rd29135;
	st.global.u64 	[%rd36014], %rd29136;
	st.global.u64 	[%rd36015], %rd25591;
	ld.global.u64 	%rd29150, [%rd2];
	ld.global.u64 	%rd29151, [%rd36011];
	ld.global.u64 	%rd29152, [%rd36012];
	ld.global.u64 	%rd29153, [%rd36013];
	ld.global.u64 	%rd29154, [%rd36014];
	// begin inline asm
	add.cc.u64 %rd29150, %rd29150, %rd35996;
	addc.cc.u64 %rd29151, %rd29151, %rd35997;
	addc.cc.u64 %rd29152, %rd29152, %rd35998;
	addc.cc.u64 %rd29153, %rd29153, %rd35999;
	addc.cc.u64 %rd29154, %rd29154, %rd36000;
	addc.u64 %rd25591, %rd25591, %rd36001;
	
	// end inline asm
	st.global.u64 	[%rd2], %rd29150;
	st.global.u64 	[%rd36011], %rd29151;
	st.global.u64 	[%rd36012], %rd29152;
	st.global.u64 	[%rd36013], %rd29153;
	st.global.u64 	[%rd36014], %rd29154;
	st.global.u64 	[%rd36015], %rd25591;
	ld.global.u64 	%rd29168, [%rd2];
	ld.global.u64 	%rd29169, [%rd36011];
	ld.global.u64 	%rd29170, [%rd36012];
	ld.global.u64 	%rd29171, [%rd36013];
	ld.global.u64 	%rd29172, [%rd36014];
	// begin inline asm
	add.cc.u64 %rd29168, %rd29168, %rd35996;
	addc.cc.u64 %rd29169, %rd29169, %rd35997;
	addc.cc.u64 %rd29170, %rd29170, %rd35998;
	addc.cc.u64 %rd29171, %rd29171, %rd35999;
	addc.cc.u64 %rd29172, %rd29172, %rd36000;
	addc.u64 %rd25591, %rd25591, %rd36001;
	
	// end inline asm
	st.global.u64 	[%rd2], %rd29168;
	st.global.u64 	[%rd36011], %rd29169;
	st.global.u64 	[%rd36012], %rd29170;
	st.global.u64 	[%rd36013], %rd29171;
	st.global.u64 	[%rd36014], %rd29172;
	st.global.u64 	[%rd36015], %rd25591;
	ld.global.u64 	%rd29186, [%rd2];
	ld.global.u64 	%rd29187, [%rd36011];
	ld.global.u64 	%rd29188, [%rd36012];
	ld.global.u64 	%rd29189, [%rd36013];
	ld.global.u64 	%rd29190, [%rd36014];
	// begin inline asm
	add.cc.u64 %rd29186, %rd29186, %rd35996;
	addc.cc.u64 %rd29187, %rd29187, %rd35997;
	addc.cc.u64 %rd29188, %rd29188, %rd35998;
	addc.cc.u64 %rd29189, %rd29189, %rd35999;
	addc.cc.u64 %rd29190, %rd29190, %rd36000;
	addc.u64 %rd25591, %rd25591, %rd36001;
	
	// end inline asm
	st.global.u64 	[%rd2], %rd29186;
	st.global.u64 	[%rd36011], %rd29187;
	st.global.u64 	[%rd36012], %rd29188;
	st.global.u64 	[%rd36013], %rd29189;
	st.global.u64 	[%rd36014], %rd29190;
	st.global.u64 	[%rd36015], %rd25591;
	ld.global.u64 	%rd29204, [%rd2];
	ld.global.u64 	%rd29205, [%rd36011];
	ld.global.u64 	%rd29206, [%rd36012];
	ld.global.u64 	%rd29207, [%rd36013];
	ld.global.u64 	%rd29208, [%rd36014];
	// begin inline asm
	add.cc.u64 %rd29204, %rd29204, %rd35996;
	addc.cc.u64 %rd29205, %rd29205, %rd35997;
	addc.cc.u64 %rd29206, %rd29206, %rd35998;
	addc.cc.u64 %rd29207, %rd29207, %rd35999;
	addc.cc.u64 %rd29208, %rd29208, %rd36000;
	addc.u64 %rd25591, %rd25591, %rd36001;
	
	// end inline asm
	st.global.u64 	[%rd2], %rd29204;
	st.global.u64 	[%rd36011], %rd29205;
	st.global.u64 	[%rd36012], %rd29206;
	st.global.u64 	[%rd36013], %rd29207;
	st.global.u64 	[%rd36014], %rd29208;
	st.global.u64 	[%rd36015], %rd25591;
	ld.global.u64 	%rd29222, [%rd2];
	ld.global.u64 	%rd29223, [%rd36011];
	ld.global.u64 	%rd29224, [%rd36012];
	ld.global.u64 	%rd29225, [%rd36013];
	ld.global.u64 	%rd29226, [%rd36014];
	// begin inline asm
	add.cc.u64 %rd29222, %rd29222, %rd35996;
	addc.cc.u64 %rd29223, %rd29223, %rd35997;
	addc.cc.u64 %rd29224, %rd29224, %rd35998;
	addc.cc.u64 %rd29225, %rd29225, %rd35999;
	addc.cc.u64 %rd29226, %rd29226, %rd36000;
	addc.u64 %rd25591, %rd25591, %rd36001;
	
	// end inline asm
	st.global.u64 	[%rd2], %rd29222;
	st.global.u64 	[%rd36011], %rd29223;
	st.global.u64 	[%rd36012], %rd29224;
	st.global.u64 	[%rd36013], %rd29225;
	st.global.u64 	[%rd36014], %rd29226;
	st.global.u64 	[%rd36015], %rd25591;
	ld.global.u64 	%rd29240, [%rd2];
	ld.global.u64 	%rd29241, [%rd36011];
	ld.global.u64 	%rd29242, [%rd36012];
	ld.global.u64 	%rd29243, [%rd36013];
	ld.global.u64 	%rd29244, [%rd36014];
	// begin inline asm
	add.cc.u64 %rd29240, %rd29240, %rd35996;
	addc.cc.u64 %rd29241, %rd29241, %rd35997;
	addc.cc.u64 %rd29242, %rd29242, %rd35998;
	addc.cc.u64 %rd29243, %rd29243, %rd35999;
	addc.cc.u64 %rd29244, %rd29244, %rd36000;
	addc.u64 %rd25591, %rd25591, %rd36001;
	
	// end inline asm
	st.global.u64 	[%rd2], %rd29240;
	st.global.u64 	[%rd36011], %rd29241;
	st.global.u64 	[%rd36012], %rd29242;
	st.global.u64 	[%rd36013], %rd29243;
	st.global.u64 	[%rd36014], %rd29244;
	st.global.u64 	[%rd36015], %rd25591;
	ld.global.u64 	%rd29258, [%rd2];
	ld.global.u64 	%rd29259, [%rd36011];
	ld.global.u64 	%rd29260, [%rd36012];
	ld.global.u64 	%rd29261, [%rd36013];
	ld.global.u64 	%rd29262, [%rd36014];
	// begin inline asm
	add.cc.u64 %rd29258, %rd29258, %rd35996;
	addc.cc.u64 %rd29259, %rd29259, %rd35997;
	addc.cc.u64 %rd29260, %rd29260, %rd35998;
	addc.cc.u64 %rd29261, %rd29261, %rd35999;
	addc.cc.u64 %rd29262, %rd29262, %rd36000;
	addc.u64 %rd25591, %rd25591, %rd36001;
	
	// end inline asm
	st.global.u64 	[%rd2], %rd29258;
	st.global.u64 	[%rd36011], %rd29259;
	st.global.u64 	[%rd36012], %rd29260;
	st.global.u64 	[%rd36013], %rd29261;
	st.global.u64 	[%rd36014], %rd29262;
	st.global.u64 	[%rd36015], %rd25591;
	ld.global.u64 	%rd29276, [%rd2];
	ld.global.u64 	%rd29277, [%rd36011];
	ld.global.u64 	%rd29278, [%rd36012];
	ld.global.u64 	%rd29279, [%rd36013];
	ld.global.u64 	%rd29280, [%rd36014];
	// begin inline asm
	add.cc.u64 %rd29276, %rd29276, %rd35996;
	addc.cc.u64 %rd29277, %rd29277, %rd35997;
	addc.cc.u64 %rd29278, %rd29278, %rd35998;
	addc.cc.u64 %rd29279, %rd29279, %rd35999;
	addc.cc.u64 %rd29280, %rd29280, %rd36000;
	addc.u64 %rd25591, %rd25591, %rd36001;
	
	// end inline asm
	st.global.u64 	[%rd2], %rd29276;
	st.global.u64 	[%rd36011], %rd29277;
	st.global.u64 	[%rd36012], %rd29278;
	st.global.u64 	[%rd36013], %rd29279;
	st.global.u64 	[%rd36014], %rd29280;
	st.global.u64 	[%rd36015], %rd25591;
	ld.global.u64 	%rd29294, [%rd2];
	ld.global.u64 	%rd29295, [%rd36011];
	ld.global.u64 	%rd29296, [%rd36012];
	ld.global.u64 	%rd29297, [%rd36013];
	ld.global.u64 	%rd29298, [%rd36014];
	// begin inline asm
	add.cc.u64 %rd29294, %rd29294, %rd35996;
	addc.cc.u64 %rd29295, %rd29295, %rd35997;
	addc.cc.u64 %rd29296, %rd29296, %rd35998;
	addc.cc.u64 %rd29297, %rd29297, %rd35999;
	addc.cc.u64 %rd29298, %rd29298, %rd36000;
	addc.u64 %rd25591, %rd25591, %rd36001;
	
	// end inline asm
	st.global.u64 	[%rd2], %rd29294;
	st.global.u64 	[%rd36011], %rd29295;
	st.global.u64 	[%rd36012], %rd29296;
	st.global.u64 	[%rd36013], %rd29297;
	st.global.u64 	[%rd36014], %rd29298;
	st.global.u64 	[%rd36015], %rd25591;
	ld.global.u64 	%rd29312, [%rd2];
	ld.global.u64 	%rd29313, [%rd36011];
	ld.global.u64 	%rd29314, [%rd36012];
	ld.global.u64 	%rd29315, [%rd36013];
	ld.global.u64 	%rd29316, [%rd36014];
	// begin inline asm
	add.cc.u64 %rd29312, %rd29312, %rd35996;
	addc.cc.u64 %rd29313, %rd29313, %rd35997;
	addc.cc.u64 %rd29314, %rd29314, %rd35998;
	addc.cc.u64 %rd29315, %rd29315, %rd35999;
	addc.cc.u64 %rd29316, %rd29316, %rd36000;
	addc.u64 %rd25591, %rd25591, %rd36001;
	
	// end inline asm
	st.global.u64 	[%rd2], %rd29312;
	st.global.u64 	[%rd36011], %rd29313;
	st.global.u64 	[%rd36012], %rd29314;
	st.global.u64 	[%rd36013], %rd29315;
	st.global.u64 	[%rd36014], %rd29316;
	st.global.u64 	[%rd36015], %rd25591;
	ld.global.u64 	%rd29330, [%rd2];
	ld.global.u64 	%rd29331, [%rd36011];
	ld.global.u64 	%rd29332, [%rd36012];
	ld.global.u64 	%rd29333, [%rd36013];
	ld.global.u64 	%rd29334, [%rd36014];
	// begin inline asm
	add.cc.u64 %rd29330, %rd29330, %rd35996;
	addc.cc.u64 %rd29331, %rd29331, %rd35997;
	addc.cc.u64 %rd29332, %rd29332, %rd35998;
	addc.cc.u64 %rd29333, %rd29333, %rd35999;
	addc.cc.u64 %rd29334, %rd29334, %rd36000;
	addc.u64 %rd25591, %rd25591, %rd36001;
	
	// end inline asm
	st.global.u64 	[%rd2], %rd29330;
	st.global.u64 	[%rd36011], %rd29331;
	st.global.u64 	[%rd36012], %rd29332;
	st.global.u64 	[%rd36013], %rd29333;
	st.global.u64 	[%rd36014], %rd29334;
	st.global.u64 	[%rd36015], %rd25591;
	ld.global.u64 	%rd29348, [%rd2];
	ld.global.u64 	%rd29349, [%rd36011];
	ld.global.u64 	%rd29350, [%rd36012];
	ld.global.u64 	%rd29351, [%rd36013];
	ld.global.u64 	%rd29352, [%rd36014];
	// begin inline asm
	add.cc.u64 %rd29348, %rd29348, %rd35996;
	addc.cc.u64 %rd29349, %rd29349, %rd35997;
	addc.cc.u64 %rd29350, %rd29350, %rd35998;
	addc.cc.u64 %rd29351, %rd29351, %rd35999;
	addc.cc.u64 %rd29352, %rd29352, %rd36000;
	addc.u64 %rd25591, %rd25591, %rd36001;
	
	// end inline asm
	st.global.u64 	[%rd2], %rd29348;
	st.global.u64 	[%rd36011], %rd29349;
	st.global.u64 	[%rd36012], %rd29350;
	st.global.u64 	[%rd36013], %rd29351;
	st.global.u64 	[%rd36014], %rd29352;
	st.global.u64 	[%rd36015], %rd25591;
	ld.global.u64 	%rd29366, [%rd2];
	ld.global.u64 	%rd29367, [%rd36011];
	ld.global.u64 	%rd29368, [%rd36012];
	ld.global.u64 	%rd29369, [%rd36013];
	ld.global.u64 	%rd29370, [%rd36014];
	// begin inline asm
	add.cc.u64 %rd29366, %rd29366, %rd35996;
	addc.cc.u64 %rd29367, %rd29367, %rd35997;
	addc.cc.u64 %rd29368, %rd29368, %rd35998;
	addc.cc.u64 %rd29369, %rd29369, %rd35999;
	addc.cc.u64 %rd29370, %rd29370, %rd36000;
	addc.u64 %rd25591, %rd25591, %rd36001;
	
	// end inline asm
	st.global.u64 	[%rd2], %rd29366;
	st.global.u64 	[%rd36011], %rd29367;
	st.global.u64 	[%rd36012], %rd29368;
	st.global.u64 	[%rd36013], %rd29369;
	st.global.u64 	[%rd36014], %rd29370;
	st.global.u64 	[%rd36015], %rd25591;
	ld.global.u64 	%rd29384, [%rd2];
	ld.global.u64 	%rd29385, [%rd36011];
	ld.global.u64 	%rd29386, [%rd36012];
	ld.global.u64 	%rd29387, [%rd36013];
	ld.global.u64 	%rd29388, [%rd36014];
	// begin inline asm
	add.cc.u64 %rd29384, %rd29384, %rd35996;
	addc.cc.u64 %rd29385, %rd29385, %rd35997;
	addc.cc.u64 %rd29386, %rd29386, %rd35998;
	addc.cc.u64 %rd29387, %rd29387, %rd35999;
	addc.cc.u64 %rd29388, %rd29388, %rd36000;
	addc.u64 %rd25591, %rd25591, %rd36001;
	
	// end inline asm
	st.global.u64 	[%rd2], %rd29384;
	st.global.u64 	[%rd36011], %rd29385;
	st.global.u64 	[%rd36012], %rd29386;
	st.global.u64 	[%rd36013], %rd29387;
	st.global.u64 	[%rd36014], %rd29388;
	st.global.u64 	[%rd36015], %rd25591;
	ld.global.u64 	%rd29402, [%rd2];
	ld.global.u64 	%rd29403, [%rd36011];
	ld.global.u64 	%rd29404, [%rd36012];
	ld.global.u64 	%rd29405, [%rd36013];
	ld.global.u64 	%rd29406, [%rd36014];
	// begin inline asm
	add.cc.u64 %rd29402, %rd29402, %rd35996;
	addc.cc.u64 %rd29403, %rd29403, %rd35997;
	addc.cc.u64 %rd29404, %rd29404, %rd35998;
	addc.cc.u64 %rd29405, %rd29405, %rd35999;
	addc.cc.u64 %rd29406, %rd29406, %rd36000;
	addc.u64 %rd25591, %rd25591, %rd36001;
	
	// end inline asm
	st.global.u64 	[%rd2], %rd29402;
	st.global.u64 	[%rd36011], %rd29403;
	st.global.u64 	[%rd36012], %rd29404;
	st.global.u64 	[%rd36013], %rd29405;
	st.global.u64 	[%rd36014], %rd29406;
	st.global.u64 	[%rd36015], %rd25591;
	ld.global.u64 	%rd29420, [%rd2];
	ld.global.u64 	%rd29421, [%rd36011];
	ld.global.u64 	%rd29422, [%rd36012];
	ld.global.u64 	%rd29423, [%rd36013];
	ld.global.u64 	%rd29424, [%rd36014];
	// begin inline asm
	add.cc.u64 %rd29420, %rd29420, %rd35996;
	addc.cc.u64 %rd29421, %rd29421, %rd35997;
	addc.cc.u64 %rd29422, %rd29422, %rd35998;
	addc.cc.u64 %rd29423, %rd29423, %rd35999;
	addc.cc.u64 %rd29424, %rd29424, %rd36000;
	addc.u64 %rd25591, %rd25591, %rd36001;
	
	// end inline asm
	st.global.u64 	[%rd2], %rd29420;
	st.global.u64 	[%rd36011], %rd29421;
	st.global.u64 	[%rd36012], %rd29422;
	st.global.u64 	[%rd36013], %rd29423;
	st.global.u64 	[%rd36014], %rd29424;
	st.global.u64 	[%rd36015], %rd25591;
	ld.global.u64 	%rd29438, [%rd2];
	ld.global.u64 	%rd29439, [%rd36011];
	ld.global.u64 	%rd29440, [%rd36012];
	ld.global.u64 	%rd29441, [%rd36013];
	ld.global.u64 	%rd29442, [%rd36014];
	// begin inline asm
	add.cc.u64 %rd29438, %rd29438, %rd35996;
	addc.cc.u64 %rd29439, %rd29439, %rd35997;
	addc.cc.u64 %rd29440, %rd29440, %rd35998;
	addc.cc.u64 %rd29441, %rd29441, %rd35999;
	addc.cc.u64 %rd29442, %rd29442, %rd36000;
	addc.u64 %rd25591, %rd25591, %rd36001;
	
	// end inline asm
	st.global.u64 	[%rd2], %rd29438;
	st.global.u64 	[%rd36011], %rd29439;
	st.global.u64 	[%rd36012], %rd29440;
	st.global.u64 	[%rd36013], %rd29441;
	st.global.u64 	[%rd36014], %rd29442;
	st.global.u64 	[%rd36015], %rd25591;
	ld.global.u64 	%rd29456, [%rd2];
	ld.global.u64 	%rd29457, [%rd36011];
	ld.global.u64 	%rd29458, [%rd36012];
	ld.global.u64 	%rd29459, [%rd36013];
	ld.global.u64 	%rd29460, [%rd36014];
	// begin inline asm
	add.cc.u64 %rd29456, %rd29456, %rd35996;
	addc.cc.u64 %rd29457, %rd29457, %rd35997;
	addc.cc.u64 %rd29458, %rd29458, %rd35998;
	addc.cc.u64 %rd29459, %rd29459, %rd35999;
	addc.cc.u64 %rd29460, %rd29460, %rd36000;
	addc.u64 %rd25591, %rd25591, %rd36001;
	
	// end inline asm
	st.global.u64 	[%rd2], %rd29456;
	st.global.u64 	[%rd36011], %rd29457;
	st.global.u64 	[%rd36012], %rd29458;
	st.global.u64 	[%rd36013], %rd29459;
	st.global.u64 	[%rd36014], %rd29460;
	st.global.u64 	[%rd36015], %rd25591;
	ld.global.u64 	%rd29474, [%rd2];
	ld.global.u64 	%rd29475, [%rd36011];
	ld.global.u64 	%rd29476, [%rd36012];
	ld.global.u64 	%rd29477, [%rd36013];
	ld.global.u64 	%rd29478, [%rd36014];
	// begin inline asm
	add.cc.u64 %rd29474, %rd29474, %rd35996;
	addc.cc.u64 %rd29475, %rd29475, %rd35997;
	addc.cc.u64 %rd29476, %rd29476, %rd35998;
	addc.cc.u64 %rd29477, %rd29477, %rd35999;
	addc.cc.u64 %rd29478, %rd29478, %rd36000;
	addc.u64 %rd25591, %rd25591, %rd36001;
	
	// end inline asm
	st.global.u64 	[%rd2], %rd29474;
	st.global.u64 	[%rd36011], %rd29475;
	st.global.u64 	[%rd36012], %rd29476;
	st.global.u64 	[%rd36013], %rd29477;
	st.global.u64 	[%rd36014], %rd29478;
	st.global.u64 	[%rd36015], %rd25591;
	ld.global.u64 	%rd29492, [%rd2];
	ld.global.u64 	%rd29493, [%rd36011];
	ld.global.u64 	%rd29494, [%rd36012];
	ld.global.u64 	%rd29495, [%rd36013];
	ld.global.u64 	%rd29496, [%rd36014];
	// begin inline asm
	add.cc.u64 %rd29492, %rd29492, %rd35996;
	addc.cc.u64 %rd29493, %rd29493, %rd35997;
	addc.cc.u64 %rd29494, %rd29494, %rd35998;
	addc.cc.u64 %rd29495, %rd29495, %rd35999;
	addc.cc.u64 %rd29496, %rd29496, %rd36000;
	addc.u64 %rd25591, %rd25591, %rd36001;
	
	// end inline asm
	st.global.u64 	[%rd2], %rd29492;
	st.global.u64 	[%rd36011], %rd29493;
	st.global.u64 	[%rd36012], %rd29494;
	st.global.u64 	[%rd36013], %rd29495;
	st.global.u64 	[%rd36014], %rd29496;
	st.global.u64 	[%rd36015], %rd25591;
	ld.global.u64 	%rd29510, [%rd2];
	ld.global.u64 	%rd29511, [%rd36011];
	ld.global.u64 	%rd29512, [%rd36012];
	ld.global.u64 	%rd29513, [%rd36013];
	ld.global.u64 	%rd29514, [%rd36014];
	// begin inline asm
	add.cc.u64 %rd29510, %rd29510, %rd35996;
	addc.cc.u64 %rd29511, %rd29511, %rd35997;
	addc.cc.u64 %rd29512, %rd29512, %rd35998;
	addc.cc.u64 %rd29513, %rd29513, %rd35999;
	addc.cc.u64 %rd29514, %rd29514, %rd36000;
	addc.u64 %rd25591, %rd25591, %rd36001;
	
	// end inline asm
	st.global.u64 	[%rd2], %rd29510;
	st.global.u64 	[%rd36011], %rd29511;
	st.global.u64 	[%rd36012], %rd29512;
	st.global.u64 	[%rd36013], %rd29513;
	st.global.u64 	[%rd36014], %rd29514;
	st.global.u64 	[%rd36015], %rd25591;
	ld.global.u64 	%rd29528, [%rd2];
	ld.global.u64 	%rd29529, [%rd36011];
	ld.global.u64 	%rd29530, [%rd36012];
	ld.global.u64 	%rd29531, [%rd36013];
	ld.global.u64 	%rd29532, [%rd36014];
	// begin inline asm
	add.cc.u64 %rd29528, %rd29528, %rd35996;
	addc.cc.u64 %rd29529, %rd29529, %rd35997;
	addc.cc.u64 %rd29530, %rd29530, %rd35998;
	addc.cc.u64 %rd29531, %rd29531, %rd35999;
	addc.cc.u64 %rd29532, %rd29532, %rd36000;
	addc.u64 %rd25591, %rd25591, %rd36001;
	
	// end inline asm
	st.global.u64 	[%rd2], %rd29528;
	st.global.u64 	[%rd36011], %rd29529;
	st.global.u64 	[%rd36012], %rd29530;
	st.global.u64 	[%rd36013], %rd29531;
	st.global.u64 	[%rd36014], %rd29532;
	st.global.u64 	[%rd36015], %rd25591;
	ld.global.u64 	%rd29546, [%rd2];
	ld.global.u64 	%rd29547, [%rd36011];
	ld.global.u64 	%rd29548, [%rd36012];
	ld.global.u64 	%rd29549, [%rd36013];
	ld.global.u64 	%rd29550, [%rd36014];
	// begin inline asm
	add.cc.u64 %rd29546, %rd29546, %rd35996;
	addc.cc.u64 %rd29547, %rd29547, %rd35997;
	addc.cc.u64 %rd29548, %rd29548, %rd35998;
	addc.cc.u64 %rd29549, %rd29549, %rd35999;
	addc.cc.u64 %rd29550, %rd29550, %rd36000;
	addc.u64 %rd25591, %rd25591, %rd36001;
	
	// end inline asm
	st.global.u64 	[%rd2], %rd29546;
	st.global.u64 	[%rd36011], %rd29547;
	st.global.u64 	[%rd36012], %rd29548;
	st.global.u64 	[%rd36013], %rd29549;
	st.global.u64 	[%rd36014], %rd29550;
	st.global.u64 	[%rd36015], %rd25591;
	ld.global.u64 	%rd29564, [%rd2];
	ld.global.u64 	%rd29565, [%rd36011];
	ld.global.u64 	%rd29566, [%rd36012];
	ld.global.u64 	%rd29567, [%rd36013];
	ld.global.u64 	%rd29568, [%rd36014];
	// begin inline asm
	add.cc.u64 %rd29564, %rd29564, %rd35996;
	addc.cc.u64 %rd29565, %rd29565, %rd35997;
	addc.cc.u64 %rd29566, %rd29566, %rd35998;
	addc.cc.u64 %rd29567, %rd29567, %rd35999;
	addc.cc.u64 %rd29568, %rd29568, %rd36000;
	addc.u64 %rd25591, %rd25591, %rd36001;
	
	// end inline asm
	st.global.u64 	[%rd2], %rd29564;
	st.global.u64 	[%rd36011], %rd29565;
	st.global.u64 	[%rd36012], %rd29566;
	st.global.u64 	[%rd36013], %rd29567;
	st.global.u64 	[%rd36014], %rd29568;
	st.global.u64 	[%rd36015], %rd25591;
	ld.global.u64 	%rd29582, [%rd2];
	ld.global.u64 	%rd29583, [%rd36011];
	ld.global.u64 	%rd29584, [%rd36012];
	ld.global.u64 	%rd29585, [%rd36013];
	ld.global.u64 	%rd29586, [%rd36014];
	// begin inline asm
	add.cc.u64 %rd29582, %rd29582, %rd35996;
	addc.cc.u64 %rd29583, %rd29583, %rd35997;
	addc.cc.u64 %rd29584, %rd29584, %rd35998;
	addc.cc.u64 %rd29585, %rd29585, %rd35999;
	addc.cc.u64 %rd29586, %rd29586, %rd36000;
	addc.u64 %rd25591, %rd25591, %rd36001;
	
	// end inline asm
	st.global.u64 	[%rd2], %rd29582;
	st.global.u64 	[%rd36011], %rd29583;
	st.global.u64 	[%rd36012], %rd29584;
	st.global.u64 	[%rd36013], %rd29585;
	st.global.u64 	[%rd36014], %rd29586;
	st.global.u64 	[%rd36015], %rd25591;
	ld.global.u64 	%rd29600, [%rd2];
	ld.global.u64 	%rd29601, [%rd36011];
	ld.global.u64 	%rd29602, [%rd36012];
	ld.global.u64 	%rd29603, [%rd36013];
	ld.global.u64 	%rd29604, [%rd36014];
	// begin inline asm
	add.cc.u64 %rd29600, %rd29600, %rd35996;
	addc.cc.u64 %rd29601, %rd29601, %rd35997;
	addc.cc.u64 %rd29602, %rd29602, %rd35998;
	addc.cc.u64 %rd29603, %rd29603, %rd35999;
	addc.cc.u64 %rd29604, %rd29604, %rd36000;
	addc.u64 %rd25591, %rd25591, %rd36001;
	
	// end inline asm
	st.global.u64 	[%rd2], %rd29600;
	st.global.u64 	[%rd36011], %rd29601;
	st.global.u64 	[%rd36012], %rd29602;
	st.global.u64 	[%rd36013], %rd29603;
	st.global.u64 	[%rd36014], %rd29604;
	st.global.u64 	[%rd36015], %rd25591;
	ld.global.u64 	%rd29618, [%rd2];
	ld.global.u64 	%rd29619, [%rd36011];
	ld.global.u64 	%rd29620, [%rd36012];
	ld.global.u64 	%rd29621, [%rd36013];
	ld.global.u64 	%rd29622, [%rd36014];
	// begin inline asm
	add.cc.u64 %rd29618, %rd29618, %rd35996;
	addc.cc.u64 %rd29619, %rd29619, %rd35997;
	addc.cc.u64 %rd29620, %rd29620, %rd35998;
	addc.cc.u64 %rd29621, %rd29621, %rd35999;
	addc.cc.u64 %rd29622, %rd29622, %rd36000;
	addc.u64 %rd25591, %rd25591, %rd36001;
	
	// end inline asm
	st.global.u64 	[%rd2], %rd29618;
	st.global.u64 	[%rd36011], %rd29619;
	st.global.u64 	[%rd36012], %rd29620;
	st.global.u64 	[%rd36013], %rd29621;
	st.global.u64 	[%rd36014], %rd29622;
	st.global.u64 	[%rd36015], %rd25591;
	ld.global.u64 	%rd29636, [%rd2];
	ld.global.u64 	%rd29637, [%rd36011];
	ld.global.u64 	%rd29638, [%rd36012];
	ld.global.u64 	%rd29639, [%rd36013];
	ld.global.u64 	%rd29640, [%rd36014];
	// begin inline asm
	add.cc.u64 %rd29636, %rd29636, %rd35996;
	addc.cc.u64 %rd29637, %rd29637, %rd35997;
	addc.cc.u64 %rd29638, %rd29638, %rd35998;
	addc.cc.u64 %rd29639, %rd29639, %rd35999;
	addc.cc.u64 %rd29640, %rd29640, %rd36000;
	addc.u64 %rd25591, %rd25591, %rd36001;
	
	// end inline asm
	st.global.u64 	[%rd2], %rd29636;
	st.global.u64 	[%rd36011], %rd29637;
	st.global.u64 	[%rd36012], %rd29638;
	st.global.u64 	[%rd36013], %rd29639;
	st.global.u64 	[%rd36014], %rd29640;
	st.global.u64 	[%rd36015], %rd25591;
	ld.global.u64 	%rd29654, [%rd2];
	ld.global.u64 	%rd29655, [%rd36011];
	ld.global.u64 	%rd29656, [%rd36012];
	ld.global.u64 	%rd29657, [%rd36013];
	ld.global.u64 	%rd29658, [%rd36014];
	// begin inline asm
	add.cc.u64 %rd29654, %rd29654, %rd35996;
	addc.cc.u64 %rd29655, %rd29655, %rd35997;
	addc.cc.u64 %rd29656, %rd29656, %rd35998;
	addc.cc.u64 %rd29657, %rd29657, %rd35999;
	addc.cc.u64 %rd29658, %rd29658, %rd36000;
	addc.u64 %rd25591, %rd25591, %rd36001;
	
	// end inline asm
	st.global.u64 	[%rd2], %rd29654;
	st.global.u64 	[%rd36011], %rd29655;
	st.global.u64 	[%rd36012], %rd29656;
	st.global.u64 	[%rd36013], %rd29657;
	st.global.u64 	[%rd36014], %rd29658;
	st.global.u64 	[%rd36015], %rd25591;
	ld.global.u64 	%rd29672, [%rd2];
	ld.global.u64 	%rd29673, [%rd36011];
	ld.global.u64 	%rd29674, [%rd36012];
	ld.global.u64 	%rd29675, [%rd36013];
	ld.global.u64 	%rd29676, [%rd36014];
	// begin inline asm
	add.cc.u64 %rd29672, %rd29672, %rd35996;
	addc.cc.u64 %rd29673, %rd29673, %rd35997;
	addc.cc.u64 %rd29674, %rd29674, %rd35998;
	addc.cc.u64 %rd29675, %rd29675, %rd35999;
	addc.cc.u64 %rd29676, %rd29676, %rd36000;
	addc.u64 %rd25591, %rd25591, %rd36001;
	
	// end inline asm
	st.global.u64 	[%rd2], %rd29672;
	st.global.u64 	[%rd36011], %rd29673;
	st.global.u64 	[%rd36012], %rd29674;
	st.global.u64 	[%rd36013], %rd29675;
	st.global.u64 	[%rd36014], %rd29676;
	st.global.u64 	[%rd36015], %rd25591;
	ld.global.u64 	%rd29690, [%rd2];
	ld.global.u64 	%rd29691, [%rd36011];
	ld.global.u64 	%rd29692, [%rd36012];
	ld.global.u64 	%rd29693, [%rd36013];
	ld.global.u64 	%rd29694, [%rd36014];
	// begin inline asm
	add.cc.u64 %rd29690, %rd29690, %rd35996;
	addc.cc.u64 %rd29691, %rd29691, %rd35997;
	addc.cc.u64 %rd29692, %rd29692, %rd35998;
	addc.cc.u64 %rd29693, %rd29693, %rd35999;
	addc.cc.u64 %rd29694, %rd29694, %rd36000;
	addc.u64 %rd25591, %rd25591, %rd36001;
	
	// end inline asm
	st.global.u64 	[%rd2], %rd29690;
	st.global.u64 	[%rd36011], %rd29691;
	st.global.u64 	[%rd36012], %rd29692;
	st.global.u64 	[%rd36013], %rd29693;
	st.global.u64 	[%rd36014], %rd29694;
	st.global.u64 	[%rd36015], %rd25591;
	ld.global.u64 	%rd29708, [%rd2];
	ld.global.u64 	%rd29709, [%rd36011];
	ld.global.u64 	%rd29710, [%rd36012];
	ld.global.u64 	%rd29711, [%rd36013];
	ld.global.u64 	%rd29712, [%rd36014];
	// begin inline asm
	add.cc.u64 %rd29708, %rd29708, %rd35996;
	addc.cc.u64 %rd29709, %rd29709, %rd35997;
	addc.cc.u64 %rd29710, %rd29710, %rd35998;
	addc.cc.u64 %rd29711, %rd29711, %rd35999;
	addc.cc.u64 %rd29712, %rd29712, %rd36000;
	addc.u64 %rd25591, %rd25591, %rd36001;
	
	// end inline asm
	st.global.u64 	[%rd2], %rd29708;
	st.global.u64 	[%rd36011], %rd29709;
	st.global.u64 	[%rd36012], %rd29710;
	st.global.u64 	[%rd36013], %rd29711;
	st.global.u64 	[%rd36014], %rd29712;
	st.global.u64 	[%rd36015], %rd25591;
	ld.global.u64 	%rd29726, [%rd2];
	ld.global.u64 	%rd29727, [%rd36011];
	ld.global.u64 	%rd29728, [%rd36012];
	ld.global.u64 	%rd29729, [%rd36013];
	ld.global.u64 	%rd29730, [%rd36014];
	// begin inline asm
	add.cc.u64 %rd29726, %rd29726, %rd35996;
	addc.cc.u64 %rd29727, %rd29727, %rd35997;
	addc.cc.u64 %rd29728, %rd29728, %rd35998;
	addc.cc.u64 %rd29729, %rd29729, %rd35999;
	addc.cc.u64 %rd29730, %rd29730, %rd36000;
	addc.u64 %rd25591, %rd25591, %rd36001;
	
	// end inline asm
	st.global.u64 	[%rd2], %rd29726;
	st.global.u64 	[%rd36011], %rd29727;
	st.global.u64 	[%rd36012], %rd29728;
	st.global.u64 	[%rd36013], %rd29729;
	st.global.u64 	[%rd36014], %rd29730;
	st.global.u64 	[%rd36015], %rd25591;
	ld.global.u64 	%rd29744, [%rd2];
	ld.global.u64 	%rd29745, [%rd36011];
	ld.global.u64 	%rd29746, [%rd36012];
	ld.global.u64 	%rd29747, [%rd36013];
	ld.global.u64 	%rd29748, [%rd36014];
	// begin inline asm
	add.cc.u64 %rd29744, %rd29744, %rd35996;
	addc.cc.u64 %rd29745, %rd29745, %rd35997;
	addc.cc.u64 %rd29746, %rd29746, %rd35998;
	addc.cc.u64 %rd29747, %rd29747, %rd35999;
	addc.cc.u64 %rd29748, %rd29748, %rd36000;
	addc.u64 %rd25591, %rd25591, %rd36001;
	
	// end inline asm
	st.global.u64 	[%rd2], %rd29744;
	st.global.u64 	[%rd36011], %rd29745;
	st.global.u64 	[%rd36012], %rd29746;
	st.global.u64 	[%rd36013], %rd29747;
	st.global.u64 	[%rd36014], %rd29748;
	st.global.u64 	[%rd36015], %rd25591;
	ld.global.u64 	%rd29762, [%rd2];
	ld.global.u64 	%rd29763, [%rd36011];
	ld.global.u64 	%rd29764, [%rd36012];
	ld.global.u64 	%rd29765, [%rd36013];
	ld.global.u64 	%rd29766, [%rd36014];
	// begin inline asm
	add.cc.u64 %rd29762, %rd29762, %rd35996;
	addc.cc.u64 %rd29763, %rd29763, %rd35997;
	addc.cc.u64 %rd29764, %rd29764, %rd35998;
	addc.cc.u64 %rd29765, %rd29765, %rd35999;
	addc.cc.u64 %rd29766, %rd29766, %rd36000;
	addc.u64 %rd25591, %rd25591, %rd36001;
	
	// end inline asm
	st.global.u64 	[%rd2], %rd29762;
	st.global.u64 	[%rd36011], %rd29763;
	st.global.u64 	[%rd36012], %rd29764;
	st.global.u64 	[%rd36013], %rd29765;
	st.global.u64 	[%rd36014], %rd29766;
	st.global.u64 	[%rd36015], %rd25591;
	ld.global.u64 	%rd29780, [%rd2];
	ld.global.u64 	%rd29781, [%rd36011];
	ld.global.u64 	%rd29782, [%rd36012];
	ld.global.u64 	%rd29783, [%rd36013];
	ld.global.u64 	%rd29784, [%rd36014];
	// begin inline asm
	add.cc.u64 %rd29780, %rd29780, %rd35996;
	addc.cc.u64 %rd29781, %rd29781, %rd35997;
	addc.cc.u64 %rd29782, %rd29782, %rd35998;
	addc.cc.u64 %rd29783, %rd29783, %rd35999;
	addc.cc.u64 %rd29784, %rd29784, %rd36000;
	addc.u64 %rd25591, %rd25591, %rd36001;
	
	// end inline asm
	st.global.u64 	[%rd2], %rd29780;
	st.global.u64 	[%rd36011], %rd29781;
	st.global.u64 	[%rd36012], %rd29782;
	st.global.u64 	[%rd36013], %rd29783;
	st.global.u64 	[%rd36014], %rd29784;
	st.global.u64 	[%rd36015], %rd25591;
	ld.global.u64 	%rd29798, [%rd2];
	ld.global.u64 	%rd29799, [%rd36011];
	ld.global.u64 	%rd29800, [%rd36012];
	ld.global.u64 	%rd29801, [%rd36013];
	ld.global.u64 	%rd29802, [%rd36014];
	// begin inline asm
	add.cc.u64 %rd29798, %rd29798, %rd35996;
	addc.cc.u64 %rd29799, %rd29799, %rd35997;
	addc.cc.u64 %rd29800, %rd29800, %rd35998;
	addc.cc.u64 %rd29801, %rd29801, %rd35999;
	addc.cc.u64 %rd29802, %rd29802, %rd36000;
	addc.u64 %rd25591, %rd25591, %rd36001;
	
	// end inline asm
	st.global.u64 	[%rd2], %rd29798;
	st.global.u64 	[%rd36011], %rd29799;
	st.global.u64 	[%rd36012], %rd29800;
	st.global.u64 	[%rd36013], %rd29801;
	st.global.u64 	[%rd36014], %rd29802;
	st.global.u64 	[%rd36015], %rd25591;
	ld.global.u64 	%rd29816, [%rd2];
	ld.global.u64 	%rd29817, [%rd36011];
	ld.global.u64 	%rd29818, [%rd36012];
	ld.global.u64 	%rd29819, [%rd36013];
	ld.global.u64 	%rd29820, [%rd36014];
	// begin inline asm
	add.cc.u64 %rd29816, %rd29816, %rd35996;
	addc.cc.u64 %rd29817, %rd29817, %rd35997;
	addc.cc.u64 %rd29818, %rd29818, %rd35998;
	addc.cc.u64 %rd29819, %rd29819, %rd35999;
	addc.cc.u64 %rd29820, %rd29820, %rd36000;
	addc.u64 %rd25591, %rd25591, %rd36001;
	
	// end inline asm
	st.global.u64 	[%rd2], %rd29816;
	st.global.u64 	[%rd36011], %rd29817;
	st.global.u64 	[%rd36012], %rd29818;
	st.global.u64 	[%rd36013], %rd29819;
	st.global.u64 	[%rd36014], %rd29820;
	st.global.u64 	[%rd36015], %rd25591;
	ld.global.u64 	%rd29834, [%rd2];
	ld.global.u64 	%rd29835, [%rd36011];
	ld.global.u64 	%rd29836, [%rd36012];
	ld.global.u64 	%rd29837, [%rd36013];
	ld.global.u64 	%rd29838, [%rd36014];
	// begin inline asm
	add.cc.u64 %rd29834, %rd29834, %rd35996;
	addc.cc.u64 %rd29835, %rd29835, %rd35997;
	addc.cc.u64 %rd29836, %rd29836, %rd35998;
	addc.cc.u64 %rd29837, %rd29837, %rd35999;
	addc.cc.u64 %rd29838, %rd29838, %rd36000;
	addc.u64 %rd25591, %rd25591, %rd36001;
	
	// end inline asm
	st.global.u64 	[%rd2], %rd29834;
	st.global.u64 	[%rd36011], %rd29835;
	st.global.u64 	[%rd36012], %rd29836;
	st.global.u64 	[%rd36013], %rd29837;
	st.global.u64 	[%rd36014], %rd29838;
	st.global.u64 	[%rd36015], %rd25591;
	ld.global.u64 	%rd29852, [%rd2];
	ld.global.u64 	%rd29853, [%rd36011];
	ld.global.u64 	%rd29854, [%rd36012];
	ld.global.u64 	%rd29855, [%rd36013];
	ld.global.u64 	%rd29856, [%rd36014];
	// begin inline asm
	add.cc.u64 %rd29852, %rd29852, %rd35996;
	addc.cc.u64 %rd29853, %rd29853, %rd35997;
	addc.cc.u64 %rd29854, %rd29854, %rd35998;
	addc.cc.u64 %rd29855, %rd29855, %rd35999;
	addc.cc.u64 %rd29856, %rd29856, %rd36000;
	addc.u64 %rd25591, %rd25591, %rd36001;
	
	// end inline asm
	st.global.u64 	[%rd2], %rd29852;
	st.global.u64 	[%rd36011], %rd29853;
	st.global.u64 	[%rd36012], %rd29854;
	st.global.u64 	[%rd36013], %rd29855;
	st.global.u64 	[%rd36014], %rd29856;
	st.global.u64 	[%rd36015], %rd25591;
	ld.global.u64 	%rd29870, [%rd2];
	ld.global.u64 	%rd29871, [%rd36011];
	ld.global.u64 	%rd29872, [%rd36012];
	ld.global.u64 	%rd29873, [%rd36013];
	ld.global.u64 	%rd29874, [%rd36014];
	// begin inline asm
	add.cc.u64 %rd29870, %rd29870, %rd35996;
	addc.cc.u64 %rd29871, %rd29871, %rd35997;
	addc.cc.u64 %rd29872, %rd29872, %rd35998;
	addc.cc.u64 %rd29873, %rd29873, %rd35999;
	addc.cc.u64 %rd29874, %rd29874, %rd36000;
	addc.u64 %rd25591, %rd25591, %rd36001;
	
	// end inline asm
	st.global.u64 	[%rd2], %rd29870;
	st.global.u64 	[%rd36011], %rd29871;
	st.global.u64 	[%rd36012], %rd29872;
	st.global.u64 	[%rd36013], %rd29873;
	st.global.u64 	[%rd36014], %rd29874;
	st.global.u64 	[%rd36015], %rd25591;
	ld.global.u64 	%rd29888, [%rd2];
	ld.global.u64 	%rd29889, [%rd36011];
	ld.global.u64 	%rd29890, [%rd36012];
	ld.global.u64 	%rd29891, [%rd36013];
	ld.global.u64 	%rd29892, [%rd36014];
	// begin inline asm
	add.cc.u64 %rd29888, %rd29888, %rd35996;
	addc.cc.u64 %rd29889, %rd29889, %rd35997;
	addc.cc.u64 %rd29890, %rd29890, %rd35998;
	addc.cc.u64 %rd29891, %rd29891, %rd35999;
	addc.cc.u64 %rd29892, %rd29892, %rd36000;
	addc.u64 %rd25591, %rd25591, %rd36001;
	
	// end inline asm
	st.global.u64 	[%rd2], %rd29888;
	st.global.u64 	[%rd36011], %rd29889;
	st.global.u64 	[%rd36012], %rd29890;
	st.global.u64 	[%rd36013], %rd29891;
	st.global.u64 	[%rd36014], %rd29892;
	st.global.u64 	[%rd36015], %rd25591;
	ld.global.u64 	%rd29906, [%rd2];
	ld.global.u64 	%rd29907, [%rd36011];
	ld.global.u64 	%rd29908, [%rd36012];
	ld.global.u64 	%rd29909, [%rd36013];
	ld.global.u64 	%rd29910, [%rd36014];
	// begin inline asm
	add.cc.u64 %rd29906, %rd29906, %rd35996;
	addc.cc.u64 %rd29907, %rd29907, %rd35997;
	addc.cc.u64 %rd29908, %rd29908, %rd35998;
	addc.cc.u64 %rd29909, %rd29909, %rd35999;
	addc.cc.u64 %rd29910, %rd29910, %rd36000;
	addc.u64 %rd25591, %rd25591, %rd36001;
	
	// end inline asm
	st.global.u64 	[%rd2], %rd29906;
	st.global.u64 	[%rd36011], %rd29907;
	st.global.u64 	[%rd36012], %rd29908;
	st.global.u64 	[%rd36013], %rd29909;
	st.global.u64 	[%rd36014], %rd29910;
	st.global.u64 	[%rd36015], %rd25591;
	ld.global.u64 	%rd29924, [%rd2];
	ld.global.u64 	%rd29925, [%rd36011];
	ld.global.u64 	%rd29926, [%rd36012];
	ld.global.u64 	%rd29927, [%rd36013];
	ld.global.u64 	%rd29928, [%rd36014];
	// begin inline asm
	add.cc.u64 %rd29924, %rd29924, %rd35996;
	addc.cc.u64 %rd29925, %rd29925, %rd35997;
	addc.cc.u64 %rd29926, %rd29926, %rd35998;
	addc.cc.u64 %rd29927, %rd29927, %rd35999;
	addc.cc.u64 %rd29928, %rd29928, %rd36000;
	addc.u64 %rd25591, %rd25591, %rd36001;
	
	// end inline asm
	st.global.u64 	[%rd2], %rd29924;
	st.global.u64 	[%rd36011], %rd29925;
	st.global.u64 	[%rd36012], %rd29926;
	st.global.u64 	[%rd36013], %rd29927;
	st.global.u64 	[%rd36014], %rd29928;
	st.global.u64 	[%rd36015], %rd25591;
	ld.global.u64 	%rd29942, [%rd2];
	ld.global.u64 	%rd29943, [%rd36011];
	ld.global.u64 	%rd29944, [%rd36012];
	ld.global.u64 	%rd29945, [%rd36013];
	ld.global.u64 	%rd29946, [%rd36014];
	// begin inline asm
	add.cc.u64 %rd29942, %rd29942, %rd35996;
	addc.cc.u64 %rd29943, %rd29943, %rd35997;
	addc.cc.u64 %rd29944, %rd29944, %rd35998;
	addc.cc.u64 %rd29945, %rd29945, %rd35999;
	addc.cc.u64 %rd29946, %rd29946, %rd36000;
	addc.u64 %rd25591, %rd25591, %rd36001;
	
	// end inline asm
	st.global.u64 	[%rd2], %rd29942;
	st.global.u64 	[%rd36011], %rd29943;
	st.global.u64 	[%rd36012], %rd29944;
	st.global.u64 	[%rd36013], %rd29945;
	st.global.u64 	[%rd36014], %rd29946;
	st.global.u64 	[%rd36015], %rd25591;
	ld.global.u64 	%rd29960, [%rd2];
	ld.global.u64 	%rd29961, [%rd36011];
	ld.global.u64 	%rd29962, [%rd36012];
	ld.global.u64 	%rd29963, [%rd36013];
	ld.global.u64 	%rd29964, [%rd36014];
	// begin inline asm
	add.cc.u64 %rd29960, %rd29960, %rd35996;
	addc.cc.u64 %rd29961, %rd29961, %rd35997;
	addc.cc.u64 %rd29962, %rd29962, %rd35998;
	addc.cc.u64 %rd29963, %rd29963, %rd35999;
	addc.cc.u64 %rd29964, %rd29964, %rd36000;
	addc.u64 %rd25591, %rd25591, %rd36001;
	
	// end inline asm
	st.global.u64 	[%rd2], %rd29960;
	st.global.u64 	[%rd36011], %rd29961;
	st.global.u64 	[%rd36012], %rd29962;
	st.global.u64 	[%rd36013], %rd29963;
	st.global.u64 	[%rd36014], %rd29964;
	st.global.u64 	[%rd36015], %rd25591;
	ld.global.u64 	%rd29978, [%rd2];
	ld.global.u64 	%rd29979, [%rd36011];
	ld.global.u64 	%rd29980, [%rd36012];
	ld.global.u64 	%rd29981, [%rd36013];
	ld.global.u64 	%rd29982, [%rd36014];
	// begin inline asm
	add.cc.u64 %rd29978, %rd29978, %rd35996;
	addc.cc.u64 %rd29979, %rd29979, %rd35997;
	addc.cc.u64 %rd29980, %rd29980, %rd35998;
	addc.cc.u64 %rd29981, %rd29981, %rd35999;
	addc.cc.u64 %rd29982, %rd29982, %rd36000;
	addc.u64 %rd25591, %rd25591, %rd36001;
	
	// end inline asm
	st.global.u64 	[%rd2], %rd29978;
	st.global.u64 	[%rd36011], %rd29979;
	st.global.u64 	[%rd36012], %rd29980;
	st.global.u64 	[%rd36013], %rd29981;
	st.global.u64 	[%rd36014], %rd29982;
	st.global.u64 	[%rd36015], %rd25591;
	ld.global.u64 	%rd29996, [%rd2];
	ld.global.u64 	%rd29997, [%rd36011];
	ld.global.u64 	%rd29998, [%rd36012];
	ld.global.u64 	%rd29999, [%rd36013];
	ld.global.u64 	%rd30000, [%rd36014];
	// begin inline asm
	add.cc.u64 %rd29996, %rd29996, %rd35996;
	addc.cc.u64 %rd29997, %rd29997, %rd35997;
	addc.cc.u64 %rd29998, %rd29998, %rd35998;
	addc.cc.u64 %rd29999, %rd29999, %rd35999;
	addc.cc.u64 %rd30000, %rd30000, %rd36000;
	addc.u64 %rd25591, %rd25591, %rd36001;
	
	// end inline asm
	st.global.u64 	[%rd2], %rd29996;
	st.global.u64 	[%rd36011], %rd29997;
	st.global.u64 	[%rd36012], %rd29998;
	st.global.u64 	[%rd36013], %rd29999;
	st.global.u64 	[%rd36014], %rd30000;
	st.global.u64 	[%rd36015], %rd25591;
	ld.global.u64 	%rd30014, [%rd2];
	ld.global.u64 	%rd30015, [%rd36011];
	ld.global.u64 	%rd30016, [%rd36012];
	ld.global.u64 	%rd30017, [%rd36013];
	ld.global.u64 	%rd30018, [%rd36014];
	// begin inline asm
	add.cc.u64 %rd30014, %rd30014, %rd35996;
	addc.cc.u64 %rd30015, %rd30015, %rd35997;
	addc.cc.u64 %rd30016, %rd30016, %rd35998;
	addc.cc.u64 %rd30017, %rd30017, %rd35999;
	addc.cc.u64 %rd30018, %rd30018, %rd36000;
	addc.u64 %rd25591, %rd25591, %rd36001;
	
	// end inline asm
	st.global.u64 	[%rd2], %rd30014;
	st.global.u64 	[%rd36011], %rd30015;
	st.global.u64 	[%rd36012], %rd30016;
	st.global.u64 	[%rd36013], %rd30017;
	st.global.u64 	[%rd36014], %rd30018;
	st.global.u64 	[%rd36015], %rd25591;
	ld.global.u64 	%rd30032, [%rd2];
	ld.global.u64 	%rd30033, [%rd36011];
	ld.global.u64 	%rd30034, [%rd36012];
	ld.global.u64 	%rd30035, [%rd36013];
	ld.global.u64 	%rd30036, [%rd36014];
	// begin inline asm
	add.cc.u64 %rd30032, %rd30032, %rd35996;
	addc.cc.u64 %rd30033, %rd30033, %rd35997;
	addc.cc.u64 %rd30034, %rd30034, %rd35998;
	addc.cc.u64 %rd30035, %rd30035, %rd35999;
	addc.cc.u64 %rd30036, %rd30036, %rd36000;
	addc.u64 %rd25591, %rd25591, %rd36001;
	
	// end inline asm
	st.global.u64 	[%rd2], %rd30032;
	st.global.u64 	[%rd36011], %rd30033;
	st.global.u64 	[%rd36012], %rd30034;
	st.global.u64 	[%rd36013], %rd30035;
	st.global.u64 	[%rd36014], %rd30036;
	st.global.u64 	[%rd36015], %rd25591;
	ld.global.u64 	%rd30050, [%rd2];
	ld.global.u64 	%rd30051, [%rd36011];
	ld.global.u64 	%rd30052, [%rd36012];
	ld.global.u64 	%rd30053, [%rd36013];
	ld.global.u64 	%rd30054, [%rd36014];
	// begin inline asm
	add.cc.u64 %rd30050, %rd30050, %rd35996;
	addc.cc.u64 %rd30051, %rd30051, %rd35997;
	addc.cc.u64 %rd30052, %rd30052, %rd35998;
	addc.cc.u64 %rd30053, %rd30053, %rd35999;
	addc.cc.u64 %rd30054, %rd30054, %rd36000;
	addc.u64 %rd25591, %rd25591, %rd36001;
	
	// end inline asm
	st.global.u64 	[%rd2], %rd30050;
	st.global.u64 	[%rd36011], %rd30051;
	st.global.u64 	[%rd36012], %rd30052;
	st.global.u64 	[%rd36013], %rd30053;
	st.global.u64 	[%rd36014], %rd30054;
	st.global.u64 	[%rd36015], %rd25591;
	ld.global.u64 	%rd30068, [%rd2];
	ld.global.u64 	%rd30069, [%rd36011];
	ld.global.u64 	%rd30070, [%rd36012];
	ld.global.u64 	%rd30071, [%rd36013];
	ld.global.u64 	%rd30072, [%rd36014];
	// begin inline asm
	add.cc.u64 %rd30068, %rd30068, %rd35996;
	addc.cc.u64 %rd30069, %rd30069, %rd35997;
	addc.cc.u64 %rd30070, %rd30070, %rd35998;
	addc.cc.u64 %rd30071, %rd30071, %rd35999;
	addc.cc.u64 %rd30072, %rd30072, %rd36000;
	addc.u64 %rd25591, %rd25591, %rd36001;
	
	// end inline asm
	st.global.u64 	[%rd2], %rd30068;
	st.global.u64 	[%rd36011], %rd30069;
	st.global.u64 	[%rd36012], %rd30070;
	st.global.u64 	[%rd36013], %rd30071;
	st.global.u64 	[%rd36014], %rd30072;
	st.global.u64 	[%rd36015], %rd25591;
	ld.global.u64 	%rd30086, [%rd2];
	ld.global.u64 	%rd30087, [%rd36011];
	ld.global.u64 	%rd30088, [%rd36012];
	ld.global.u64 	%rd30089, [%rd36013];
	ld.global.u64 	%rd30090, [%rd36014];
	// begin inline asm
	add.cc.u64 %rd30086, %rd30086, %rd35996;
	addc.cc.u64 %rd30087, %rd30087, %rd35997;
	addc.cc.u64 %rd30088, %rd30088, %rd35998;
	addc.cc.u64 %rd30089, %rd30089, %rd35999;
	addc.cc.u64 %rd30090, %rd30090, %rd36000;
	addc.u64 %rd25591, %rd25591, %rd36001;
	
	// end inline asm
	st.global.u64 	[%rd2], %rd30086;
	st.global.u64 	[%rd36011], %rd30087;
	st.global.u64 	[%rd36012], %rd30088;
	st.global.u64 	[%rd36013], %rd30089;
	st.global.u64 	[%rd36014], %rd30090;
	st.global.u64 	[%rd36015], %rd25591;
	ld.global.u64 	%rd30104, [%rd2];
	ld.global.u64 	%rd30105, [%rd36011];
	ld.global.u64 	%rd30106, [%rd36012];
	ld.global.u64 	%rd30107, [%rd36013];
	ld.global.u64 	%rd30108, [%rd36014];
	// begin inline asm
	add.cc.u64 %rd30104, %rd30104, %rd35996;
	addc.cc.u64 %rd30105, %rd30105, %rd35997;
	addc.cc.u64 %rd30106, %rd30106, %rd35998;
	addc.cc.u64 %rd30107, %rd30107, %rd35999;
	addc.cc.u64 %rd30108, %rd30108, %rd36000;
	addc.u64 %rd25591, %rd25591, %rd36001;
	
	// end inline asm
	st.global.u64 	[%rd2], %rd30104;
	st.global.u64 	[%rd36011], %rd30105;
	st.global.u64 	[%rd36012], %rd30106;
	st.global.u64 	[%rd36013], %rd30107;
	st.global.u64 	[%rd36014], %rd30108;
	st.global.u64 	[%rd36015], %rd25591;
	ld.global.u64 	%rd30122, [%rd2];
	ld.global.u64 	%rd30123, [%rd36011];
	ld.global.u64 	%rd30124, [%rd36012];
	ld.global.u64 	%rd30125, [%rd36013];
	ld.global.u64 	%rd30126, [%rd36014];
	// begin inline asm
	add.cc.u64 %rd30122, %rd30122, %rd35996;
	addc.cc.u64 %rd30123, %rd30123, %rd35997;
	addc.cc.u64 %rd30124, %rd30124, %rd35998;
	addc.cc.u64 %rd30125, %rd30125, %rd35999;
	addc.cc.u64 %rd30126, %rd30126, %rd36000;
	addc.u64 %rd25591, %rd25591, %rd36001;
	
	// end inline asm
	st.global.u64 	[%rd2], %rd30122;
	st.global.u64 	[%rd36011], %rd30123;
	st.global.u64 	[%rd36012], %rd30124;
	st.global.u64 	[%rd36013], %rd30125;
	st.global.u64 	[%rd36014], %rd30126;
	st.global.u64 	[%rd36015], %rd25591;
	ld.global.u64 	%rd30140, [%rd2];
	ld.global.u64 	%rd30141, [%rd36011];
	ld.global.u64 	%rd30142, [%rd36012];
	ld.global.u64 	%rd30143, [%rd36013];
	ld.global.u64 	%rd30144, [%rd36014];
	// begin inline asm
	add.cc.u64 %rd30140, %rd30140, %rd35996;
	addc.cc.u64 %rd30141, %rd30141, %rd35997;
	addc.cc.u64 %rd30142, %rd30142, %rd35998;
	addc.cc.u64 %rd30143, %rd30143, %rd35999;
	addc.cc.u64 %rd30144, %rd30144, %rd36000;
	addc.u64 %rd25591, %rd25591, %rd36001;
	
	// end inline asm
	st.global.u64 	[%rd2], %rd30140;
	st.global.u64 	[%rd36011], %rd30141;
	st.global.u64 	[%rd36012], %rd30142;
	st.global.u64 	[%rd36013], %rd30143;
	st.global.u64 	[%rd36014], %rd30144;
	st.global.u64 	[%rd36015], %rd25591;
	ld.global.u64 	%rd30158, [%rd2];
	ld.global.u64 	%rd30159, [%rd36011];
	ld.global.u64 	%rd30160, [%rd36012];
	ld.global.u64 	%rd30161, [%rd36013];
	ld.global.u64 	%rd30162, [%rd36014];
	// begin inline asm
	add.cc.u64 %rd30158, %rd30158, %rd35996;
	addc.cc.u64 %rd30159, %rd30159, %rd35997;
	addc.cc.u64 %rd30160, %rd30160, %rd35998;
	addc.cc.u64 %rd30161, %rd30161, %rd35999;
	addc.cc.u64 %rd30162, %rd30162, %rd36000;
	addc.u64 %rd25591, %rd25591, %rd36001;
	
	// end inline asm
	st.global.u64 	[%rd2], %rd30158;
	st.global.u64 	[%rd36011], %rd30159;
	st.global.u64 	[%rd36012], %rd30160;
	st.global.u64 	[%rd36013], %rd30161;
	st.global.u64 	[%rd36014], %rd30162;
	st.global.u64 	[%rd36015], %rd25591;
	ld.global.u64 	%rd30176, [%rd2];
	ld.global.u64 	%rd30177, [%rd36011];
	ld.global.u64 	%rd30178, [%rd36012];
	ld.global.u64 	%rd30179, [%rd36013];
	ld.global.u64 	%rd30180, [%rd36014];
	// begin inline asm
	add.cc.u64 %rd30176, %rd30176, %rd35996;
	addc.cc.u64 %rd30177, %rd30177, %rd35997;
	addc.cc.u64 %rd30178, %rd30178, %rd35998;
	addc.cc.u64 %rd30179, %rd30179, %rd35999;
	addc.cc.u64 %rd30180, %rd30180, %rd36000;
	addc.u64 %rd25591, %rd25591, %rd36001;
	
	// end inline asm
	st.global.u64 	[%rd2], %rd30176;
	st.global.u64 	[%rd36011], %rd30177;
	st.global.u64 	[%rd36012], %rd30178;
	st.global.u64 	[%rd36013], %rd30179;
	st.global.u64 	[%rd36014], %rd30180;
	st.global.u64 	[%rd36015], %rd25591;
	ld.global.u64 	%rd30194, [%rd2];
	ld.global.u64 	%rd30195, [%rd36011];
	ld.global.u64 	%rd30196, [%rd36012];
	ld.global.u64 	%rd30197, [%rd36013];
	ld.global.u64 	%rd30198, [%rd36014];
	// begin inline asm
	add.cc.u64 %rd30194, %rd30194, %rd35996;
	addc.cc.u64 %rd30195, %rd30195, %rd35997;
	addc.cc.u64 %rd30196, %rd30196, %rd35998;
	addc.cc.u64 %rd30197, %rd30197, %rd35999;
	addc.cc.u64 %rd30198, %rd30198, %rd36000;
	addc.u64 %rd25591, %rd25591, %rd36001;
	
	// end inline asm
	st.global.u64 	[%rd2], %rd30194;
	st.global.u64 	[%rd36011], %rd30195;
	st.global.u64 	[%rd36012], %rd30196;
	st.global.u64 	[%rd36013], %rd30197;
	st.global.u64 	[%rd36014], %rd30198;
	st.global.u64 	[%rd36015], %rd25591;
	ld.global.u64 	%rd30212, [%rd2];
	ld.global.u64 	%rd30213, [%rd36011];
	ld.global.u64 	%rd30214, [%rd36012];
	ld.global.u64 	%rd30215, [%rd36013];
	ld.global.u64 	%rd30216, [%rd36014];
	// begin inline asm
	add.cc.u64 %rd30212, %rd30212, %rd35996;
	addc.cc.u64 %rd30213, %rd30213, %rd35997;
	addc.cc.u64 %rd30214, %rd30214, %rd35998;
	addc.cc.u64 %rd30215, %rd30215, %rd35999;
	addc.cc.u64 %rd30216, %rd30216, %rd36000;
	addc.u64 %rd25591, %rd25591, %rd36001;
	
	// end inline asm
	st.global.u64 	[%rd2], %rd30212;
	st.global.u64 	[%rd36011], %rd30213;
	st.global.u64 	[%rd36012], %rd30214;
	st.global.u64 	[%rd36013], %rd30215;
	st.global.u64 	[%rd36014], %rd30216;
	st.global.u64 	[%rd36015], %rd25591;
	ld.global.u64 	%rd30230, [%rd2];
	ld.global.u64 	%rd30231, [%rd36011];
	ld.global.u64 	%rd30232, [%rd36012];
	ld.global.u64 	%rd30233, [%rd36013];
	ld.global.u64 	%rd30234, [%rd36014];
	// begin inline asm
	add.cc.u64 %rd30230, %rd30230, %rd35996;
	addc.cc.u64 %rd30231, %rd30231, %rd35997;
	addc.cc.u64 %rd30232, %rd30232, %rd35998;
	addc.cc.u64 %rd30233, %rd30233, %rd35999;
	addc.cc.u64 %rd30234, %rd30234, %rd36000;
	addc.u64 %rd25591, %rd25591, %rd36001;
	
	// end inline asm
	st.global.u64 	[%rd2], %rd30230;
	st.global.u64 	[%rd36011], %rd30231;
	st.global.u64 	[%rd36012], %rd30232;
	st.global.u64 	[%rd36013], %rd30233;
	st.global.u64 	[%rd36014], %rd30234;
	st.global.u64 	[%rd36015], %rd25591;
	ld.global.u64 	%rd30248, [%rd2];
	ld.global.u64 	%rd30249, [%rd36011];
	ld.global.u64 	%rd30250, [%rd36012];
	ld.global.u64 	%rd30251, [%rd36013];
	ld.global.u64 	%rd30252, [%rd36014];
	// begin inline asm
	add.cc.u64 %rd30248, %rd30248, %rd35996;
	addc.cc.u64 %rd30249, %rd30249, %rd35997;
	addc.cc.u64 %rd30250, %rd30250, %rd35998;
	addc.cc.u64 %rd30251, %rd30251, %rd35999;
	addc.cc.u64 %rd30252, %rd30252, %rd36000;
	addc.u64 %rd25591, %rd25591, %rd36001;
	
	// end inline asm
	st.global.u64 	[%rd2], %rd30248;
	st.global.u64 	[%rd36011], %rd30249;
	st.global.u64 	[%rd36012], %rd30250;
	st.global.u64 	[%rd36013], %rd30251;
	st.global.u64 	[%rd36014], %rd30252;
	st.global.u64 	[%rd36015], %rd25591;
	ld.global.u64 	%rd30266, [%rd2];
	ld.global.u64 	%rd30267, [%rd36011];
	ld.global.u64 	%rd30268, [%rd36012];
	ld.global.u64 	%rd30269, [%rd36013];
	ld.global.u64 	%rd30270, [%rd36014];
	// begin inline asm
	add.cc.u64 %rd30266, %rd30266, %rd35996;
	addc.cc.u64 %rd30267, %rd30267, %rd35997;
	addc.cc.u64 %rd30268, %rd30268, %rd35998;
	addc.cc.u64 %rd30269, %rd30269, %rd35999;
	addc.cc.u64 %rd30270, %rd30270, %rd36000;
	addc.u64 %rd25591, %rd25591, %rd36001;
	
	// end inline asm
	st.global.u64 	[%rd2], %rd30266;
	st.global.u64 	[%rd36011], %rd30267;
	st.global.u64 	[%rd36012], %rd30268;
	st.global.u64 	[%rd36013], %rd30269;
	st.global.u64 	[%rd36014], %rd30270;
	st.global.u64 	[%rd36015], %rd25591;
	ld.global.u64 	%rd30284, [%rd2];
	ld.global.u64 	%rd30285, [%rd36011];
	ld.global.u64 	%rd30286, [%rd36012];
	ld.global.u64 	%rd30287, [%rd36013];
	ld.global.u64 	%rd30288, [%rd36014];
	// begin inline asm
	add.cc.u64 %rd30284, %rd30284, %rd35996;
	addc.cc.u64 %rd30285, %rd30285, %rd35997;
	addc.cc.u64 %rd30286, %rd30286, %rd35998;
	addc.cc.u64 %rd30287, %rd30287, %rd35999;
	addc.cc.u64 %rd30288, %rd30288, %rd36000;
	addc.u64 %rd25591, %rd25591, %rd36001;
	
	// end inline asm
	st.global.u64 	[%rd2], %rd30284;
	st.global.u64 	[%rd36011], %rd30285;
	st.global.u64 	[%rd36012], %rd30286;
	st.global.u64 	[%rd36013], %rd30287;
	st.global.u64 	[%rd36014], %rd30288;
	st.global.u64 	[%rd36015], %rd25591;
	ld.global.u64 	%rd30302, [%rd2];
	ld.global.u64 	%rd30303, [%rd36011];
	ld.global.u64 	%rd30304, [%rd36012];
	ld.global.u64 	%rd30305, [%rd36013];
	ld.global.u64 	%rd30306, [%rd36014];
	// begin inline asm
	add.cc.u64 %rd30302, %rd30302, %rd35996;
	addc.cc.u64 %rd30303, %rd30303, %rd35997;
	addc.cc.u64 %rd30304, %rd30304, %rd35998;
	addc.cc.u64 %rd30305, %rd30305, %rd35999;
	addc.cc.u64 %rd30306, %rd30306, %rd36000;
	addc.u64 %rd25591, %rd25591, %rd36001;
	
	// end inline asm
	st.global.u64 	[%rd2], %rd30302;
	st.global.u64 	[%rd36011], %rd30303;
	st.global.u64 	[%rd36012], %rd30304;
	st.global.u64 	[%rd36013], %rd30305;
	st.global.u64 	[%rd36014], %rd30306;
	st.global.u64 	[%rd36015], %rd25591;
	ld.global.u64 	%rd30320, [%rd2];
	ld.global.u64 	%rd30321, [%rd36011];
	ld.global.u64 	%rd30322, [%rd36012];
	ld.global.u64 	%rd30323, [%rd36013];
	ld.global.u64 	%rd30324, [%rd36014];
	// begin inline asm
	add.cc.u64 %rd30320, %rd30320, %rd35996;
	addc.cc.u64 %rd30321, %rd30321, %rd35997;
	addc.cc.u64 %rd30322, %rd30322, %rd35998;
	addc.cc.u64 %rd30323, %rd30323, %rd35999;
	addc.cc.u64 %rd30324, %rd30324, %rd36000;
	addc.u64 %rd25591, %rd25591, %rd36001;
	
	// end inline asm
	st.global.u64 	[%rd2], %rd30320;
	st.global.u64 	[%rd36011], %rd30321;
	st.global.u64 	[%rd36012], %rd30322;
	st.global.u64 	[%rd36013], %rd30323;
	st.global.u64 	[%rd36014], %rd30324;
	st.global.u64 	[%rd36015], %rd25591;
	ld.global.u64 	%rd30338, [%rd2];
	ld.global.u64 	%rd30339, [%rd36011];
	ld.global.u64 	%rd30340, [%rd36012];
	ld.global.u64 	%rd30341, [%rd36013];
	ld.global.u64 	%rd30342, [%rd36014];
	// begin inline asm
	add.cc.u64 %rd30338, %rd30338, %rd35996;
	addc.cc.u64 %rd30339, %rd30339, %rd35997;
	addc.cc.u64 %rd30340, %rd30340, %rd35998;
	addc.cc.u64 %rd30341, %rd30341, %rd35999;
	addc.cc.u64 %rd30342, %rd30342, %rd36000;
	addc.u64 %rd25591, %rd25591, %rd36001;
	
	// end inline asm
	st.global.u64 	[%rd2], %rd30338;
	st.global.u64 	[%rd36011], %rd30339;
	st.global.u64 	[%rd36012], %rd30340;
	st.global.u64 	[%rd36013], %rd30341;
	st.global.u64 	[%rd36014], %rd30342;
	st.global.u64 	[%rd36015], %rd25591;
	ld.global.u64 	%rd30356, [%rd2];
	ld.global.u64 	%rd30357, [%rd36011];
	ld.global.u64 	%rd30358, [%rd36012];
	ld.global.u64 	%rd30359, [%rd36013];
	ld.global.u64 	%rd30360, [%rd36014];
	// begin inline asm
	add.cc.u64 %rd30356, %rd30356, %rd35996;
	addc.cc.u64 %rd30357, %rd30357, %rd35997;
	addc.cc.u64 %rd30358, %rd30358, %rd35998;
	addc.cc.u64 %rd30359, %rd30359, %rd35999;
	addc.cc.u64 %rd30360, %rd30360, %rd36000;
	addc.u64 %rd25591, %rd25591, %rd36001;
	
	// end inline asm
	st.global.u64 	[%rd2], %rd30356;
	st.global.u64 	[%rd36011], %rd30357;
	st.global.u64 	[%rd36012], %rd30358;
	st.global.u64 	[%rd36013], %rd30359;
	st.global.u64 	[%rd36014], %rd30360;
	st.global.u64 	[%rd36015], %rd25591;
	ld.global.u64 	%rd30374, [%rd2];
	ld.global.u64 	%rd30375, [%rd36011];
	ld.global.u64 	%rd30376, [%rd36012];
	ld.global.u64 	%rd30377, [%rd36013];
	ld.global.u64 	%rd30378, [%rd36014];
	// begin inline asm
	add.cc.u64 %rd30374, %rd30374, %rd35996;
	addc.cc.u64 %rd30375, %rd30375, %rd35997;
	addc.cc.u64 %rd30376, %rd30376, %rd35998;
	addc.cc.u64 %rd30377, %rd30377, %rd35999;
	addc.cc.u64 %rd30378, %rd30378, %rd36000;
	addc.u64 %rd25591, %rd25591, %rd36001;
	
	// end inline asm
	st.global.u64 	[%rd2], %rd30374;
	st.global.u64 	[%rd36011], %rd30375;
	st.global.u64 	[%rd36012], %rd30376;
	st.global.u64 	[%rd36013], %rd30377;
	st.global.u64 	[%rd36014], %rd30378;
	st.global.u64 	[%rd36015], %rd25591;
	ld.global.u64 	%rd30392, [%rd2];
	ld.global.u64 	%rd30393, [%rd36011];
	ld.global.u64 	%rd30394, [%rd36012];
	ld.global.u64 	%rd30395, [%rd36013];
	ld.global.u64 	%rd30396, [%rd36014];
	// begin inline asm
	add.cc.u64 %rd30392, %rd30392, %rd35996;
	addc.cc.u64 %rd30393, %rd30393, %rd35997;
	addc.cc.u64 %rd30394, %rd30394, %rd35998;
	addc.cc.u64 %rd30395, %rd30395, %rd35999;
	addc.cc.u64 %rd30396, %rd30396, %rd36000;
	addc.u64 %rd25591, %rd25591, %rd36001;
	
	// end inline asm
	st.global.u64 	[%rd2], %rd30392;
	st.global.u64 	[%rd36011], %rd30393;
	st.global.u64 	[%rd36012], %rd30394;
	st.global.u64 	[%rd36013], %rd30395;
	st.global.u64 	[%rd36014], %rd30396;
	st.global.u64 	[%rd36015], %rd25591;
	ld.global.u64 	%rd30410, [%rd2];
	ld.global.u64 	%rd30411, [%rd36011];
	ld.global.u64 	%rd30412, [%rd36012];
	ld.global.u64 	%rd30413, [%rd36013];
	ld.global.u64 	%rd30414, [%rd36014];
	// begin inline asm
	add.cc.u64 %rd30410, %rd30410, %rd35996;
	addc.cc.u64 %rd30411, %rd30411, %rd35997;
	addc.cc.u64 %rd30412, %rd30412, %rd35998;
	addc.cc.u64 %rd30413, %rd30413, %rd35999;
	addc.cc.u64 %rd30414, %rd30414, %rd36000;
	addc.u64 %rd25591, %rd25591, %rd36001;
	
	// end inline asm
	st.global.u64 	[%rd2], %rd30410;
	st.global.u64 	[%rd36011], %rd30411;
	st.global.u64 	[%rd36012], %rd30412;
	st.global.u64 	[%rd36013], %rd30413;
	st.global.u64 	[%rd36014], %rd30414;
	st.global.u64 	[%rd36015], %rd25591;
	ld.global.u64 	%rd30428, [%rd2];
	ld.global.u64 	%rd30429, [%rd36011];
	ld.global.u64 	%rd30430, [%rd36012];
	ld.global.u64 	%rd30431, [%rd36013];
	ld.global.u64 	%rd30432, [%rd36014];
	// begin inline asm
	add.cc.u64 %rd30428, %rd30428, %rd35996;
	addc.cc.u64 %rd30429, %rd30429, %rd35997;
	addc.cc.u64 %rd30430, %rd30430, %rd35998;
	addc.cc.u64 %rd30431, %rd30431, %rd35999;
	addc.cc.u64 %rd30432, %rd30432, %rd36000;
	addc.u64 %rd25591, %rd25591, %rd36001;
	
	// end inline asm
	st.global.u64 	[%rd2], %rd30428;
	st.global.u64 	[%rd36011], %rd30429;
	st.global.u64 	[%rd36012], %rd30430;
	st.global.u64 	[%rd36013], %rd30431;
	st.global.u64 	[%rd36014], %rd30432;
	st.global.u64 	[%rd36015], %rd25591;
	ld.global.u64 	%rd30446, [%rd2];
	ld.global.u64 	%rd30447, [%rd36011];
	ld.global.u64 	%rd30448, [%rd36012];
	ld.global.u64 	%rd30449, [%rd36013];
	ld.global.u64 	%rd30450, [%rd36014];
	// begin inline asm
	add.cc.u64 %rd30446, %rd30446, %rd35996;
	addc.cc.u64 %rd30447, %rd30447, %rd35997;
	addc.cc.u64 %rd30448, %rd30448, %rd35998;
	addc.cc.u64 %rd30449, %rd30449, %rd35999;
	addc.cc.u64 %rd30450, %rd30450, %rd36000;
	addc.u64 %rd25591, %rd25591, %rd36001;
	
	// end inline asm
	st.global.u64 	[%rd2], %rd30446;
	st.global.u64 	[%rd36011], %rd30447;
	st.global.u64 	[%rd36012], %rd30448;
	st.global.u64 	[%rd36013], %rd30449;
	st.global.u64 	[%rd36014], %rd30450;
	st.global.u64 	[%rd36015], %rd25591;
	ld.global.u64 	%rd30464, [%rd2];
	ld.global.u64 	%rd30465, [%rd36011];
	ld.global.u64 	%rd30466, [%rd36012];
	ld.global.u64 	%rd30467, [%rd36013];
	ld.global.u64 	%rd30468, [%rd36014];
	// begin inline asm
	add.cc.u64 %rd30464, %rd30464, %rd35996;
	addc.cc.u64 %rd30465, %rd30465, %rd35997;
	addc.cc.u64 %rd30466, %rd30466, %rd35998;
	addc.cc.u64 %rd30467, %rd30467, %rd35999;
	addc.cc.u64 %rd30468, %rd30468, %rd36000;
	addc.u64 %rd25591, %rd25591, %rd36001;
	
	// end inline asm
	st.global.u64 	[%rd2], %rd30464;
	st.global.u64 	[%rd36011], %rd30465;
	st.global.u64 	[%rd36012], %rd30466;
	st.global.u64 	[%rd36013], %rd30467;
	st.global.u64 	[%rd36014], %rd30468;
	st.global.u64 	[%rd36015], %rd25591;
	ld.global.u64 	%rd30482, [%rd2];
	ld.global.u64 	%rd30483, [%rd36011];
	ld.global.u64 	%rd30484, [%rd36012];
	ld.global.u64 	%rd30485, [%rd36013];
	ld.global.u64 	%rd30486, [%rd36014];
	// begin inline asm
	add.cc.u64 %rd30482, %rd30482, %rd35996;
	addc.cc.u64 %rd30483, %rd30483, %rd35997;
	addc.cc.u64 %rd30484, %rd30484, %rd35998;
	addc.cc.u64 %rd30485, %rd30485, %rd35999;
	addc.cc.u64 %rd30486, %rd30486, %rd36000;
	addc.u64 %rd25591, %rd25591, %rd36001;
	
	// end inline asm
	st.global.u64 	[%rd2], %rd30482;
	st.global.u64 	[%rd36011], %rd30483;
	st.global.u64 	[%rd36012], %rd30484;
	st.global.u64 	[%rd36013], %rd30485;
	st.global.u64 	[%rd36014], %rd30486;
	st.global.u64 	[%rd36015], %rd25591;
	ld.global.u64 	%rd30500, [%rd2];
	ld.global.u64 	%rd30501, [%rd36011];
	ld.global.u64 	%rd30502, [%rd36012];
	ld.global.u64 	%rd30503, [%rd36013];
	ld.global.u64 	%rd30504, [%rd36014];
	// begin inline asm
	add.cc.u64 %rd30500, %rd30500, %rd35996;
	addc.cc.u64 %rd30501, %rd30501, %rd35997;
	addc.cc.u64 %rd30502, %rd30502, %rd35998;
	addc.cc.u64 %rd30503, %rd30503, %rd35999;
	addc.cc.u64 %rd30504, %rd30504, %rd36000;
	addc.u64 %rd25591, %rd25591, %rd36001;
	
	// end inline asm
	st.global.u64 	[%rd2], %rd30500;
	st.global.u64 	[%rd36011], %rd30501;
	st.global.u64 	[%rd36012], %rd30502;
	st.global.u64 	[%rd36013], %rd30503;
	st.global.u64 	[%rd36014], %rd30504;
	st.global.u64 	[%rd36015], %rd25591;
	ld.global.u64 	%rd30518, [%rd2];
	ld.global.u64 	%rd30519, [%rd36011];
	ld.global.u64 	%rd30520, [%rd36012];
	ld.global.u64 	%rd30521, [%rd36013];
	ld.global.u64 	%rd30522, [%rd36014];
	// begin inline asm
	add.cc.u64 %rd30518, %rd30518, %rd35996;
	addc.cc.u64 %rd30519, %rd30519, %rd35997;
	addc.cc.u64 %rd30520, %rd30520, %rd35998;
	addc.cc.u64 %rd30521, %rd30521, %rd35999;
	addc.cc.u64 %rd30522, %rd30522, %rd36000;
	addc.u64 %rd25591, %rd25591, %rd36001;
	
	// end inline asm
	st.global.u64 	[%rd2], %rd30518;
	st.global.u64 	[%rd36011], %rd30519;
	st.global.u64 	[%rd36012], %rd30520;
	st.global.u64 	[%rd36013], %rd30521;
	st.global.u64 	[%rd36014], %rd30522;
	st.global.u64 	[%rd36015], %rd25591;
	ld.global.u64 	%rd30536, [%rd2];
	ld.global.u64 	%rd30537, [%rd36011];
	ld.global.u64 	%rd30538, [%rd36012];
	ld.global.u64 	%rd30539, [%rd36013];
	ld.global.u64 	%rd30540, [%rd36014];
	// begin inline asm
	add.cc.u64 %rd30536, %rd30536, %rd35996;
	addc.cc.u64 %rd30537, %rd30537, %rd35997;
	addc.cc.u64 %rd30538, %rd30538, %rd35998;
	addc.cc.u64 %rd30539, %rd30539, %rd35999;
	addc.cc.u64 %rd30540, %rd30540, %rd36000;
	addc.u64 %rd25591, %rd25591, %rd36001;
	
	// end inline asm
	st.global.u64 	[%rd2], %rd30536;
	st.global.u64 	[%rd36011], %rd30537;
	st.global.u64 	[%rd36012], %rd30538;
	st.global.u64 	[%rd36013], %rd30539;
	st.global.u64 	[%rd36014], %rd30540;
	st.global.u64 	[%rd36015], %rd25591;
	ld.global.u64 	%rd30554, [%rd2];
	ld.global.u64 	%rd30555, [%rd36011];
	ld.global.u64 	%rd30556, [%rd36012];
	ld.global.u64 	%rd30557, [%rd36013];
	ld.global.u64 	%rd30558, [%rd36014];
	// begin inline asm
	add.cc.u64 %rd30554, %rd30554, %rd35996;
	addc.cc.u64 %rd30555, %rd30555, %rd35997;
	addc.cc.u64 %rd30556, %rd30556, %rd35998;
	addc.cc.u64 %rd30557, %rd30557, %rd35999;
	addc.cc.u64 %rd30558, %rd30558, %rd36000;
	addc.u64 %rd25591, %rd25591, %rd36001;
	
	// end inline asm
	st.global.u64 	[%rd2], %rd30554;
	st.global.u64 	[%rd36011], %rd30555;
	st.global.u64 	[%rd36012], %rd30556;
	st.global.u64 	[%rd36013], %rd30557;
	st.global.u64 	[%rd36014], %rd30558;
	st.global.u64 	[%rd36015], %rd25591;
	ld.global.u64 	%rd30572, [%rd2];
	ld.global.u64 	%rd30573, [%rd36011];
	ld.global.u64 	%rd30574, [%rd36012];
	ld.global.u64 	%rd30575, [%rd36013];
	ld.global.u64 	%rd30576, [%rd36014];
	// begin inline asm
	add.cc.u64 %rd30572, %rd30572, %rd35996;
	addc.cc.u64 %rd30573, %rd30573, %rd35997;
	addc.cc.u64 %rd30574, %rd30574, %rd35998;
	addc.cc.u64 %rd30575, %rd30575, %rd35999;
	addc.cc.u64 %rd30576, %rd30576, %rd36000;
	addc.u64 %rd25591, %rd25591, %rd36001;
	
	// end inline asm
	st.global.u64 	[%rd2], %rd30572;
	st.global.u64 	[%rd36011], %rd30573;
	st.global.u64 	[%rd36012], %rd30574;
	st.global.u64 	[%rd36013], %rd30575;
	st.global.u64 	[%rd36014], %rd30576;
	st.global.u64 	[%rd36015], %rd25591;
	ld.global.u64 	%rd30590, [%rd2];
	ld.global.u64 	%rd30591, [%rd36011];
	ld.global.u64 	%rd30592, [%rd36012];
	ld.global.u64 	%rd30593, [%rd36013];
	ld.global.u64 	%rd30594, [%rd36014];
	// begin inline asm
	add.cc.u64 %rd30590, %rd30590, %rd35996;
	addc.cc.u64 %rd30591, %rd30591, %rd35997;
	addc.cc.u64 %rd30592, %rd30592, %rd35998;
	addc.cc.u64 %rd30593, %rd30593, %rd35999;
	addc.cc.u64 %rd30594, %rd30594, %rd36000;
	addc.u64 %rd25591, %rd25591, %rd36001;
	
	// end inline asm
	st.global.u64 	[%rd2], %rd30590;
	st.global.u64 	[%rd36011], %rd30591;
	st.global.u64 	[%rd36012], %rd30592;
	st.global.u64 	[%rd36013], %rd30593;
	st.global.u64 	[%rd36014], %rd30594;
	st.global.u64 	[%rd36015], %rd25591;
	ld.global.u64 	%rd30608, [%rd2];
	ld.global.u64 	%rd30609, [%rd36011];
	ld.global.u64 	%rd30610, [%rd36012];
	ld.global.u64 	%rd30611, [%rd36013];
	ld.global.u64 	%rd30612, [%rd36014];
	// begin inline asm
	add.cc.u64 %rd30608, %rd30608, %rd35996;
	addc.cc.u64 %rd30609, %rd30609, %rd35997;
	addc.cc.u64 %rd30610, %rd30610, %rd35998;
	addc.cc.u64 %rd30611, %rd30611, %rd35999;
	addc.cc.u64 %rd30612, %rd30612, %rd36000;
	addc.u64 %rd25591, %rd25591, %rd36001;
	
	// end inline asm
	st.global.u64 	[%rd2], %rd30608;
	st.global.u64 	[%rd36011], %rd30609;
	st.global.u64 	[%rd36012], %rd30610;
	st.global.u64 	[%rd36013], %rd30611;
	st.global.u64 	[%rd36014], %rd30612;
	st.global.u64 	[%rd36015], %rd25591;
	ld.global.u64 	%rd30626, [%rd2];
	ld.global.u64 	%rd30627, [%rd36011];
	ld.global.u64 	%rd30628, [%rd36012];
	ld.global.u64 	%rd30629, [%rd36013];
	ld.global.u64 	%rd30630, [%rd36014];
	// begin inline asm
	add.cc.u64 %rd30626, %rd30626, %rd35996;
	addc.cc.u64 %rd30627, %rd30627, %rd35997;
	addc.cc.u64 %rd30628, %rd30628, %rd35998;
	addc.cc.u64 %rd30629, %rd30629, %rd35999;
	addc.cc.u64 %rd30630, %rd30630, %rd36000;
	addc.u64 %rd25591, %rd25591, %rd36001;
	
	// end inline asm
	st.global.u64 	[%rd2], %rd30626;
	st.global.u64 	[%rd36011], %rd30627;
	st.global.u64 	[%rd36012], %rd30628;
	st.global.u64 	[%rd36013], %rd30629;
	st.global.u64 	[%rd36014], %rd30630;
	st.global.u64 	[%rd36015], %rd25591;
	ld.global.u64 	%rd30644, [%rd2];
	ld.global.u64 	%rd30645, [%rd36011];
	ld.global.u64 	%rd30646, [%rd36012];
	ld.global.u64 	%rd30647, [%rd36013];
	ld.global.u64 	%rd30648, [%rd36014];
	// begin inline asm
	add.cc.u64 %rd30644, %rd30644, %rd35996;
	addc.cc.u64 %rd30645, %rd30645, %rd35997;
	addc.cc.u64 %rd30646, %rd30646, %rd35998;
	addc.cc.u64 %rd30647, %rd30647, %rd35999;
	addc.cc.u64 %rd30648, %rd30648, %rd36000;
	addc.u64 %rd25591, %rd25591, %rd36001;
	
	// end inline asm
	st.global.u64 	[%rd2], %rd30644;
	st.global.u64 	[%rd36011], %rd30645;
	st.global.u64 	[%rd36012], %rd30646;
	st.global.u64 	[%rd36013], %rd30647;
	st.global.u64 	[%rd36014], %rd30648;
	st.global.u64 	[%rd36015], %rd25591;
	ld.global.u64 	%rd30662, [%rd2];
	ld.global.u64 	%rd30663, [%rd36011];
	ld.global.u64 	%rd30664, [%rd36012];
	ld.global.u64 	%rd30665, [%rd36013];
	ld.global.u64 	%rd30666, [%rd36014];
	// begin inline asm
	add.cc.u64 %rd30662, %rd30662, %rd35996;
	addc.cc.u64 %rd30663, %rd30663, %rd35997;
	addc.cc.u64 %rd30664, %rd30664, %rd35998;
	addc.cc.u64 %rd30665, %rd30665, %rd35999;
	addc.cc.u64 %rd30666, %rd30666, %rd36000;
	addc.u64 %rd25591, %rd25591, %rd36001;
	
	// end inline asm
	st.global.u64 	[%rd2], %rd30662;
	st.global.u64 	[%rd36011], %rd30663;
	st.global.u64 	[%rd36012], %rd30664;
	st.global.u64 	[%rd36013], %rd30665;
	st.global.u64 	[%rd36014], %rd30666;
	st.global.u64 	[%rd36015], %rd25591;
	ld.global.u64 	%rd30680, [%rd2];
	ld.global.u64 	%rd30681, [%rd36011];
	ld.global.u64 	%rd30682, [%rd36012];
	ld.global.u64 	%rd30683, [%rd36013];
	ld.global.u64 	%rd30684, [%rd36014];
	// begin inline asm
	add.cc.u64 %rd30680, %rd30680, %rd35996;
	addc.cc.u64 %rd30681, %rd30681, %rd35997;
	addc.cc.u64 %rd30682, %rd30682, %rd35998;
	addc.cc.u64 %rd30683, %rd30683, %rd35999;
	addc.cc.u64 %rd30684, %rd30684, %rd36000;
	addc.u64 %rd25591, %rd25591, %rd36001;
	
	// end inline asm
	st.global.u64 	[%rd2], %rd30680;
	st.global.u64 	[%rd36011], %rd30681;
	st.global.u64 	[%rd36012], %rd30682;
	st.global.u64 	[%rd36013], %rd30683;
	st.global.u64 	[%rd36014], %rd30684;
	st.global.u64 	[%rd36015], %rd25591;
	ld.global.u64 	%rd30698, [%rd2];
	ld.global.u64 	%rd30699, [%rd36011];
	ld.global.u64 	%rd30700, [%rd36012];
	ld.global.u64 	%rd30701, [%rd36013];
	ld.global.u64 	%rd30702, [%rd36014];
	// begin inline asm
	add.cc.u64 %rd30698, %rd30698, %rd35996;
	addc.cc.u64 %rd30699, %rd30699, %rd35997;
	addc.cc.u64 %rd30700, %rd30700, %rd35998;
	addc.cc.u64 %rd30701, %rd30701, %rd35999;
	addc.cc.u64 %rd30702, %rd30702, %rd36000;
	addc.u64 %rd25591, %rd25591, %rd36001;
	
	// end inline asm
	st.global.u64 	[%rd2], %rd30698;
	st.global.u64 	[%rd36011], %rd30699;
	st.global.u64 	[%rd36012], %rd30700;
	st.global.u64 	[%rd36013], %rd30701;
	st.global.u64 	[%rd36014], %rd30702;
	st.global.u64 	[%rd36015], %rd25591;
	ld.global.u64 	%rd30716, [%rd2];
	ld.global.u64 	%rd30717, [%rd36011];
	ld.global.u64 	%rd30718, [%rd36012];
	ld.global.u64 	%rd30719, [%rd36013];
	ld.global.u64 	%rd30720, [%rd36014];
	// begin inline asm
	add.cc.u64 %rd30716, %rd30716, %rd35996;
	addc.cc.u64 %rd30717, %rd30717, %rd35997;
	addc.cc.u64 %rd30718, %rd30718, %rd35998;
	addc.cc.u64 %rd30719, %rd30719, %rd35999;
	addc.cc.u64 %rd30720, %rd30720, %rd36000;
	addc.u64 %rd25591, %rd25591, %rd36001;
	
	// end inline asm
	st.global.u64 	[%rd2], %rd30716;
	st.global.u64 	[%rd36011], %rd30717;
	st.global.u64 	[%rd36012], %rd30718;
	st.global.u64 	[%rd36013], %rd30719;
	st.global.u64 	[%rd36014], %rd30720;
	st.global.u64 	[%rd36015], %rd25591;
	ld.global.u64 	%rd30734, [%rd2];
	ld.global.u64 	%rd30735, [%rd36011];
	ld.global.u64 	%rd30736, [%rd36012];
	ld.global.u64 	%rd30737, [%rd36013];
	ld.global.u64 	%rd30738, [%rd36014];
	// begin inline asm
	add.cc.u64 %rd30734, %rd30734, %rd35996;
	addc.cc.u64 %rd30735, %rd30735, %rd35997;
	addc.cc.u64 %rd30736, %rd30736, %rd35998;
	addc.cc.u64 %rd30737, %rd30737, %rd35999;
	addc.cc.u64 %rd30738, %rd30738, %rd36000;
	addc.u64 %rd25591, %rd25591, %rd36001;
	
	// end inline asm
	st.global.u64 	[%rd2], %rd30734;
	st.global.u64 	[%rd36011], %rd30735;
	st.global.u64 	[%rd36012], %rd30736;
	st.global.u64 	[%rd36013], %rd30737;
	st.global.u64 	[%rd36014], %rd30738;
	st.global.u64 	[%rd36015], %rd25591;
	ld.global.u64 	%rd30752, [%rd2];
	ld.global.u64 	%rd30753, [%rd36011];
	ld.global.u64 	%rd30754, [%rd36012];
	ld.global.u64 	%rd30755, [%rd36013];
	ld.global.u64 	%rd30756, [%rd36014];
	// begin inline asm
	add.cc.u64 %rd30752, %rd30752, %rd35996;
	addc.cc.u64 %rd30753, %rd30753, %rd35997;
	addc.cc.u64 %rd30754, %rd30754, %rd35998;
	addc.cc.u64 %rd30755, %rd30755, %rd35999;
	addc.cc.u64 %rd30756, %rd30756, %rd36000;
	addc.u64 %rd25591, %rd25591, %rd36001;
	
	// end inline asm
	st.global.u64 	[%rd2], %rd30752;
	st.global.u64 	[%rd36011], %rd30753;
	st.global.u64 	[%rd36012], %rd30754;
	st.global.u64 	[%rd36013], %rd30755;
	st.global.u64 	[%rd36014], %rd30756;
	st.global.u64 	[%rd36015], %rd25591;
	ld.global.u64 	%rd30770, [%rd2];
	ld.global.u64 	%rd30771, [%rd36011];
	ld.global.u64 	%rd30772, [%rd36012];
	ld.global.u64 	%rd30773, [%rd36013];
	ld.global.u64 	%rd30774, [%rd36014];
	// begin inline asm
	add.cc.u64 %rd30770, %rd30770, %rd35996;
	addc.cc.u64 %rd30771, %rd30771, %rd35997;
	addc.cc.u64 %rd30772, %rd30772, %rd35998;
	addc.cc.u64 %rd30773, %rd30773, %rd35999;
	addc.cc.u64 %rd30774, %rd30774, %rd36000;
	addc.u64 %rd25591, %rd25591, %rd36001;
	
	// end inline asm
	st.global.u64 	[%rd2], %rd30770;
	st.global.u64 	[%rd36011], %rd30771;
	st.global.u64 	[%rd36012], %rd30772;
	st.global.u64 	[%rd36013], %rd30773;
	st.global.u64 	[%rd36014], %rd30774;
	st.global.u64 	[%rd36015], %rd25591;
	ld.global.u64 	%rd30788, [%rd2];
	ld.global.u64 	%rd30789, [%rd36011];
	ld.global.u64 	%rd30790, [%rd36012];
	ld.global.u64 	%rd30791, [%rd36013];
	ld.global.u64 	%rd30792, [%rd36014];
	// begin inline asm
	add.cc.u64 %rd30788, %rd30788, %rd35996;
	addc.cc.u64 %rd30789, %rd30789, %rd35997;
	addc.cc.u64 %rd30790, %rd30790, %rd35998;
	addc.cc.u64 %rd30791, %rd30791, %rd35999;
	addc.cc.u64 %rd30792, %rd30792, %rd36000;
	addc.u64 %rd25591, %rd25591, %rd36001;
	
	// end inline asm
	st.global.u64 	[%rd2], %rd30788;
	st.global.u64 	[%rd36011], %rd30789;
	st.global.u64 	[%rd36012], %rd30790;
	st.global.u64 	[%rd36013], %rd30791;
	st.global.u64 	[%rd36014], %rd30792;
	st.global.u64 	[%rd36015], %rd25591;
	ld.global.u64 	%rd30806, [%rd2];
	ld.global.u64 	%rd30807, [%rd36011];
	ld.global.u64 	%rd30808, [%rd36012];
	ld.global.u64 	%rd30809, [%rd36013];
	ld.global.u64 	%rd30810, [%rd36014];
	// begin inline asm
	add.cc.u64 %rd30806, %rd30806, %rd35996;
	addc.cc.u64 %rd30807, %rd30807, %rd35997;
	addc.cc.u64 %rd30808, %rd30808, %rd35998;
	addc.cc.u64 %rd30809, %rd30809, %rd35999;
	addc.cc.u64 %rd30810, %rd30810, %rd36000;
	addc.u64 %rd25591, %rd25591, %rd36001;
	
	// end inline asm
	st.global.u64 	[%rd2], %rd30806;
	st.global.u64 	[%rd36011], %rd30807;
	st.global.u64 	[%rd36012], %rd30808;
	st.global.u64 	[%rd36013], %rd30809;
	st.global.u64 	[%rd36014], %rd30810;
	st.global.u64 	[%rd36015], %rd25591;
	ld.global.u64 	%rd30824, [%rd2];
	ld.global.u64 	%rd30825, [%rd36011];
	ld.global.u64 	%rd30826, [%rd36012];
	ld.global.u64 	%rd30827, [%rd36013];
	ld.global.u64 	%rd30828, [%rd36014];
	// begin inline asm
	add.cc.u64 %rd30824, %rd30824, %rd35996;
	addc.cc.u64 %rd30825, %rd30825, %rd35997;
	addc.cc.u64 %rd30826, %rd30826, %rd35998;
	addc.cc.u64 %rd30827, %rd30827, %rd35999;
	addc.cc.u64 %rd30828, %rd30828, %rd36000;
	addc.u64 %rd25591, %rd25591, %rd36001;
	
	// end inline asm
	st.global.u64 	[%rd2], %rd30824;
	st.global.u64 	[%rd36011], %rd30825;
	st.global.u64 	[%rd36012], %rd30826;
	st.global.u64 	[%rd36013], %rd30827;
	st.global.u64 	[%rd36014], %rd30828;
	st.global.u64 	[%rd36015], %rd25591;
	ld.global.u64 	%rd30842, [%rd2];
	ld.global.u64 	%rd30843, [%rd36011];
	ld.global.u64 	%rd30844, [%rd36012];
	ld.global.u64 	%rd30845, [%rd36013];
	ld.global.u64 	%rd30846, [%rd36014];
	// begin inline asm
	add.cc.u64 %rd30842, %rd30842, %rd35996;
	addc.cc.u64 %rd30843, %rd30843, %rd35997;
	addc.cc.u64 %rd30844, %rd30844, %rd35998;
	addc.cc.u64 %rd30845, %rd30845, %rd35999;
	addc.cc.u64 %rd30846, %rd30846, %rd36000;
	addc.u64 %rd25591, %rd25591, %rd36001;
	
	// end inline asm
	st.global.u64 	[%rd2], %rd30842;
	st.global.u64 	[%rd36011], %rd30843;
	st.global.u64 	[%rd36012], %rd30844;
	st.global.u64 	[%rd36013], %rd30845;
	st.global.u64 	[%rd36014], %rd30846;
	st.global.u64 	[%rd36015], %rd25591;
	ld.global.u64 	%rd30860, [%rd2];
	ld.global.u64 	%rd30861, [%rd36011];
	ld.global.u64 	%rd30862, [%rd36012];
	ld.global.u64 	%rd30863, [%rd36013];
	ld.global.u64 	%rd30864, [%rd36014];
	// begin inline asm
	add.cc.u64 %rd30860, %rd30860, %rd35996;
	addc.cc.u64 %rd30861, %rd30861, %rd35997;
	addc.cc.u64 %rd30862, %rd30862, %rd35998;
	addc.cc.u64 %rd30863, %rd30863, %rd35999;
	addc.cc.u64 %rd30864, %rd30864, %rd36000;
	addc.u64 %rd25591, %rd25591, %rd36001;
	
	// end inline asm
	st.global.u64 	[%rd2], %rd30860;
	st.global.u64 	[%rd36011], %rd30861;
	st.global.u64 	[%rd36012], %rd30862;
	st.global.u64 	[%rd36013], %rd30863;
	st.global.u64 	[%rd36014], %rd30864;
	st.global.u64 	[%rd36015], %rd25591;
	ld.global.u64 	%rd30878, [%rd2];
	ld.global.u64 	%rd30879, [%rd36011];
	ld.global.u64 	%rd30880, [%rd36012];
	ld.global.u64 	%rd30881, [%rd36013];
	ld.global.u64 	%rd30882, [%rd36014];
	// begin inline asm
	add.cc.u64 %rd30878, %rd30878, %rd35996;
	addc.cc.u64 %rd30879, %rd30879, %rd35997;
	addc.cc.u64 %rd30880, %rd30880, %rd35998;
	addc.cc.u64 %rd30881, %rd30881, %rd35999;
	addc.cc.u64 %rd30882, %rd30882, %rd36000;
	addc.u64 %rd25591, %rd25591, %rd36001;
	
	// end inline asm
	st.global.u64 	[%rd2], %rd30878;
	st.global.u64 	[%rd36011], %rd30879;
	st.global.u64 	[%rd36012], %rd30880;
	st.global.u64 	[%rd36013], %rd30881;
	st.global.u64 	[%rd36014], %rd30882;
	st.global.u64 	[%rd36015], %rd25591;
	ld.global.u64 	%rd30896, [%rd2];
	ld.global.u64 	%rd30897, [%rd36011];
	ld.global.u64 	%rd30898, [%rd36012];
	ld.global.u64 	%rd30899, [%rd36013];
	ld.global.u64 	%rd30900, [%rd36014];
	// begin inline asm
	add.cc.u64 %rd30896, %rd30896, %rd35996;
	addc.cc.u64 %rd30897, %rd30897, %rd35997;
	addc.cc.u64 %rd30898, %rd30898, %rd35998;
	addc.cc.u64 %rd30899, %rd30899, %rd35999;
	addc.cc.u64 %rd30900, %rd30900, %rd36000;
	addc.u64 %rd25591, %rd25591, %rd36001;
	
	// end inline asm
	st.global.u64 	[%rd2], %rd30896;
	st.global.u64 	[%rd36011], %rd30897;
	st.global.u64 	[%rd36012], %rd30898;
	st.global.u64 	[%rd36013], %rd30899;
	st.global.u64 	[%rd36014], %rd30900;
	st.global.u64 	[%rd36015], %rd25591;
	ld.global.u64 	%rd30914, [%rd2];
	ld.global.u64 	%rd30915, [%rd36011];
	ld.global.u64 	%rd30916, [%rd36012];
	ld.global.u64 	%rd30917, [%rd36013];
	ld.global.u64 	%rd30918, [%rd36014];
	// begin inline asm
	add.cc.u64 %rd30914, %rd30914, %rd35996;
	addc.cc.u64 %rd30915, %rd30915, %rd35997;
	addc.cc.u64 %rd30916, %rd30916, %rd35998;
	addc.cc.u64 %rd30917, %rd30917, %rd35999;
	addc.cc.u64 %rd30918, %rd30918, %rd36000;
	addc.u64 %rd25591, %rd25591, %rd36001;
	
	// end inline asm
	st.global.u64 	[%rd2], %rd30914;
	st.global.u64 	[%rd36011], %rd30915;
	st.global.u64 	[%rd36012], %rd30916;
	st.global.u64 	[%rd36013], %rd30917;
	st.global.u64 	[%rd36014], %rd30918;
	st.global.u64 	[%rd36015], %rd25591;
	ld.global.u64 	%rd30932, [%rd2];
	ld.global.u64 	%rd30933, [%rd36011];
	ld.global.u64 	%rd30934, [%rd36012];
	ld.global.u64 	%rd30935, [%rd36013];
	ld.global.u64 	%rd30936, [%rd36014];
	// begin inline asm
	add.cc.u64 %rd30932, %rd30932, %rd35996;
	addc.cc.u64 %rd30933, %rd30933, %rd35997;
	addc.cc.u64 %rd30934, %rd30934, %rd35998;
	addc.cc.u64 %rd30935, %rd30935, %rd35999;
	addc.cc.u64 %rd30936, %rd30936, %rd36000;
	addc.u64 %rd25591, %rd25591, %rd36001;
	
	// end inline asm
	st.global.u64 	[%rd2], %rd30932;
	st.global.u64 	[%rd36011], %rd30933;
	st.global.u64 	[%rd36012], %rd30934;
	st.global.u64 	[%rd36013], %rd30935;
	st.global.u64 	[%rd36014], %rd30936;
	st.global.u64 	[%rd36015], %rd25591;
	ld.global.u64 	%rd30950, [%rd2];
	ld.global.u64 	%rd30951, [%rd36011];
	ld.global.u64 	%rd30952, [%rd36012];
	ld.global.u64 	%rd30953, [%rd36013];
	ld.global.u64 	%rd30954, [%rd36014];
	// begin inline asm
	add.cc.u64 %rd30950, %rd30950, %rd35996;
	addc.cc.u64 %rd30951, %rd30951, %rd35997;
	addc.cc.u64 %rd30952, %rd30952, %rd35998;
	addc.cc.u64 %rd30953, %rd30953, %rd35999;
	addc.cc.u64 %rd30954, %rd30954, %rd36000;
	addc.u64 %rd25591, %rd25591, %rd36001;
	
	// end inline asm
	st.global.u64 	[%rd2], %rd30950;
	st.global.u64 	[%rd36011], %rd30951;
	st.global.u64 	[%rd36012], %rd30952;
	st.global.u64 	[%rd36013], %rd30953;
	st.global.u64 	[%rd36014], %rd30954;
	st.global.u64 	[%rd36015], %rd25591;
	ld.global.u64 	%rd30968, [%rd2];
	ld.global.u64 	%rd30969, [%rd36011];
	ld.global.u64 	%rd30970, [%rd36012];
	ld.global.u64 	%rd30971, [%rd36013];
	ld.global.u64 	%rd30972, [%rd36014];
	// begin inline asm
	add.cc.u64 %rd30968, %rd30968, %rd35996;
	addc.cc.u64 %rd30969, %rd30969, %rd35997;
	addc.cc.u64 %rd30970, %rd30970, %rd35998;
	addc.cc.u64 %rd30971, %rd30971, %rd35999;
	addc.cc.u64 %rd30972, %rd30972, %rd36000;
	addc.u64 %rd25591, %rd25591, %rd36001;
	
	// end inline asm
	st.global.u64 	[%rd2], %rd30968;
	st.global.u64 	[%rd36011], %rd30969;
	st.global.u64 	[%rd36012], %rd30970;
	st.global.u64 	[%rd36013], %rd30971;
	st.global.u64 	[%rd36014], %rd30972;
	st.global.u64 	[%rd36015], %rd25591;
	ld.global.u64 	%rd30986, [%rd2];
	ld.global.u64 	%rd30987, [%rd36011];
	ld.global.u64 	%rd30988, [%rd36012];
	ld.global.u64 	%rd30989, [%rd36013];
	ld.global.u64 	%rd30990, [%rd36014];
	// begin inline asm
	add.cc.u64 %rd30986, %rd30986, %rd35996;
	addc.cc.u64 %rd30987, %rd30987, %rd35997;
	addc.cc.u64 %rd30988, %rd30988, %rd35998;
	addc.cc.u64 %rd30989, %rd30989, %rd35999;
	addc.cc.u64 %rd30990, %rd30990, %rd36000;
	addc.u64 %rd25591, %rd25591, %rd36001;
	
	// end inline asm
	st.global.u64 	[%rd2], %rd30986;
	st.global.u64 	[%rd36011], %rd30987;
	st.global.u64 	[%rd36012], %rd30988;
	st.global.u64 	[%rd36013], %rd30989;
	st.global.u64 	[%rd36014], %rd30990;
	st.global.u64 	[%rd36015], %rd25591;
	ld.global.u64 	%rd31004, [%rd2];
	ld.global.u64 	%rd31005, [%rd36011];
	ld.global.u64 	%rd31006, [%rd36012];
	ld.global.u64 	%rd31007, [%rd36013];
	ld.global.u64 	%rd31008, [%rd36014];
	// begin inline asm
	add.cc.u64 %rd31004, %rd31004, %rd35996;
	addc.cc.u64 %rd31005, %rd31005, %rd35997;
	addc.cc.u64 %rd31006, %rd31006, %rd35998;
	addc.cc.u64 %rd31007, %rd31007, %rd35999;
	addc.cc.u64 %rd31008, %rd31008, %rd36000;
	addc.u64 %rd25591, %rd25591, %rd36001;
	
	// end inline asm
	st.global.u64 	[%rd2], %rd31004;
	st.global.u64 	[%rd36011], %rd31005;
	st.global.u64 	[%rd36012], %rd31006;
	st.global.u64 	[%rd36013], %rd31007;
	st.global.u64 	[%rd36014], %rd31008;
	st.global.u64 	[%rd36015], %rd25591;
	ld.global.u64 	%rd31022, [%rd2];
	ld.global.u64 	%rd31023, [%rd36011];
	ld.global.u64 	%rd31024, [%rd36012];
	ld.global.u64 	%rd31025, [%rd36013];
	ld.global.u64 	%rd31026, [%rd36014];
	// begin inline asm
	add.cc.u64 %rd31022, %rd31022, %rd35996;
	addc.cc.u64 %rd31023, %rd31023, %rd35997;
	addc.cc.u64 %rd31024, %rd31024, %rd35998;
	addc.cc.u64 %rd31025, %rd31025, %rd35999;
	addc.cc.u64 %rd31026, %rd31026, %rd36000;
	addc.u64 %rd25591, %rd25591, %rd36001;
	
	// end inline asm
	st.global.u64 	[%rd2], %rd31022;
	st.global.u64 	[%rd36011], %rd31023;
	st.global.u64 	[%rd36012], %rd31024;
	st.global.u64 	[%rd36013], %rd31025;
	st.global.u64 	[%rd36014], %rd31026;
	st.global.u64 	[%rd36015], %rd25591;
	ld.global.u64 	%rd31040, [%rd2];
	ld.global.u64 	%rd31041, [%rd36011];
	ld.global.u64 	%rd31042, [%rd36012];
	ld.global.u64 	%rd31043, [%rd36013];
	ld.global.u64 	%rd31044, [%rd36014];
	// begin inline asm
	add.cc.u64 %rd31040, %rd31040, %rd35996;
	addc.cc.u64 %rd31041, %rd31041, %rd35997;
	addc.cc.u64 %rd31042, %rd31042, %rd35998;
	addc.cc.u64 %rd31043, %rd31043, %rd35999;
	addc.cc.u64 %rd31044, %rd31044, %rd36000;
	addc.u64 %rd25591, %rd25591, %rd36001;
	
	// end inline asm
	st.global.u64 	[%rd2], %rd31040;
	st.global.u64 	[%rd36011], %rd31041;
	st.global.u64 	[%rd36012], %rd31042;
	st.global.u64 	[%rd36013], %rd31043;
	st.global.u64 	[%rd36014], %rd31044;
	st.global.u64 	[%rd36015], %rd25591;
	ld.global.u64 	%rd31058, [%rd2];
	ld.global.u64 	%rd31059, [%rd36011];
	ld.global.u64 	%rd31060, [%rd36012];
	ld.global.u64 	%rd31061, [%rd36013];
	ld.global.u64 	%rd31062, [%rd36014];
	// begin inline asm
	add.cc.u64 %rd31058, %rd31058, %rd35996;
	addc.cc.u64 %rd31059, %rd31059, %rd35997;
	addc.cc.u64 %rd31060, %rd31060, %rd35998;
	addc.cc.u64 %rd31061, %rd31061, %rd35999;
	addc.cc.u64 %rd31062, %rd31062, %rd36000;
	addc.u64 %rd25591, %rd25591, %rd36001;
	
	// end inline asm
	st.global.u64 	[%rd2], %rd31058;
	st.global.u64 	[%rd36011], %rd31059;
	st.global.u64 	[%rd36012], %rd31060;
	st.global.u64 	[%rd36013], %rd31061;
	st.global.u64 	[%rd36014], %rd31062;
	st.global.u64 	[%rd36015], %rd25591;
	ld.global.u64 	%rd31076, [%rd2];
	ld.global.u64 	%rd31077, [%rd36011];
	ld.global.u64 	%rd31078, [%rd36012];
	ld.global.u64 	%rd31079, [%rd36013];
	ld.global.u64 	%rd31080, [%rd36014];
	// begin inline asm
	add.cc.u64 %rd31076, %rd31076, %rd35996;
	addc.cc.u64 %rd31077, %rd31077, %rd35997;
	addc.cc.u64 %rd31078, %rd31078, %rd35998;
	addc.cc.u64 %rd31079, %rd31079, %rd35999;
	addc.cc.u64 %rd31080, %rd31080, %rd36000;
	addc.u64 %rd25591, %rd25591, %rd36001;
	
	// end inline asm
	st.global.u64 	[%rd2], %rd31076;
	st.global.u64 	[%rd36011], %rd31077;
	st.global.u64 	[%rd36012], %rd31078;
	st.global.u64 	[%rd36013], %rd31079;
	st.global.u64 	[%rd36014], %rd31080;
	st.global.u64 	[%rd36015], %rd25591;
	ld.global.u64 	%rd31094, [%rd2];
	ld.global.u64 	%rd31095, [%rd36011];
	ld.global.u64 	%rd31096, [%rd36012];
	ld.global.u64 	%rd31097, [%rd36013];
	ld.global.u64 	%rd31098, [%rd36014];
	// begin inline asm
	add.cc.u64 %rd31094, %rd31094, %rd35996;
	addc.cc.u64 %rd31095, %rd31095, %rd35997;
	addc.cc.u64 %rd31096, %rd31096, %rd35998;
	addc.cc.u64 %rd31097, %rd31097, %rd35999;
	addc.cc.u64 %rd31098, %rd31098, %rd36000;
	addc.u64 %rd25591, %rd25591, %rd36001;
	
	// end inline asm
	st.global.u64 	[%rd2], %rd31094;
	st.global.u64 	[%rd36011], %rd31095;
	st.global.u64 	[%rd36012], %rd31096;
	st.global.u64 	[%rd36013], %rd31097;
	st.global.u64 	[%rd36014], %rd31098;
	st.global.u64 	[%rd36015], %rd25591;
	ld.global.u64 	%rd31112, [%rd2];
	ld.global.u64 	%rd31113, [%rd36011];
	ld.global.u64 	%rd31114, [%rd36012];
	ld.global.u64 	%rd31115, [%rd36013];
	ld.global.u64 	%rd31116, [%rd36014];
	// begin inline asm
	add.cc.u64 %rd31112, %rd31112, %rd35996;
	addc.cc.u64 %rd31113, %rd31113, %rd35997;
	addc.cc.u64 %rd31114, %rd31114, %rd35998;
	addc.cc.u64 %rd31115, %rd31115, %rd35999;
	addc.cc.u64 %rd31116, %rd31116, %rd36000;
	addc.u64 %rd25591, %rd25591, %rd36001;
	
	// end inline asm
	st.global.u64 	[%rd2], %rd31112;
	st.global.u64 	[%rd36011], %rd31113;
	st.global.u64 	[%rd36012], %rd31114;
	st.global.u64 	[%rd36013], %rd31115;
	st.global.u64 	[%rd36014], %rd31116;
	st.global.u64 	[%rd36015], %rd25591;
	ld.global.u64 	%rd31130, [%rd2];
	ld.global.u64 	%rd31131, [%rd36011];
	ld.global.u64 	%rd31132, [%rd36012];
	ld.global.u64 	%rd31133, [%rd36013];
	ld.global.u64 	%rd31134, [%rd36014];
	// begin inline asm
	add.cc.u64 %rd31130, %rd31130, %rd35996;
	addc.cc.u64 %rd31131, %rd31131, %rd35997;
	addc.cc.u64 %rd31132, %rd31132, %rd35998;
	addc.cc.u64 %rd31133, %rd31133, %rd35999;
	addc.cc.u64 %rd31134, %rd31134, %rd36000;
	addc.u64 %rd25591, %rd25591, %rd36001;
	
	// end inline asm
	st.global.u64 	[%rd2], %rd31130;
	st.global.u64 	[%rd36011], %rd31131;
	st.global.u64 	[%rd36012], %rd31132;
	st.global.u64 	[%rd36013], %rd31133;
	st.global.u64 	[%rd36014], %rd31134;
	st.global.u64 	[%rd36015], %rd25591;
	ld.global.u64 	%rd31148, [%rd2];
	ld.global.u64 	%rd31149, [%rd36011];
	ld.global.u64 	%rd31150, [%rd36012];
	ld.global.u64 	%rd31151, [%rd36013];
	ld.global.u64 	%rd31152, [%rd36014];
	// begin inline asm
	add.cc.u64 %rd31148, %rd31148, %rd35996;
	addc.cc.u64 %rd31149, %rd31149, %rd35997;
	addc.cc.u64 %rd31150, %rd31150, %rd35998;
	addc.cc.u64 %rd31151, %rd31151, %rd35999;
	addc.cc.u64 %rd31152, %rd31152, %rd36000;
	addc.u64 %rd25591, %rd25591, %rd36001;
	
	// end inline asm
	st.global.u64 	[%rd2], %rd31148;
	st.global.u64 	[%rd36011], %rd31149;
	st.global.u64 	[%rd36012], %rd31150;
	st.global.u64 	[%rd36013], %rd31151;
	st.global.u64 	[%rd36014], %rd31152;
	st.global.u64 	[%rd36015], %rd25591;
	ld.global.u64 	%rd31166, [%rd2];
	ld.global.u64 	%rd31167, [%rd36011];
	ld.global.u64 	%rd31168, [%rd36012];
	ld.global.u64 	%rd31169, [%rd36013];
	ld.global.u64 	%rd31170, [%rd36014];
	// begin inline asm
	add.cc.u64 %rd31166, %rd31166, %rd35996;
	addc.cc.u64 %rd31167, %rd31167, %rd35997;
	addc.cc.u64 %rd31168, %rd31168, %rd35998;
	addc.cc.u64 %rd31169, %rd31169, %rd35999;
	addc.cc.u64 %rd31170, %rd31170, %rd36000;
	addc.u64 %rd25591, %rd25591, %rd36001;
	
	// end inline asm
	st.global.u64 	[%rd2], %rd31166;
	st.global.u64 	[%rd36011], %rd31167;
	st.global.u64 	[%rd36012], %rd31168;
	st.global.u64 	[%rd36013], %rd31169;
	st.global.u64 	[%rd36014], %rd31170;
	st.global.u64 	[%rd36015], %rd25591;
	ld.global.u64 	%rd31184, [%rd2];
	ld.global.u64 	%rd31185, [%rd36011];
	ld.global.u64 	%rd31186, [%rd36012];
	ld.global.u64 	%rd31187, [%rd36013];
	ld.global.u64 	%rd31188, [%rd36014];
	// begin inline asm
	add.cc.u64 %rd31184, %rd31184, %rd35996;
	addc.cc.u64 %rd31185, %rd31185, %rd35997;
	addc.cc.u64 %rd31186, %rd31186, %rd35998;
	addc.cc.u64 %rd31187, %rd31187, %rd35999;
	addc.cc.u64 %rd31188, %rd31188, %rd36000;
	addc.u64 %rd25591, %rd25591, %rd36001;
	
	// end inline asm
	st.global.u64 	[%rd2], %rd31184;
	st.global.u64 	[%rd36011], %rd31185;
	st.global.u64 	[%rd36012], %rd31186;
	st.global.u64 	[%rd36013], %rd31187;
	st.global.u64 	[%rd36014], %rd31188;
	st.global.u64 	[%rd36015], %rd25591;
	ld.global.u64 	%rd31202, [%rd2];
	ld.global.u64 	%rd31203, [%rd36011];
	ld.global.u64 	%rd31204, [%rd36012];
	ld.global.u64 	%rd31205, [%rd36013];
	ld.global.u64 	%rd31206, [%rd36014];
	// begin inline asm
	add.cc.u64 %rd31202, %rd31202, %rd35996;
	addc.cc.u64 %rd31203, %rd31203, %rd35997;
	addc.cc.u64 %rd31204, %rd31204, %rd35998;
	addc.cc.u64 %rd31205, %rd31205, %rd35999;
	addc.cc.u64 %rd31206, %rd31206, %rd36000;
	addc.u64 %rd25591, %rd25591, %rd36001;
	
	// end inline asm
	st.global.u64 	[%rd2], %rd31202;
	st.global.u64 	[%rd36011], %rd31203;
	st.global.u64 	[%rd36012], %rd31204;
	st.global.u64 	[%rd36013], %rd31205;
	st.global.u64 	[%rd36014], %rd31206;
	st.global.u64 	[%rd36015], %rd25591;
	ld.global.u64 	%rd31220, [%rd2];
	ld.global.u64 	%rd31221, [%rd36011];
	ld.global.u64 	%rd31222, [%rd36012];
	ld.global.u64 	%rd31223, [%rd36013];
	ld.global.u64 	%rd31224, [%rd36014];
	// begin inline asm
	add.cc.u64 %rd31220, %rd31220, %rd35996;
	addc.cc.u64 %rd31221, %rd31221, %rd35997;
	addc.cc.u64 %rd31222, %rd31222, %rd35998;
	addc.cc.u64 %rd31223, %rd31223, %rd35999;
	addc.cc.u64 %rd31224, %rd31224, %rd36000;
	addc.u64 %rd25591, %rd25591, %rd36001;
	
	// end inline asm
	st.global.u64 	[%rd2], %rd31220;
	st.global.u64 	[%rd36011], %rd31221;
	st.global.u64 	[%rd36012], %rd31222;
	st.global.u64 	[%rd36013], %rd31223;
	st.global.u64 	[%rd36014], %rd31224;
	st.global.u64 	[%rd36015], %rd25591;
	ld.global.u64 	%rd31238, [%rd2];
	ld.global.u64 	%rd31239, [%rd36011];
	ld.global.u64 	%rd31240, [%rd36012];
	ld.global.u64 	%rd31241, [%rd36013];
	ld.global.u64 	%rd31242, [%rd36014];
	// begin inline asm
	add.cc.u64 %rd31238, %rd31238, %rd35996;
	addc.cc.u64 %rd31239, %rd31239, %rd35997;
	addc.cc.u64 %rd31240, %rd31240, %rd35998;
	addc.cc.u64 %rd31241, %rd31241, %rd35999;
	addc.cc.u64 %rd31242, %rd31242, %rd36000;
	addc.u64 %rd25591, %rd25591, %rd36001;
	
	// end inline asm
	st.global.u64 	[%rd2], %rd31238;
	st.global.u64 	[%rd36011], %rd31239;
	st.global.u64 	[%rd36012], %rd31240;
	st.global.u64 	[%rd36013], %rd31241;
	st.global.u64 	[%rd36014], %rd31242;
	st.global.u64 	[%rd36015], %rd25591;
	ld.global.u64 	%rd31256, [%rd2];
	ld.global.u64 	%rd31257, [%rd36011];
	ld.global.u64 	%rd31258, [%rd36012];
	ld.global.u64 	%rd31259, [%rd36013];
	ld.global.u64 	%rd31260, [%rd36014];
	// begin inline asm
	add.cc.u64 %rd31256, %rd31256, %rd35996;
	addc.cc.u64 %rd31257, %rd31257, %rd35997;
	addc.cc.u64 %rd31258, %rd31258, %rd35998;
	addc.cc.u64 %rd31259, %rd31259, %rd35999;
	addc.cc.u64 %rd31260, %rd31260, %rd36000;
	addc.u64 %rd25591, %rd25591, %rd36001;
	
	// end inline asm
	st.global.u64 	[%rd2], %rd31256;
	st.global.u64 	[%rd36011], %rd31257;
	st.global.u64 	[%rd36012], %rd31258;
	st.global.u64 	[%rd36013], %rd31259;
	st.global.u64 	[%rd36014], %rd31260;
	st.global.u64 	[%rd36015], %rd25591;
	ld.global.u64 	%rd31274, [%rd2];
	ld.global.u64 	%rd31275, [%rd36011];
	ld.global.u64 	%rd31276, [%rd36012];
	ld.global.u64 	%rd31277, [%rd36013];
	ld.global.u64 	%rd31278, [%rd36014];
	// begin inline asm
	add.cc.u64 %rd31274, %rd31274, %rd35996;
	addc.cc.u64 %rd31275, %rd31275, %rd35997;
	addc.cc.u64 %rd31276, %rd31276, %rd35998;
	addc.cc.u64 %rd31277, %rd31277, %rd35999;
	addc.cc.u64 %rd31278, %rd31278, %rd36000;
	addc.u64 %rd25591, %rd25591, %rd36001;
	
	// end inline asm
	st.global.u64 	[%rd2], %rd31274;
	st.global.u64 	[%rd36011], %rd31275;
	st.global.u64 	[%rd36012], %rd31276;
	st.global.u64 	[%rd36013], %rd31277;
	st.global.u64 	[%rd36014], %rd31278;
	st.global.u64 	[%rd36015], %rd25591;
	ld.global.u64 	%rd31292, [%rd2];
	ld.global.u64 	%rd31293, [%rd36011];
	ld.global.u64 	%rd31294, [%rd36012];
	ld.global.u64 	%rd31295, [%rd36013];
	ld.global.u64 	%rd31296, [%rd36014];
	// begin inline asm
	add.cc.u64 %rd31292, %rd31292, %rd35996;
	addc.cc.u64 %rd31293, %rd31293, %rd35997;
	addc.cc.u64 %rd31294, %rd31294, %rd35998;
	addc.cc.u64 %rd31295, %rd31295, %rd35999;
	addc.cc.u64 %rd31296, %rd31296, %rd36000;
	addc.u64 %rd25591, %rd25591, %rd36001;
	
	// end inline asm
	st.global.u64 	[%rd2], %rd31292;
	st.global.u64 	[%rd36011], %rd31293;
	st.global.u64 	[%rd36012], %rd31294;
	st.global.u64 	[%rd36013], %rd31295;
	st.global.u64 	[%rd36014], %rd31296;
	st.global.u64 	[%rd36015], %rd25591;
	ld.global.u64 	%rd31310, [%rd2];
	ld.global.u64 	%rd31311, [%rd36011];
	ld.global.u64 	%rd31312, [%rd36012];
	ld.global.u64 	%rd31313, [%rd36013];
	ld.global.u64 	%rd31314, [%rd36014];
	// begin inline asm
	add.cc.u64 %rd31310, %rd31310, %rd35996;
	addc.cc.u64 %rd31311, %rd31311, %rd35997;
	addc.cc.u64 %rd31312, %rd31312, %rd35998;
	addc.cc.u64 %rd31313, %rd31313, %rd35999;
	addc.cc.u64 %rd31314, %rd31314, %rd36000;
	addc.u64 %rd25591, %rd25591, %rd36001;
	
	// end inline asm
	st.global.u64 	[%rd2], %rd31310;
	st.global.u64 	[%rd36011], %rd31311;
	st.global.u64 	[%rd36012], %rd31312;
	st.global.u64 	[%rd36013], %rd31313;
	st.global.u64 	[%rd36014], %rd31314;
	st.global.u64 	[%rd36015], %rd25591;
	ld.global.u64 	%rd31328, [%rd2];
	ld.global.u64 	%rd31329, [%rd36011];
	ld.global.u64 	%rd31330, [%rd36012];
	ld.global.u64 	%rd31331, [%rd36013];
	ld.global.u64 	%rd31332, [%rd36014];
	// begin inline asm
	add.cc.u64 %rd31328, %rd31328, %rd35996;
	addc.cc.u64 %rd31329, %rd31329, %rd35997;
	addc.cc.u64 %rd31330, %rd31330, %rd35998;
	addc.cc.u64 %rd31331, %rd31331, %rd35999;
	addc.cc.u64 %rd31332, %rd31332, %rd36000;
	addc.u64 %rd25591, %rd25591, %rd36001;
	
	// end inline asm
	st.global.u64 	[%rd2], %rd31328;
	st.global.u64 	[%rd36011], %rd31329;
	st.global.u64 	[%rd36012], %rd31330;
	st.global.u64 	[%rd36013], %rd31331;
	st.global.u64 	[%rd36014], %rd31332;
	st.global.u64 	[%rd36015], %rd25591;
	ld.global.u64 	%rd31346, [%rd2];
	ld.global.u64 	%rd31347, [%rd36011];
	ld.global.u64 	%rd31348, [%rd36012];
	ld.global.u64 	%rd31349, [%rd36013];
	ld.global.u64 	%rd31350, [%rd36014];
	// begin inline asm
	add.cc.u64 %rd31346, %rd31346, %rd35996;
	addc.cc.u64 %rd31347, %rd31347, %rd35997;
	addc.cc.u64 %rd31348, %rd31348, %rd35998;
	addc.cc.u64 %rd31349, %rd31349, %rd35999;
	addc.cc.u64 %rd31350, %rd31350, %rd36000;
	addc.u64 %rd25591, %rd25591, %rd36001;
	
	// end inline asm
	st.global.u64 	[%rd2], %rd31346;
	st.global.u64 	[%rd36011], %rd31347;
	st.global.u64 	[%rd36012], %rd31348;
	st.global.u64 	[%rd36013], %rd31349;
	st.global.u64 	[%rd36014], %rd31350;
	st.global.u64 	[%rd36015], %rd25591;
	ld.global.u64 	%rd31364, [%rd2];
	ld.global.u64 	%rd31365, [%rd36011];
	ld.global.u64 	%rd31366, [%rd36012];
	ld.global.u64 	%rd31367, [%rd36013];
	ld.global.u64 	%rd31368, [%rd36014];
	// begin inline asm
	add.cc.u64 %rd31364, %rd31364, %rd35996;
	addc.cc.u64 %rd31365, %rd31365, %rd35997;
	addc.cc.u64 %rd31366, %rd31366, %rd35998;
	addc.cc.u64 %rd31367, %rd31367, %rd35999;
	addc.cc.u64 %rd31368, %rd31368, %rd36000;
	addc.u64 %rd25591, %rd25591, %rd36001;
	
	// end inline asm
	st.global.u64 	[%rd2], %rd31364;
	st.global.u64 	[%rd36011], %rd31365;
	st.global.u64 	[%rd36012], %rd31366;
	st.global.u64 	[%rd36013], %rd31367;
	st.global.u64 	[%rd36014], %rd31368;
	st.global.u64 	[%rd36015], %rd25591;
	ld.global.u64 	%rd31382, [%rd2];
	ld.global.u64 	%rd31383, [%rd36011];
	ld.global.u64 	%rd31384, [%rd36012];
	ld.global.u64 	%rd31385, [%rd36013];
	ld.global.u64 	%rd31386, [%rd36014];
	// begin inline asm
	add.cc.u64 %rd31382, %rd31382, %rd35996;
	addc.cc.u64 %rd31383, %rd31383, %rd35997;
	addc.cc.u64 %rd31384, %rd31384, %rd35998;
	addc.cc.u64 %rd31385, %rd31385, %rd35999;
	addc.cc.u64 %rd31386, %rd31386, %rd36000;
	addc.u64 %rd25591, %rd25591, %rd36001;
	
	// end inline asm
	st.global.u64 	[%rd2], %rd31382;
	st.global.u64 	[%rd36011], %rd31383;
	st.global.u64 	[%rd36012], %rd31384;
	st.global.u64 	[%rd36013], %rd31385;
	st.global.u64 	[%rd36014], %rd31386;
	st.global.u64 	[%rd36015], %rd25591;
	ld.global.u64 	%rd31400, [%rd2];
	ld.global.u64 	%rd31401, [%rd36011];
	ld.global.u64 	%rd31402, [%rd36012];
	ld.global.u64 	%rd31403, [%rd36013];
	ld.global.u64 	%rd31404, [%rd36014];
	// begin inline asm
	add.cc.u64 %rd31400, %rd31400, %rd35996;
	addc.cc.u64 %rd31401, %rd31401, %rd35997;
	addc.cc.u64 %rd31402, %rd31402, %rd35998;
	addc.cc.u64 %rd31403, %rd31403, %rd35999;
	addc.cc.u64 %rd31404, %rd31404, %rd36000;
	addc.u64 %rd25591, %rd25591, %rd36001;
	
	// end inline asm
	st.global.u64 	[%rd2], %rd31400;
	st.global.u64 	[%rd36011], %rd31401;
	st.global.u64 	[%rd36012], %rd31402;
	st.global.u64 	[%rd36013], %rd31403;
	st.global.u64 	[%rd36014], %rd31404;
	st.global.u64 	[%rd36015], %rd25591;
	ld.global.u64 	%rd31418, [%rd2];
	ld.global.u64 	%rd31419, [%rd36011];
	ld.global.u64 	%rd31420, [%rd36012];
	ld.global.u64 	%rd31421, [%rd36013];
	ld.global.u64 	%rd31422, [%rd36014];
	// begin inline asm
	add.cc.u64 %rd31418, %rd31418, %rd35996;
	addc.cc.u64 %rd31419, %rd31419, %rd35997;
	addc.cc.u64 %rd31420, %rd31420, %rd35998;
	addc.cc.u64 %rd31421, %rd31421, %rd35999;
	addc.cc.u64 %rd31422, %rd31422, %rd36000;
	addc.u64 %rd25591, %rd25591, %rd36001;
	
	// end inline asm
	st.global.u64 	[%rd2], %rd31418;
	st.global.u64 	[%rd36011], %rd31419;
	st.global.u64 	[%rd36012], %rd31420;
	st.global.u64 	[%rd36013], %rd31421;
	st.global.u64 	[%rd36014], %rd31422;
	st.global.u64 	[%rd36015], %rd25591;
	ld.global.u64 	%rd31436, [%rd2];
	ld.global.u64 	%rd31437, [%rd36011];
	ld.global.u64 	%rd31438, [%rd36012];
	ld.global.u64 	%rd31439, [%rd36013];
	ld.global.u64 	%rd31440, [%rd36014];
	// begin inline asm
	add.cc.u64 %rd31436, %rd31436, %rd35996;
	addc.cc.u64 %rd31437, %rd31437, %rd35997;
	addc.cc.u64 %rd31438, %rd31438, %rd35998;
	addc.cc.u64 %rd31439, %rd31439, %rd35999;
	addc.cc.u64 %rd31440, %rd31440, %rd36000;
	addc.u64 %rd25591, %rd25591, %rd36001;
	
	// end inline asm
	st.global.u64 	[%rd2], %rd31436;
	st.global.u64 	[%rd36011], %rd31437;
	st.global.u64 	[%rd36012], %rd31438;
	st.global.u64 	[%rd36013], %rd31439;
	st.global.u64 	[%rd36014], %rd31440;
	st.global.u64 	[%rd36015], %rd25591;
	ld.global.u64 	%rd31454, [%rd2];
	ld.global.u64 	%rd31455, [%rd36011];
	ld.global.u64 	%rd31456, [%rd36012];
	ld.global.u64 	%rd31457, [%rd36013];
	ld.global.u64 	%rd31458, [%rd36014];
	// begin inline asm
	add.cc.u64 %rd31454, %rd31454, %rd35996;
	addc.cc.u64 %rd31455, %rd31455, %rd35997;
	addc.cc.u64 %rd31456, %rd31456, %rd35998;
	addc.cc.u64 %rd31457, %rd31457, %rd35999;
	addc.cc.u64 %rd31458, %rd31458, %rd36000;
	addc.u64 %rd25591, %rd25591, %rd36001;
	
	// end inline asm
	st.global.u64 	[%rd2], %rd31454;
	st.global.u64 	[%rd36011], %rd31455;
	st.global.u64 	[%rd36012], %rd31456;
	st.global.u64 	[%rd36013], %rd31457;
	st.global.u64 	[%rd36014], %rd31458;
	st.global.u64 	[%rd36015], %rd25591;
	ld.global.u64 	%rd31472, [%rd2];
	ld.global.u64 	%rd31473, [%rd36011];
	ld.global.u64 	%rd31474, [%rd36012];
	ld.global.u64 	%rd31475, [%rd36013];
	ld.global.u64 	%rd31476, [%rd36014];
	// begin inline asm
	add.cc.u64 %rd31472, %rd31472, %rd35996;
	addc.cc.u64 %rd31473, %rd31473, %rd35997;
	addc.cc.u64 %rd31474, %rd31474, %rd35998;
	addc.cc.u64 %rd31475, %rd31475, %rd35999;
	addc.cc.u64 %rd31476, %rd31476, %rd36000;
	addc.u64 %rd25591, %rd25591, %rd36001;
	
	// end inline asm
	st.global.u64 	[%rd2], %rd31472;
	st.global.u64 	[%rd36011], %rd31473;
	st.global.u64 	[%rd36012], %rd31474;
	st.global.u64 	[%rd36013], %rd31475;
	st.global.u64 	[%rd36014], %rd31476;
	st.global.u64 	[%rd36015], %rd25591;
	ld.global.u64 	%rd31490, [%rd2];
	ld.global.u64 	%rd31491, [%rd36011];
	ld.global.u64 	%rd31492, [%rd36012];
	ld.global.u64 	%rd31493, [%rd36013];
	ld.global.u64 	%rd31494, [%rd36014];
	// begin inline asm
	add.cc.u64 %rd31490, %rd31490, %rd35996;
	addc.cc.u64 %rd31491, %rd31491, %rd35997;
	addc.cc.u64 %rd31492, %rd31492, %rd35998;
	addc.cc.u64 %rd31493, %rd31493, %rd35999;
	addc.cc.u64 %rd31494, %rd31494, %rd36000;
	addc.u64 %rd25591, %rd25591, %rd36001;
	
	// end inline asm
	st.global.u64 	[%rd2], %rd31490;
	st.global.u64 	[%rd36011], %rd31491;
	st.global.u64 	[%rd36012], %rd31492;
	st.global.u64 	[%rd36013], %rd31493;
	st.global.u64 	[%rd36014], %rd31494;
	st.global.u64 	[%rd36015], %rd25591;
	ld.global.u64 	%rd31508, [%rd2];
	ld.global.u64 	%rd31509, [%rd36011];
	ld.global.u64 	%rd31510, [%rd36012];
	ld.global.u64 	%rd31511, [%rd36013];
	ld.global.u64 	%rd31512, [%rd36014];
	// begin inline asm
	add.cc.u64 %rd31508, %rd31508, %rd35996;
	addc.cc.u64 %rd31509, %rd31509, %rd35997;
	addc.cc.u64 %rd31510, %rd31510, %rd35998;
	addc.cc.u64 %rd31511, %rd31511, %rd35999;
	addc.cc.u64 %rd31512, %rd31512, %rd36000;
	addc.u64 %rd25591, %rd25591, %rd36001;
	
	// end inline asm
	st.global.u64 	[%rd2], %rd31508;
	st.global.u64 	[%rd36011], %rd31509;
	st.global.u64 	[%rd36012], %rd31510;
	st.global.u64 	[%rd36013], %rd31511;
	st.global.u64 	[%rd36014], %rd31512;
	st.global.u64 	[%rd36015], %rd25591;
	ld.global.u64 	%rd31526, [%rd2];
	ld.global.u64 	%rd31527, [%rd36011];
	ld.global.u64 	%rd31528, [%rd36012];
	ld.global.u64 	%rd31529, [%rd36013];
	ld.global.u64 	%rd31530, [%rd36014];
	// begin inline asm
	add.cc.u64 %rd31526, %rd31526, %rd35996;
	addc.cc.u64 %rd31527, %rd31527, %rd35997;
	addc.cc.u64 %rd31528, %rd31528, %rd35998;
	addc.cc.u64 %rd31529, %rd31529, %rd35999;
	addc.cc.u64 %rd31530, %rd31530, %rd36000;
	addc.u64 %rd25591, %rd25591, %rd36001;
	
	// end inline asm
	st.global.u64 	[%rd2], %rd31526;
	st.global.u64 	[%rd36011], %rd31527;
	st.global.u64 	[%rd36012], %rd31528;
	st.global.u64 	[%rd36013], %rd31529;
	st.global.u64 	[%rd36014], %rd31530;
	st.global.u64 	[%rd36015], %rd25591;
	ld.global.u64 	%rd31544, [%rd2];
	ld.global.u64 	%rd31545, [%rd36011];
	ld.global.u64 	%rd31546, [%rd36012];
	ld.global.u64 	%rd31547, [%rd36013];
	ld.global.u64 	%rd31548, [%rd36014];
	// begin inline asm
	add.cc.u64 %rd31544, %rd31544, %rd35996;
	addc.cc.u64 %rd31545, %rd31545, %rd35997;
	addc.cc.u64 %rd31546, %rd31546, %rd35998;
	addc.cc.u64 %rd31547, %rd31547, %rd35999;
	addc.cc.u64 %rd31548, %rd31548, %rd36000;
	addc.u64 %rd25591, %rd25591, %rd36001;
	
	// end inline asm
	st.global.u64 	[%rd2], %rd31544;
	st.global.u64 	[%rd36011], %rd31545;
	st.global.u64 	[%rd36012], %rd31546;
	st.global.u64 	[%rd36013], %rd31547;
	st.global.u64 	[%rd36014], %rd31548;
	st.global.u64 	[%rd36015], %rd25591;
	ld.global.u64 	%rd31562, [%rd2];
	ld.global.u64 	%rd31563, [%rd36011];
	ld.global.u64 	%rd31564, [%rd36012];
	ld.global.u64 	%rd31565, [%rd36013];
	ld.global.u64 	%rd31566, [%rd36014];
	// begin inline asm
	add.cc.u64 %rd31562, %rd31562, %rd35996;
	addc.cc.u64 %rd31563, %rd31563, %rd35997;
	addc.cc.u64 %rd31564, %rd31564, %rd35998;
	addc.cc.u64 %rd31565, %rd31565, %rd35999;
	addc.cc.u64 %rd31566, %rd31566, %rd36000;
	addc.u64 %rd25591, %rd25591, %rd36001;
	
	// end inline asm
	st.global.u64 	[%rd2], %rd31562;
	st.global.u64 	[%rd36011], %rd31563;
	st.global.u64 	[%rd36012], %rd31564;
	st.global.u64 	[%rd36013], %rd31565;
	st.global.u64 	[%rd36014], %rd31566;
	st.global.u64 	[%rd36015], %rd25591;
	ld.global.u64 	%rd31580, [%rd2];
	ld.global.u64 	%rd31581, [%rd36011];
	ld.global.u64 	%rd31582, [%rd36012];
	ld.global.u64 	%rd31583, [%rd36013];
	ld.global.u64 	%rd31584, [%rd36014];
	// begin inline asm
	add.cc.u64 %rd31580, %rd31580, %rd35996;
	addc.cc.u64 %rd31581, %rd31581, %rd35997;
	addc.cc.u64 %rd31582, %rd31582, %rd35998;
	addc.cc.u64 %rd31583, %rd31583, %rd35999;
	addc.cc.u64 %rd31584, %rd31584, %rd36000;
	addc.u64 %rd25591, %rd25591, %rd36001;
	
	// end inline asm
	st.global.u64 	[%rd2], %rd31580;
	st.global.u64 	[%rd36011], %rd31581;
	st.global.u64 	[%rd36012], %rd31582;
	st.global.u64 	[%rd36013], %rd31583;
	st.global.u64 	[%rd36014], %rd31584;
	st.global.u64 	[%rd36015], %rd25591;
	ld.global.u64 	%rd31598, [%rd2];
	ld.global.u64 	%rd31599, [%rd36011];
	ld.global.u64 	%rd31600, [%rd36012];
	ld.global.u64 	%rd31601, [%rd36013];
	ld.global.u64 	%rd31602, [%rd36014];
	// begin inline asm
	add.cc.u64 %rd31598, %rd31598, %rd35996;
	addc.cc.u64 %rd31599, %rd31599, %rd35997;
	addc.cc.u64 %rd31600, %rd31600, %rd35998;
	addc.cc.u64 %rd31601, %rd31601, %rd35999;
	addc.cc.u64 %rd31602, %rd31602, %rd36000;
	addc.u64 %rd25591, %rd25591, %rd36001;
	
	// end inline asm
	st.global.u64 	[%rd2], %rd31598;
	st.global.u64 	[%rd36011], %rd31599;
	st.global.u64 	[%rd36012], %rd31600;
	st.global.u64 	[%rd36013], %rd31601;
	st.global.u64 	[%rd36014], %rd31602;
	st.global.u64 	[%rd36015], %rd25591;
	ld.global.u64 	%rd31616, [%rd2];
	ld.global.u64 	%rd31617, [%rd36011];
	ld.global.u64 	%rd31618, [%rd36012];
	ld.global.u64 	%rd31619, [%rd36013];
	ld.global.u64 	%rd31620, [%rd36014];
	// begin inline asm
	add.cc.u64 %rd31616, %rd31616, %rd35996;
	addc.cc.u64 %rd31617, %rd31617, %rd35997;
	addc.cc.u64 %rd31618, %rd31618, %rd35998;
	addc.cc.u64 %rd31619, %rd31619, %rd35999;
	addc.cc.u64 %rd31620, %rd31620, %rd36000;
	addc.u64 %rd25591, %rd25591, %rd36001;
	
	// end inline asm
	st.global.u64 	[%rd2], %rd31616;
	st.global.u64 	[%rd36011], %rd31617;
	st.global.u64 	[%rd36012], %rd31618;
	st.global.u64 	[%rd36013], %rd31619;
	st.global.u64 	[%rd36014], %rd31620;
	st.global.u64 	[%rd36015], %rd25591;
	ld.global.u64 	%rd31634, [%rd2];
	ld.global.u64 	%rd31635, [%rd36011];
	ld.global.u64 	%rd31636, [%rd36012];
	ld.global.u64 	%rd31637, [%rd36013];
	ld.global.u64 	%rd31638, [%rd36014];
	// begin inline asm
	add.cc.u64 %rd31634, %rd31634, %rd35996;
	addc.cc.u64 %rd31635, %rd31635, %rd35997;
	addc.cc.u64 %rd31636, %rd31636, %rd35998;
	addc.cc.u64 %rd31637, %rd31637, %rd35999;
	addc.cc.u64 %rd31638, %rd31638, %rd36000;
	addc.u64 %rd25591, %rd25591, %rd36001;
	
	// end inline asm
	st.global.u64 	[%rd2], %rd31634;
	st.global.u64 	[%rd36011], %rd31635;
	st.global.u64 	[%rd36012], %rd31636;
	st.global.u64 	[%rd36013], %rd31637;
	st.global.u64 	[%rd36014], %rd31638;
	st.global.u64 	[%rd36015], %rd25591;
	ld.global.u64 	%rd31652, [%rd2];
	ld.global.u64 	%rd31653, [%rd36011];
	ld.global.u64 	%rd31654, [%rd36012];
	ld.global.u64 	%rd31655, [%rd36013];
	ld.global.u64 	%rd31656, [%rd36014];
	// begin inline asm
	add.cc.u64 %rd31652, %rd31652, %rd35996;
	addc.cc.u64 %rd31653, %rd31653, %rd35997;
	addc.cc.u64 %rd31654, %rd31654, %rd35998;
	addc.cc.u64 %rd31655, %rd31655, %rd35999;
	addc.cc.u64 %rd31656, %rd31656, %rd36000;
	addc.u64 %rd25591, %rd25591, %rd36001;
	
	// end inline asm
	st.global.u64 	[%rd2], %rd31652;
	st.global.u64 	[%rd36011], %rd31653;
	st.global.u64 	[%rd36012], %rd31654;
	st.global.u64 	[%rd36013], %rd31655;
	st.global.u64 	[%rd36014], %rd31656;
	st.global.u64 	[%rd36015], %rd25591;
	ld.global.u64 	%rd31670, [%rd2];
	ld.global.u64 	%rd31671, [%rd36011];
	ld.global.u64 	%rd31672, [%rd36012];
	ld.global.u64 	%rd31673, [%rd36013];
	ld.global.u64 	%rd31674, [%rd36014];
	// begin inline asm
	add.cc.u64 %rd31670, %rd31670, %rd35996;
	addc.cc.u64 %rd31671, %rd31671, %rd35997;
	addc.cc.u64 %rd31672, %rd31672, %rd35998;
	addc.cc.u64 %rd31673, %rd31673, %rd35999;
	addc.cc.u64 %rd31674, %rd31674, %rd36000;
	addc.u64 %rd25591, %rd25591, %rd36001;
	
	// end inline asm
	st.global.u64 	[%rd2], %rd31670;
	st.global.u64 	[%rd36011], %rd31671;
	st.global.u64 	[%rd36012], %rd31672;
	st.global.u64 	[%rd36013], %rd31673;
	st.global.u64 	[%rd36014], %rd31674;
	st.global.u64 	[%rd36015], %rd25591;
	ld.global.u64 	%rd31688, [%rd2];
	ld.global.u64 	%rd31689, [%rd36011];
	ld.global.u64 	%rd31690, [%rd36012];
	ld.global.u64 	%rd31691, [%rd36013];
	ld.global.u64 	%rd31692, [%rd36014];
	// begin inline asm
	add.cc.u64 %rd31688, %rd31688, %rd35996;
	addc.cc.u64 %rd31689, %rd31689, %rd35997;
	addc.cc.u64 %rd31690, %rd31690, %rd35998;
	addc.cc.u64 %rd31691, %rd31691, %rd35999;
	addc.cc.u64 %rd31692, %rd31692, %rd36000;
	addc.u64 %rd25591, %rd25591, %rd36001;
	
	// end inline asm
	st.global.u64 	[%rd2], %rd31688;
	st.global.u64 	[%rd36011], %rd31689;
	st.global.u64 	[%rd36012], %rd31690;
	st.global.u64 	[%rd36013], %rd31691;
	st.global.u64 	[%rd36014], %rd31692;
	st.global.u64 	[%rd36015], %rd25591;
	ld.global.u64 	%rd31706, [%rd2];
	ld.global.u64 	%rd31707, [%rd36011];
	ld.global.u64 	%rd31708, [%rd36012];
	ld.global.u64 	%rd31709, [%rd36013];
	ld.global.u64 	%rd31710, [%rd36014];
	// begin inline asm
	add.cc.u64 %rd31706, %rd31706, %rd35996;
	addc.cc.u64 %rd31707, %rd31707, %rd35997;
	addc.cc.u64 %rd31708, %rd31708, %rd35998;
	addc.cc.u64 %rd31709, %rd31709, %rd35999;
	addc.cc.u64 %rd31710, %rd31710, %rd36000;
	addc.u64 %rd25591, %rd25591, %rd36001;
	
	// end inline asm
	st.global.u64 	[%rd2], %rd31706;
	st.global.u64 	[%rd36011], %rd31707;
	st.global.u64 	[%rd36012], %rd31708;
	st.global.u64 	[%rd36013], %rd31709;
	st.global.u64 	[%rd36014], %rd31710;
	st.global.u64 	[%rd36015], %rd25591;
	ld.global.u64 	%rd31724, [%rd2];
	ld.global.u64 	%rd31725, [%rd36011];
	ld.global.u64 	%rd31726, [%rd36012];
	ld.global.u64 	%rd31727, [%rd36013];
	ld.global.u64 	%rd31728, [%rd36014];
	// begin inline asm
	add.cc.u64 %rd31724, %rd31724, %rd35996;
	addc.cc.u64 %rd31725, %rd31725, %rd35997;
	addc.cc.u64 %rd31726, %rd31726, %rd35998;
	addc.cc.u64 %rd31727, %rd31727, %rd35999;
	addc.cc.u64 %rd31728, %rd31728, %rd36000;
	addc.u64 %rd25591, %rd25591, %rd36001;
	
	// end inline asm
	st.global.u64 	[%rd2], %rd31724;
	st.global.u64 	[%rd36011], %rd31725;
	st.global.u64 	[%rd36012], %rd31726;
	st.global.u64 	[%rd36013], %rd31727;
	st.global.u64 	[%rd36014], %rd31728;
	st.global.u64 	[%rd36015], %rd25591;
	ld.global.u64 	%rd31742, [%rd2];
	ld.global.u64 	%rd31743, [%rd36011];
	ld.global.u64 	%rd31744, [%rd36012];
	ld.global.u64 	%rd31745, [%rd36013];
	ld.global.u64 	%rd31746, [%rd36014];
	// begin inline asm
	add.cc.u64 %rd31742, %rd31742, %rd35996;
	addc.cc.u64 %rd31743, %rd31743, %rd35997;
	addc.cc.u64 %rd31744, %rd31744, %rd35998;
	addc.cc.u64 %rd31745, %rd31745, %rd35999;
	addc.cc.u64 %rd31746, %rd31746, %rd36000;
	addc.u64 %rd25591, %rd25591, %rd36001;
	
	// end inline asm
	st.global.u64 	[%rd2], %rd31742;
	st.global.u64 	[%rd36011], %rd31743;
	st.global.u64 	[%rd36012], %rd31744;
	st.global.u64 	[%rd36013], %rd31745;
	st.global.u64 	[%rd36014], %rd31746;
	st.global.u64 	[%rd36015], %rd25591;
	ld.global.u64 	%rd31760, [%rd2];
	ld.global.u64 	%rd31761, [%rd36011];
	ld.global.u64 	%rd31762, [%rd36012];
	ld.global.u64 	%rd31763, [%rd36013];
	ld.global.u64 	%rd31764, [%rd36014];
	// begin inline asm
	add.cc.u64 %rd31760, %rd31760, %rd35996;
	addc.cc.u64 %rd31761, %rd31761, %rd35997;
	addc.cc.u64 %rd31762, %rd31762, %rd35998;
	addc.cc.u64 %rd31763, %rd31763, %rd35999;
	addc.cc.u64 %rd31764, %rd31764, %rd36000;
	addc.u64 %rd25591, %rd25591, %rd36001;
	
	// end inline asm
	st.global.u64 	[%rd2], %rd31760;
	st.global.u64 	[%rd36011], %rd31761;
	st.global.u64 	[%rd36012], %rd31762;
	st.global.u64 	[%rd36013], %rd31763;
	st.global.u64 	[%rd36014], %rd31764;
	st.global.u64 	[%rd36015], %rd25591;
	ld.global.u64 	%rd31778, [%rd2];
	ld.global.u64 	%rd31779, [%rd36011];
	ld.global.u64 	%rd31780, [%rd36012];
	ld.global.u64 	%rd31781, [%rd36013];
	ld.global.u64 	%rd31782, [%rd36014];
	// begin inline asm
	add.cc.u64 %rd31778, %rd31778, %rd35996;
	addc.cc.u64 %rd31779, %rd31779, %rd35997;
	addc.cc.u64 %rd31780, %rd31780, %rd35998;
	addc.cc.u64 %rd31781, %rd31781, %rd35999;
	addc.cc.u64 %rd31782, %rd31782, %rd36000;
	addc.u64 %rd25591, %rd25591, %rd36001;
	
	// end inline asm
	st.global.u64 	[%rd2], %rd31778;
	st.global.u64 	[%rd36011], %rd31779;
	st.global.u64 	[%rd36012], %rd31780;
	st.global.u64 	[%rd36013], %rd31781;
	st.global.u64 	[%rd36014], %rd31782;
	st.global.u64 	[%rd36015], %rd25591;
	ld.global.u64 	%rd31796, [%rd2];
	ld.global.u64 	%rd31797, [%rd36011];
	ld.global.u64 	%rd31798, [%rd36012];
	ld.global.u64 	%rd31799, [%rd36013];
	ld.global.u64 	%rd31800, [%rd36014];
	// begin inline asm
	add.cc.u64 %rd31796, %rd31796, %rd35996;
	addc.cc.u64 %rd31797, %rd31797, %rd35997;
	addc.cc.u64 %rd31798, %rd31798, %rd35998;
	addc.cc.u64 %rd31799, %rd31799, %rd35999;
	addc.cc.u64 %rd31800, %rd31800, %rd36000;
	addc.u64 %rd25591, %rd25591, %rd36001;
	
	// end inline asm
	st.global.u64 	[%rd2], %rd31796;
	st.global.u64 	[%rd36011], %rd31797;
	st.global.u64 	[%rd36012], %rd31798;
	st.global.u64 	[%rd36013], %rd31799;
	st.global.u64 	[%rd36014], %rd31800;
	st.global.u64 	[%rd36015], %rd25591;
	ld.global.u64 	%rd31814, [%rd2];
	ld.global.u64 	%rd31815, [%rd36011];
	ld.global.u64 	%rd31816, [%rd36012];
	ld.global.u64 	%rd31817, [%rd36013];
	ld.global.u64 	%rd31818, [%rd36014];
	// begin inline asm
	add.cc.u64 %rd31814, %rd31814, %rd35996;
	addc.cc.u64 %rd31815, %rd31815, %rd35997;
	addc.cc.u64 %rd31816, %rd31816, %rd35998;
	addc.cc.u64 %rd31817, %rd31817, %rd35999;
	addc.cc.u64 %rd31818, %rd31818, %rd36000;
	addc.u64 %rd25591, %rd25591, %rd36001;
	
	// end inline asm
	st.global.u64 	[%rd2], %rd31814;
	st.global.u64 	[%rd36011], %rd31815;
	st.global.u64 	[%rd36012], %rd31816;
	st.global.u64 	[%rd36013], %rd31817;
	st.global.u64 	[%rd36014], %rd31818;
	st.global.u64 	[%rd36015], %rd25591;
	ld.global.u64 	%rd31832, [%rd2];
	ld.global.u64 	%rd31833, [%rd36011];
	ld.global.u64 	%rd31834, [%rd36012];
	ld.global.u64 	%rd31835, [%rd36013];
	ld.global.u64 	%rd31836, [%rd36014];
	// begin inline asm
	add.cc.u64 %rd31832, %rd31832, %rd35996;
	addc.cc.u64 %rd31833, %rd31833, %rd35997;
	addc.cc.u64 %rd31834, %rd31834, %rd35998;
	addc.cc.u64 %rd31835, %rd31835, %rd35999;
	addc.cc.u64 %rd31836, %rd31836, %rd36000;
	addc.u64 %rd25591, %rd25591, %rd36001;
	
	// end inline asm
	st.global.u64 	[%rd2], %rd31832;
	st.global.u64 	[%rd36011], %rd31833;
	st.global.u64 	[%rd36012], %rd31834;
	st.global.u64 	[%rd36013], %rd31835;
	st.global.u64 	[%rd36014], %rd31836;
	st.global.u64 	[%rd36015], %rd25591;
	ld.global.u64 	%rd31850, [%rd2];
	ld.global.u64 	%rd31851, [%rd36011];
	ld.global.u64 	%rd31852, [%rd36012];
	ld.global.u64 	%rd31853, [%rd36013];
	ld.global.u64 	%rd31854, [%rd36014];
	// begin inline asm
	add.cc.u64 %rd31850, %rd31850, %rd35996;
	addc.cc.u64 %rd31851, %rd31851, %rd35997;
	addc.cc.u64 %rd31852, %rd31852, %rd35998;
	addc.cc.u64 %rd31853, %rd31853, %rd35999;
	addc.cc.u64 %rd31854, %rd31854, %rd36000;
	addc.u64 %rd25591, %rd25591, %rd36001;
	
	// end inline asm
	st.global.u64 	[%rd2], %rd31850;
	st.global.u64 	[%rd36011], %rd31851;
	st.global.u64 	[%rd36012], %rd31852;
	st.global.u64 	[%rd36013], %rd31853;
	st.global.u64 	[%rd36014], %rd31854;
	st.global.u64 	[%rd36015], %rd25591;
	ld.global.u64 	%rd31868, [%rd2];
	ld.global.u64 	%rd31869, [%rd36011];
	ld.global.u64 	%rd31870, [%rd36012];
	ld.global.u64 	%rd31871, [%rd36013];
	ld.global.u64 	%rd31872, [%rd36014];
	// begin inline asm
	add.cc.u64 %rd31868, %rd31868, %rd35996;
	addc.cc.u64 %rd31869, %rd31869, %rd35997;
	addc.cc.u64 %rd31870, %rd31870, %rd35998;
	addc.cc.u64 %rd31871, %rd31871, %rd35999;
	addc.cc.u64 %rd31872, %rd31872, %rd36000;
	addc.u64 %rd25591, %rd25591, %rd36001;
	
	// end inline asm
	st.global.u64 	[%rd2], %rd31868;
	st.global.u64 	[%rd36011], %rd31869;
	st.global.u64 	[%rd36012], %rd31870;
	st.global.u64 	[%rd36013], %rd31871;
	st.global.u64 	[%rd36014], %rd31872;
	st.global.u64 	[%rd36015], %rd25591;
	ld.global.u64 	%rd31886, [%rd2];
	ld.global.u64 	%rd31887, [%rd36011];
	ld.global.u64 	%rd31888, [%rd36012];
	ld.global.u64 	%rd31889, [%rd36013];
	ld.global.u64 	%rd31890, [%rd36014];
	// begin inline asm
	add.cc.u64 %rd31886, %rd31886, %rd35996;
	addc.cc.u64 %rd31887, %rd31887, %rd35997;
	addc.cc.u64 %rd31888, %rd31888, %rd35998;
	addc.cc.u64 %rd31889, %rd31889, %rd35999;
	addc.cc.u64 %rd31890, %rd31890, %rd36000;
	addc.u64 %rd25591, %rd25591, %rd36001;
	
	// end inline asm
	st.global.u64 	[%rd2], %rd31886;
	st.global.u64 	[%rd36011], %rd31887;
	st.global.u64 	[%rd36012], %rd31888;
	st.global.u64 	[%rd36013], %rd31889;
	st.global.u64 	[%rd36014], %rd31890;
	st.global.u64 	[%rd36015], %rd25591;
	ld.global.u64 	%rd31904, [%rd2];
	ld.global.u64 	%rd31905, [%rd36011];
	ld.global.u64 	%rd31906, [%rd36012];
	ld.global.u64 	%rd31907, [%rd36013];
	ld.global.u64 	%rd31908, [%rd36014];
	// begin inline asm
	add.cc.u64 %rd31904, %rd31904, %rd35996;
	addc.cc.u64 %rd31905, %rd31905, %rd35997;
	addc.cc.u64 %rd31906, %rd31906, %rd35998;
	addc.cc.u64 %rd31907, %rd31907, %rd35999;
	addc.cc.u64 %rd31908, %rd31908, %rd36000;
	addc.u64 %rd25591, %rd25591, %rd36001;
	
	// end inline asm
	st.global.u64 	[%rd2], %rd31904;
	st.global.u64 	[%rd36011], %rd31905;
	st.global.u64 	[%rd36012], %rd31906;
	st.global.u64 	[%rd36013], %rd31907;
	st.global.u64 	[%rd36014], %rd31908;
	st.global.u64 	[%rd36015], %rd25591;
	ld.global.u64 	%rd31922, [%rd2];
	ld.global.u64 	%rd31923, [%rd36011];
	ld.global.u64 	%rd31924, [%rd36012];
	ld.global.u64 	%rd31925, [%rd36013];
	ld.global.u64 	%rd31926, [%rd36014];
	// begin inline asm
	add.cc.u64 %rd31922, %rd31922, %rd35996;
	addc.cc.u64 %rd31923, %rd31923, %rd35997;
	addc.cc.u64 %rd31924, %rd31924, %rd35998;
	addc.cc.u64 %rd31925, %rd31925, %rd35999;
	addc.cc.u64 %rd31926, %rd31926, %rd36000;
	addc.u64 %rd25591, %rd25591, %rd36001;
	
	// end inline asm
	st.global.u64 	[%rd2], %rd31922;
	st.global.u64 	[%rd36011], %rd31923;
	st.global.u64 	[%rd36012], %rd31924;
	st.global.u64 	[%rd36013], %rd31925;
	st.global.u64 	[%rd36014], %rd31926;
	st.global.u64 	[%rd36015], %rd25591;
	ld.global.u64 	%rd31940, [%rd2];
	ld.global.u64 	%rd31941, [%rd36011];
	ld.global.u64 	%rd31942, [%rd36012];
	ld.global.u64 	%rd31943, [%rd36013];
	ld.global.u64 	%rd31944, [%rd36014];
	// begin inline asm
	add.cc.u64 %rd31940, %rd31940, %rd35996;
	addc.cc.u64 %rd31941, %rd31941, %rd35997;
	addc.cc.u64 %rd31942, %rd31942, %rd35998;
	addc.cc.u64 %rd31943, %rd31943, %rd35999;
	addc.cc.u64 %rd31944, %rd31944, %rd36000;
	addc.u64 %rd25591, %rd25591, %rd36001;
	
	// end inline asm
	st.global.u64 	[%rd2], %rd31940;
	st.global.u64 	[%rd36011], %rd31941;
	st.global.u64 	[%rd36012], %rd31942;
	st.global.u64 	[%rd36013], %rd31943;
	st.global.u64 	[%rd36014], %rd31944;
	st.global.u64 	[%rd36015], %rd25591;
	ld.global.u64 	%rd31958, [%rd2];
	ld.global.u64 	%rd31959, [%rd36011];
	ld.global.u64 	%rd31960, [%rd36012];
	ld.global.u64 	%rd31961, [%rd36013];
	ld.global.u64 	%rd31962, [%rd36014];
	mov.u64 	%rd31981, %rd25591;
	// begin inline asm
	add.cc.u64 %rd31958, %rd31958, %rd35996;
	addc.cc.u64 %rd31959, %rd31959, %rd35997;
	addc.cc.u64 %rd31960, %rd31960, %rd35998;
	addc.cc.u64 %rd31961, %rd31961, %rd35999;
	addc.cc.u64 %rd31962, %rd31962, %rd36000;
	addc.u64 %rd31981, %rd31981, %rd36001;
	
	// end inline asm
	st.global.u64 	[%rd2], %rd31958;
	st.global.u64 	[%rd36011], %rd31959;
	st.global.u64 	[%rd36012], %rd31960;
	st.global.u64 	[%rd36013], %rd31961;
	st.global.u64 	[%rd36014], %rd31962;
	st.global.u64 	[%rd36015], %rd31981;
	ld.global.u64 	%rd31976, [%rd2];
	ld.global.u64 	%rd31977, [%rd36011];
	ld.global.u64 	%rd31978, [%rd36012];
	ld.global.u64 	%rd31979, [%rd36013];
	ld.global.u64 	%rd31980, [%rd36014];
	// begin inline asm
	add.cc.u64 %rd31976, %rd31976, %rd35996;
	addc.cc.u64 %rd31977, %rd31977, %rd35997;
	addc.cc.u64 %rd31978, %rd31978, %rd35998;
	addc.cc.u64 %rd31979, %rd31979, %rd35999;
	addc.cc.u64 %rd31980, %rd31980, %rd36000;
	addc.u64 %rd31981, %rd31981, %rd36001;
	
	// end inline asm
	st.global.u64 	[%rd2], %rd31976;
	st.global.u64 	[%rd36011], %rd31977;
	st.global.u64 	[%rd36012], %rd31978;
	st.global.u64 	[%rd36013], %rd31979;
	st.global.u64 	[%rd36014], %rd31980;
	st.global.u64 	[%rd36015], %rd31981;
	ld.global.u64 	%rd31994, [%rd2];
	ld.global.u64 	%rd31995, [%rd36011];
	ld.global.u64 	%rd31996, [%rd36012];
	ld.global.u64 	%rd31997, [%rd36013];
	ld.global.u64 	%rd31998, [%rd36014];
	// begin inline asm
	add.cc.u64 %rd31994, %rd31994, %rd35996;
	addc.cc.u64 %rd31995, %rd31995, %rd35997;
	addc.cc.u64 %rd31996, %rd31996, %rd35998;
	addc.cc.u64 %rd31997, %rd31997, %rd35999;
	addc.cc.u64 %rd31998, %rd31998, %rd36000;
	addc.u64 %rd31981, %rd31981, %rd36001;
	
	// end inline asm
	st.global.u64 	[%rd2], %rd31994;
	st.global.u64 	[%rd36011], %rd31995;
	st.global.u64 	[%rd36012], %rd31996;
	st.global.u64 	[%rd36013], %rd31997;
	st.global.u64 	[%rd36014], %rd31998;
	st.global.u64 	[%rd36015], %rd31981;
	ld.global.u64 	%rd32012, [%rd2];
	ld.global.u64 	%rd32013, [%rd36011];
	ld.global.u64 	%rd32014, [%rd36012];
	ld.global.u64 	%rd32015, [%rd36013];
	ld.global.u64 	%rd32016, [%rd36014];
	// begin inline asm
	add.cc.u64 %rd32012, %rd32012, %rd35996;
	addc.cc.u64 %rd32013, %rd32013, %rd35997;
	addc.cc.u64 %rd32014, %rd32014, %rd35998;
	addc.cc.u64 %rd32015, %rd32015, %rd35999;
	addc.cc.u64 %rd32016, %rd32016, %rd36000;
	addc.u64 %rd31981, %rd31981, %rd36001;
	
	// end inline asm
	st.global.u64 	[%rd2], %rd32012;
	st.global.u64 	[%rd36011], %rd32013;
	st.global.u64 	[%rd36012], %rd32014;
	st.global.u64 	[%rd36013], %rd32015;
	st.global.u64 	[%rd36014], %rd32016;
	st.global.u64 	[%rd36015], %rd31981;
	ld.global.u64 	%rd32030, [%rd2];
	ld.global.u64 	%rd32031, [%rd36011];
	ld.global.u64 	%rd32032, [%rd36012];
	ld.global.u64 	%rd32033, [%rd36013];
	ld.global.u64 	%rd32034, [%rd36014];
	// begin inline asm
	add.cc.u64 %rd32030, %rd32030, %rd35996;
	addc.cc.u64 %rd32031, %rd32031, %rd35997;
	addc.cc.u64 %rd32032, %rd32032, %rd35998;
	addc.cc.u64 %rd32033, %rd32033, %rd35999;
	addc.cc.u64 %rd32034, %rd32034, %rd36000;
	addc.u64 %rd31981, %rd31981, %rd36001;
	
	// end inline asm
	st.global.u64 	[%rd2], %rd32030;
	st.global.u64 	[%rd36011], %rd32031;
	st.global.u64 	[%rd36012], %rd32032;
	st.global.u64 	[%rd36013], %rd32033;
	st.global.u64 	[%rd36014], %rd32034;
	st.global.u64 	[%rd36015], %rd31981;
	ld.global.u64 	%rd32048, [%rd2];
	ld.global.u64 	%rd32049, [%rd36011];
	ld.global.u64 	%rd32050, [%rd36012];
	ld.global.u64 	%rd32051, [%rd36013];
	ld.global.u64 	%rd32052, [%rd36014];
	// begin inline asm
	add.cc.u64 %rd32048, %rd32048, %rd35996;
	addc.cc.u64 %rd32049, %rd32049, %rd35997;
	addc.cc.u64 %rd32050, %rd32050, %rd35998;
	addc.cc.u64 %rd32051, %rd32051, %rd35999;
	addc.cc.u64 %rd32052, %rd32052, %rd36000;
	addc.u64 %rd31981, %rd31981, %rd36001;
	
	// end inline asm
	st.global.u64 	[%rd2], %rd32048;
	st.global.u64 	[%rd36011], %rd32049;
	st.global.u64 	[%rd36012], %rd32050;
	st.global.u64 	[%rd36013], %rd32051;
	st.global.u64 	[%rd36014], %rd32052;
	st.global.u64 	[%rd36015], %rd31981;
	ld.global.u64 	%rd32066, [%rd2];
	ld.global.u64 	%rd32067, [%rd36011];
	ld.global.u64 	%rd32068, [%rd36012];
	ld.global.u64 	%rd32069, [%rd36013];
	ld.global.u64 	%rd32070, [%rd36014];
	// begin inline asm
	add.cc.u64 %rd32066, %rd32066, %rd35996;
	addc.cc.u64 %rd32067, %rd32067, %rd35997;
	addc.cc.u64 %rd32068, %rd32068, %rd35998;
	addc.cc.u64 %rd32069, %rd32069, %rd35999;
	addc.cc.u64 %rd32070, %rd32070, %rd36000;
	addc.u64 %rd31981, %rd31981, %rd36001;
	
	// end inline asm
	st.global.u64 	[%rd2], %rd32066;
	st.global.u64 	[%rd36011], %rd32067;
	st.global.u64 	[%rd36012], %rd32068;
	st.global.u64 	[%rd36013], %rd32069;
	st.global.u64 	[%rd36014], %rd32070;
	st.global.u64 	[%rd36015], %rd31981;
	ld.global.u64 	%rd32084, [%rd2];
	ld.global.u64 	%rd32085, [%rd36011];
	ld.global.u64 	%rd32086, [%rd36012];
	ld.global.u64 	%rd32087, [%rd36013];
	ld.global.u64 	%rd32088, [%rd36014];
	// begin inline asm
	add.cc.u64 %rd32084, %rd32084, %rd35996;
	addc.cc.u64 %rd32085, %rd32085, %rd35997;
	addc.cc.u64 %rd32086, %rd32086, %rd35998;
	addc.cc.u64 %rd32087, %rd32087, %rd35999;
	addc.cc.u64 %rd32088, %rd32088, %rd36000;
	addc.u64 %rd31981, %rd31981, %rd36001;
	
	// end inline asm
	st.global.u64 	[%rd2], %rd32084;
	st.global.u64 	[%rd36011], %rd32085;
	st.global.u64 	[%rd36012], %rd32086;
	st.global.u64 	[%rd36013], %rd32087;
	st.global.u64 	[%rd36014], %rd32088;
	st.global.u64 	[%rd36015], %rd31981;
	ld.global.u64 	%rd32102, [%rd2];
	ld.global.u64 	%rd32103, [%rd36011];
	ld.global.u64 	%rd32104, [%rd36012];
	ld.global.u64 	%rd32105, [%rd36013];
	ld.global.u64 	%rd32106, [%rd36014];
	// begin inline asm
	add.cc.u64 %rd32102, %rd32102, %rd35996;
	addc.cc.u64 %rd32103, %rd32103, %rd35997;
	addc.cc.u64 %rd32104, %rd32104, %rd35998;
	addc.cc.u64 %rd32105, %rd32105, %rd35999;
	addc.cc.u64 %rd32106, %rd32106, %rd36000;
	addc.u64 %rd31981, %rd31981, %rd36001;
	
	// end inline asm
	st.global.u64 	[%rd2], %rd32102;
	st.global.u64 	[%rd36011], %rd32103;
	st.global.u64 	[%rd36012], %rd32104;
	st.global.u64 	[%rd36013], %rd32105;
	st.global.u64 	[%rd36014], %rd32106;
	st.global.u64 	[%rd36015], %rd31981;
	ld.global.u64 	%rd32120, [%rd2];
	ld.global.u64 	%rd32121, [%rd36011];
	ld.global.u64 	%rd32122, [%rd36012];
	ld.global.u64 	%rd32123, [%rd36013];
	ld.global.u64 	%rd32124, [%rd36014];
	// begin inline asm
	add.cc.u64 %rd32120, %rd32120, %rd35996;
	addc.cc.u64 %rd32121, %rd32121, %rd35997;
	addc.cc.u64 %rd32122, %rd32122, %rd35998;
	addc.cc.u64 %rd32123, %rd32123, %rd35999;
	addc.cc.u64 %rd32124, %rd32124, %rd36000;
	addc.u64 %rd31981, %rd31981, %rd36001;
	
	// end inline asm
	st.global.u64 	[%rd2], %rd32120;
	st.global.u64 	[%rd36011], %rd32121;
	st.global.u64 	[%rd36012], %rd32122;
	st.global.u64 	[%rd36013], %rd32123;
	st.global.u64 	[%rd36014], %rd32124;
	st.global.u64 	[%rd36015], %rd31981;
	ld.global.u64 	%rd32138, [%rd2];
	ld.global.u64 	%rd32139, [%rd36011];
	ld.global.u64 	%rd32140, [%rd36012];
	ld.global.u64 	%rd32141, [%rd36013];
	ld.global.u64 	%rd32142, [%rd36014];
	// begin inline asm
	add.cc.u64 %rd32138, %rd32138, %rd35996;
	addc.cc.u64 %rd32139, %rd32139, %rd35997;
	addc.cc.u64 %rd32140, %rd32140, %rd35998;
	addc.cc.u64 %rd32141, %rd32141, %rd35999;
	addc.cc.u64 %rd32142, %rd32142, %rd36000;
	addc.u64 %rd31981, %rd31981, %rd36001;
	
	// end inline asm
	st.global.u64 	[%rd2], %rd32138;
	st.global.u64 	[%rd36011], %rd32139;
	st.global.u64 	[%rd36012], %rd32140;
	st.global.u64 	[%rd36013], %rd32141;
	st.global.u64 	[%rd36014], %rd32142;
	st.global.u64 	[%rd36015], %rd31981;
	ld.global.u64 	%rd32156, [%rd2];
	ld.global.u64 	%rd32157, [%rd36011];
	ld.global.u64 	%rd32158, [%rd36012];
	ld.global.u64 	%rd32159, [%rd36013];
	ld.global.u64 	%rd32160, [%rd36014];
	// begin inline asm
	add.cc.u64 %rd32156, %rd32156, %rd35996;
	addc.cc.u64 %rd32157, %rd32157, %rd35997;
	addc.cc.u64 %rd32158, %rd32158, %rd35998;
	addc.cc.u64 %rd32159, %rd32159, %rd35999;
	addc.cc.u64 %rd32160, %rd32160, %rd36000;
	addc.u64 %rd31981, %rd31981, %rd36001;
	
	// end inline asm
	st.global.u64 	[%rd2], %rd32156;
	st.global.u64 	[%rd36011], %rd32157;
	st.global.u64 	[%rd36012], %rd32158;
	st.global.u64 	[%rd36013], %rd32159;
	st.global.u64 	[%rd36014], %rd32160;
	st.global.u64 	[%rd36015], %rd31981;
	ld.global.u64 	%rd32174, [%rd2];
	ld.global.u64 	%rd32175, [%rd36011];
	ld.global.u64 	%rd32176, [%rd36012];
	ld.global.u64 	%rd32177, [%rd36013];
	ld.global.u64 	%rd32178, [%rd36014];
	// begin inline asm
	add.cc.u64 %rd32174, %rd32174, %rd35996;
	addc.cc.u64 %rd32175, %rd32175, %rd35997;
	addc.cc.u64 %rd32176, %rd32176, %rd35998;
	addc.cc.u64 %rd32177, %rd32177, %rd35999;
	addc.cc.u64 %rd32178, %rd32178, %rd36000;
	addc.u64 %rd31981, %rd31981, %rd36001;
	
	// end inline asm
	st.global.u64 	[%rd2], %rd32174;
	st.global.u64 	[%rd36011], %rd32175;
	st.global.u64 	[%rd36012], %rd32176;
	st.global.u64 	[%rd36013], %rd32177;
	st.global.u64 	[%rd36014], %rd32178;
	st.global.u64 	[%rd36015], %rd31981;
	ld.global.u64 	%rd32192, [%rd2];
	ld.global.u64 	%rd32193, [%rd36011];
	ld.global.u64 	%rd32194, [%rd36012];
	ld.global.u64 	%rd32195, [%rd36013];
	ld.global.u64 	%rd32196, [%rd36014];
	// begin inline asm
	add.cc.u64 %rd32192, %rd32192, %rd35996;
	addc.cc.u64 %rd32193, %rd32193, %rd35997;
	addc.cc.u64 %rd32194, %rd32194, %rd35998;
	addc.cc.u64 %rd32195, %rd32195, %rd35999;
	addc.cc.u64 %rd32196, %rd32196, %rd36000;
	addc.u64 %rd31981, %rd31981, %rd36001;
	
	// end inline asm
	st.global.u64 	[%rd2], %rd32192;
	st.global.u64 	[%rd36011], %rd32193;
	st.global.u64 	[%rd36012], %rd32194;
	st.global.u64 	[%rd36013], %rd32195;
	st.global.u64 	[%rd36014], %rd32196;
	st.global.u64 	[%rd36015], %rd31981;
	ld.global.u64 	%rd32210, [%rd2];
	ld.global.u64 	%rd32211, [%rd36011];
	ld.global.u64 	%rd32212, [%rd36012];
	ld.global.u64 	%rd32213, [%rd36013];
	ld.global.u64 	%rd32214, [%rd36014];
	// begin inline asm
	add.cc.u64 %rd32210, %rd32210, %rd35996;
	addc.cc.u64 %rd32211, %rd32211, %rd35997;
	addc.cc.u64 %rd32212, %rd32212, %rd35998;
	addc.cc.u64 %rd32213, %rd32213, %rd35999;
	addc.cc.u64 %rd32214, %rd32214, %rd36000;
	addc.u64 %rd31981, %rd31981, %rd36001;
	
	// end inline asm
	st.global.u64 	[%rd2], %rd32210;
	st.global.u64 	[%rd36011], %rd32211;
	st.global.u64 	[%rd36012], %rd32212;
	st.global.u64 	[%rd36013], %rd32213;
	st.global.u64 	[%rd36014], %rd32214;
	st.global.u64 	[%rd36015], %rd31981;
	ld.global.u64 	%rd32228, [%rd2];
	ld.global.u64 	%rd32229, [%rd36011];
	ld.global.u64 	%rd32230, [%rd36012];
	ld.global.u64 	%rd32231, [%rd36013];
	ld.global.u64 	%rd32232, [%rd36014];
	// begin inline asm
	add.cc.u64 %rd32228, %rd32228, %rd35996;
	addc.cc.u64 %rd32229, %rd32229, %rd35997;
	addc.cc.u64 %rd32230, %rd32230, %rd35998;
	addc.cc.u64 %rd32231, %rd32231, %rd35999;
	addc.cc.u64 %rd32232, %rd32232, %rd36000;
	addc.u64 %rd31981, %rd31981, %rd36001;
	
	// end inline asm
	st.global.u64 	[%rd2], %rd32228;
	st.global.u64 	[%rd36011], %rd32229;
	st.global.u64 	[%rd36012], %rd32230;
	st.global.u64 	[%rd36013], %rd32231;
	st.global.u64 	[%rd36014], %rd32232;
	st.global.u64 	[%rd36015], %rd31981;
	ld.global.u64 	%rd32246, [%rd2];
	ld.global.u64 	%rd32247, [%rd36011];
	ld.global.u64 	%rd32248, [%rd36012];
	ld.global.u64 	%rd32249, [%rd36013];
	ld.global.u64 	%rd32250, [%rd36014];
	// begin inline asm
	add.cc.u64 %rd32246, %rd32246, %rd35996;
	addc.cc.u64 %rd32247, %rd32247, %rd35997;
	addc.cc.u64 %rd32248, %rd32248, %rd35998;
	addc.cc.u64 %rd32249, %rd32249, %rd35999;
	addc.cc.u64 %rd32250, %rd32250, %rd36000;
	addc.u64 %rd31981, %rd31981, %rd36001;
	
	// end inline asm
	st.global.u64 	[%rd2], %rd32246;
	st.global.u64 	[%rd36011], %rd32247;
	st.global.u64 	[%rd36012], %rd32248;
	st.global.u64 	[%rd36013], %rd32249;
	st.global.u64 	[%rd36014], %rd32250;
	st.global.u64 	[%rd36015], %rd31981;
	ld.global.u64 	%rd32264, [%rd2];
	ld.global.u64 	%rd32265, [%rd36011];
	ld.global.u64 	%rd32266, [%rd36012];
	ld.global.u64 	%rd32267, [%rd36013];
	ld.global.u64 	%rd32268, [%rd36014];
	// begin inline asm
	add.cc.u64 %rd32264, %rd32264, %rd35996;
	addc.cc.u64 %rd32265, %rd32265, %rd35997;
	addc.cc.u64 %rd32266, %rd32266, %rd35998;
	addc.cc.u64 %rd32267, %rd32267, %rd35999;
	addc.cc.u64 %rd32268, %rd32268, %rd36000;
	addc.u64 %rd31981, %rd31981, %rd36001;
	
	// end inline asm
	st.global.u64 	[%rd2], %rd32264;
	st.global.u64 	[%rd36011], %rd32265;
	st.global.u64 	[%rd36012], %rd32266;
	st.global.u64 	[%rd36013], %rd32267;
	st.global.u64 	[%rd36014], %rd32268;
	st.global.u64 	[%rd36015], %rd31981;
	ld.global.u64 	%rd32282, [%rd2];
	ld.global.u64 	%rd32283, [%rd36011];
	ld.global.u64 	%rd32284, [%rd36012];
	ld.global.u64 	%rd32285, [%rd36013];
	ld.global.u64 	%rd32286, [%rd36014];
	// begin inline asm
	add.cc.u64 %rd32282, %rd32282, %rd35996;
	addc.cc.u64 %rd32283, %rd32283, %rd35997;
	addc.cc.u64 %rd32284, %rd32284, %rd35998;
	addc.cc.u64 %rd32285, %rd32285, %rd35999;
	addc.cc.u64 %rd32286, %rd32286, %rd36000;
	addc.u64 %rd31981, %rd31981, %rd36001;
	
	// end inline asm
	st.global.u64 	[%rd2], %rd32282;
	st.global.u64 	[%rd36011], %rd32283;
	st.global.u64 	[%rd36012], %rd32284;
	st.global.u64 	[%rd36013], %rd32285;
	st.global.u64 	[%rd36014], %rd32286;
	st.global.u64 	[%rd36015], %rd31981;
	ld.global.u64 	%rd32300, [%rd2];
	ld.global.u64 	%rd32301, [%rd36011];
	ld.global.u64 	%rd32302, [%rd36012];
	ld.global.u64 	%rd32303, [%rd36013];
	ld.global.u64 	%rd32304, [%rd36014];
	// begin inline asm
	add.cc.u64 %rd32300, %rd32300, %rd35996;
	addc.cc.u64 %rd32301, %rd32301, %rd35997;
	addc.cc.u64 %rd32302, %rd32302, %rd35998;
	addc.cc.u64 %rd32303, %rd32303, %rd35999;
	addc.cc.u64 %rd32304, %rd32304, %rd36000;
	addc.u64 %rd31981, %rd31981, %rd36001;
	
	// end inline asm
	st.global.u64 	[%rd2], %rd32300;
	st.global.u64 	[%rd36011], %rd32301;
	st.global.u64 	[%rd36012], %rd32302;
	st.global.u64 	[%rd36013], %rd32303;
	st.global.u64 	[%rd36014], %rd32304;
	st.global.u64 	[%rd36015], %rd31981;
	ld.global.u64 	%rd32318, [%rd2];
	ld.global.u64 	%rd32319, [%rd36011];
	ld.global.u64 	%rd32320, [%rd36012];
	ld.global.u64 	%rd32321, [%rd36013];
	ld.global.u64 	%rd32322, [%rd36014];
	// begin inline asm
	add.cc.u64 %rd32318, %rd32318, %rd35996;
	addc.cc.u64 %rd32319, %rd32319, %rd35997;
	addc.cc.u64 %rd32320, %rd32320, %rd35998;
	addc.cc.u64 %rd32321, %rd32321, %rd35999;
	addc.cc.u64 %rd32322, %rd32322, %rd36000;
	addc.u64 %rd31981, %rd31981, %rd36001;
	
	// end inline asm
	st.global.u64 	[%rd2], %rd32318;
	st.global.u64 	[%rd36011], %rd32319;
	st.global.u64 	[%rd36012], %rd32320;
	st.global.u64 	[%rd36013], %rd32321;
	st.global.u64 	[%rd36014], %rd32322;
	st.global.u64 	[%rd36015], %rd31981;
	ld.global.u64 	%rd32336, [%rd2];
	ld.global.u64 	%rd32337, [%rd36011];
	ld.global.u64 	%rd32338, [%rd36012];
	ld.global.u64 	%rd32339, [%rd36013];
	ld.global.u64 	%rd32340, [%rd36014];
	// begin inline asm
	add.cc.u64 %rd32336, %rd32336, %rd35996;
	addc.cc.u64 %rd32337, %rd32337, %rd35997;
	addc.cc.u64 %rd32338, %rd32338, %rd35998;
	addc.cc.u64 %rd32339, %rd32339, %rd35999;
	addc.cc.u64 %rd32340, %rd32340, %rd36000;
	addc.u64 %rd31981, %rd31981, %rd36001;
	
	// end inline asm
	st.global.u64 	[%rd2], %rd32336;
	st.global.u64 	[%rd36011], %rd32337;
	st.global.u64 	[%rd36012], %rd32338;
	st.global.u64 	[%rd36013], %rd32339;
	st.global.u64 	[%rd36014], %rd32340;
	st.global.u64 	[%rd36015], %rd31981;
	ld.global.u64 	%rd32354, [%rd2];
	ld.global.u64 	%rd32355, [%rd36011];
	ld.global.u64 	%rd32356, [%rd36012];
	ld.global.u64 	%rd32357, [%rd36013];
	ld.global.u64 	%rd32358, [%rd36014];
	// begin inline asm
	add.cc.u64 %rd32354, %rd32354, %rd35996;
	addc.cc.u64 %rd32355, %rd32355, %rd35997;
	addc.cc.u64 %rd32356, %rd32356, %rd35998;
	addc.cc.u64 %rd32357, %rd32357, %rd35999;
	addc.cc.u64 %rd32358, %rd32358, %rd36000;
	addc.u64 %rd31981, %rd31981, %rd36001;
	
	// end inline asm
	st.global.u64 	[%rd2], %rd32354;
	st.global.u64 	[%rd36011], %rd32355;
	st.global.u64 	[%rd36012], %rd32356;
	st.global.u64 	[%rd36013], %rd32357;
	st.global.u64 	[%rd36014], %rd32358;
	st.global.u64 	[%rd36015], %rd31981;
	ld.global.u64 	%rd32372, [%rd2];
	ld.global.u64 	%rd32373, [%rd36011];
	ld.global.u64 	%rd32374, [%rd36012];
	ld.global.u64 	%rd32375, [%rd36013];
	ld.global.u64 	%rd32376, [%rd36014];
	// begin inline asm
	add.cc.u64 %rd32372, %rd32372, %rd35996;
	addc.cc.u64 %rd32373, %rd32373, %rd35997;
	addc.cc.u64 %rd32374, %rd32374, %rd35998;
	addc.cc.u64 %rd32375, %rd32375, %rd35999;
	addc.cc.u64 %rd32376, %rd32376, %rd36000;
	addc.u64 %rd31981, %rd31981, %rd36001;
	
	// end inline asm
	st.global.u64 	[%rd2], %rd32372;
	st.global.u64 	[%rd36011], %rd32373;
	st.global.u64 	[%rd36012], %rd32374;
	st.global.u64 	[%rd36013], %rd32375;
	st.global.u64 	[%rd36014], %rd32376;
	st.global.u64 	[%rd36015], %rd31981;
	ld.global.u64 	%rd32390, [%rd2];
	ld.global.u64 	%rd32391, [%rd36011];
	ld.global.u64 	%rd32392, [%rd36012];
	ld.global.u64 	%rd32393, [%rd36013];
	ld.global.u64 	%rd32394, [%rd36014];
	// begin inline asm
	add.cc.u64 %rd32390, %rd32390, %rd35996;
	addc.cc.u64 %rd32391, %rd32391, %rd35997;
	addc.cc.u64 %rd32392, %rd32392, %rd35998;
	addc.cc.u64 %rd32393, %rd32393, %rd35999;
	addc.cc.u64 %rd32394, %rd32394, %rd36000;
	addc.u64 %rd31981, %rd31981, %rd36001;
	
	// end inline asm
	st.global.u64 	[%rd2], %rd32390;
	st.global.u64 	[%rd36011], %rd32391;
	st.global.u64 	[%rd36012], %rd32392;
	st.global.u64 	[%rd36013], %rd32393;
	st.global.u64 	[%rd36014], %rd32394;
	st.global.u64 	[%rd36015], %rd31981;
	ld.global.u64 	%rd32408, [%rd2];
	ld.global.u64 	%rd32409, [%rd36011];
	ld.global.u64 	%rd32410, [%rd36012];
	ld.global.u64 	%rd32411, [%rd36013];
	ld.global.u64 	%rd32412, [%rd36014];
	// begin inline asm
	add.cc.u64 %rd32408, %rd32408, %rd35996;
	addc.cc.u64 %rd32409, %rd32409, %rd35997;
	addc.cc.u64 %rd32410, %rd32410, %rd35998;
	addc.cc.u64 %rd32411, %rd32411, %rd35999;
	addc.cc.u64 %rd32412, %rd32412, %rd36000;
	addc.u64 %rd31981, %rd31981, %rd36001;
	
	// end inline asm
	st.global.u64 	[%rd2], %rd32408;
	st.global.u64 	[%rd36011], %rd32409;
	st.global.u64 	[%rd36012], %rd32410;
	st.global.u64 	[%rd36013], %rd32411;
	st.global.u64 	[%rd36014], %rd32412;
	st.global.u64 	[%rd36015], %rd31981;
	ld.global.u64 	%rd32426, [%rd2];
	ld.global.u64 	%rd32427, [%rd36011];
	ld.global.u64 	%rd32428, [%rd36012];
	ld.global.u64 	%rd32429, [%rd36013];
	ld.global.u64 	%rd32430, [%rd36014];
	// begin inline asm
	add.cc.u64 %rd32426, %rd32426, %rd35996;
	addc.cc.u64 %rd32427, %rd32427, %rd35997;
	addc.cc.u64 %rd32428, %rd32428, %rd35998;
	addc.cc.u64 %rd32429, %rd32429, %rd35999;
	addc.cc.u64 %rd32430, %rd32430, %rd36000;
	addc.u64 %rd31981, %rd31981, %rd36001;
	
	// end inline asm
	st.global.u64 	[%rd2], %rd32426;
	st.global.u64 	[%rd36011], %rd32427;
	st.global.u64 	[%rd36012], %rd32428;
	st.global.u64 	[%rd36013], %rd32429;
	st.global.u64 	[%rd36014], %rd32430;
	st.global.u64 	[%rd36015], %rd31981;
	ld.global.u64 	%rd32444, [%rd2];
	ld.global.u64 	%rd32445, [%rd36011];
	ld.global.u64 	%rd32446, [%rd36012];
	ld.global.u64 	%rd32447, [%rd36013];
	ld.global.u64 	%rd32448, [%rd36014];
	// begin inline asm
	add.cc.u64 %rd32444, %rd32444, %rd35996;
	addc.cc.u64 %rd32445, %rd32445, %rd35997;
	addc.cc.u64 %rd32446, %rd32446, %rd35998;
	addc.cc.u64 %rd32447, %rd32447, %rd35999;
	addc.cc.u64 %rd32448, %rd32448, %rd36000;
	addc.u64 %rd31981, %rd31981, %rd36001;
	
	// end inline asm
	st.global.u64 	[%rd2], %rd32444;
	st.global.u64 	[%rd36011], %rd32445;
	st.global.u64 	[%rd36012], %rd32446;
	st.global.u64 	[%rd36013], %rd32447;
	st.global.u64 	[%rd36014], %rd32448;
	st.global.u64 	[%rd36015], %rd31981;
	ld.global.u64 	%rd32462, [%rd2];
	ld.global.u64 	%rd32463, [%rd36011];
	ld.global.u64 	%rd32464, [%rd36012];
	ld.global.u64 	%rd32465, [%rd36013];
	ld.global.u64 	%rd32466, [%rd36014];
	// begin inline asm
	add.cc.u64 %rd32462, %rd32462, %rd35996;
	addc.cc.u64 %rd32463, %rd32463, %rd35997;
	addc.cc.u64 %rd32464, %rd32464, %rd35998;
	addc.cc.u64 %rd32465, %rd32465, %rd35999;
	addc.cc.u64 %rd32466, %rd32466, %rd36000;
	addc.u64 %rd31981, %rd31981, %rd36001;
	
	// end inline asm
	st.global.u64 	[%rd2], %rd32462;
	st.global.u64 	[%rd36011], %rd32463;
	st.global.u64 	[%rd36012], %rd32464;
	st.global.u64 	[%rd36013], %rd32465;
	st.global.u64 	[%rd36014], %rd32466;
	st.global.u64 	[%rd36015], %rd31981;
	ld.global.u64 	%rd32480, [%rd2];
	ld.global.u64 	%rd32481, [%rd36011];
	ld.global.u64 	%rd32482, [%rd36012];
	ld.global.u64 	%rd32483, [%rd36013];
	ld.global.u64 	%rd32484, [%rd36014];
	// begin inline asm
	add.cc.u64 %rd32480, %rd32480, %rd35996;
	addc.cc.u64 %rd32481, %rd32481, %rd35997;
	addc.cc.u64 %rd32482, %rd32482, %rd35998;
	addc.cc.u64 %rd32483, %rd32483, %rd35999;
	addc.cc.u64 %rd32484, %rd32484, %rd36000;
	addc.u64 %rd31981, %rd31981, %rd36001;
	
	// end inline asm
	st.global.u64 	[%rd2], %rd32480;
	st.global.u64 	[%rd36011], %rd32481;
	st.global.u64 	[%rd36012], %rd32482;
	st.global.u64 	[%rd36013], %rd32483;
	st.global.u64 	[%rd36014], %rd32484;
	st.global.u64 	[%rd36015], %rd31981;
	ld.global.u64 	%rd32498, [%rd2];
	ld.global.u64 	%rd32499, [%rd36011];
	ld.global.u64 	%rd32500, [%rd36012];
	ld.global.u64 	%rd32501, [%rd36013];
	ld.global.u64 	%rd32502, [%rd36014];
	// begin inline asm
	add.cc.u64 %rd32498, %rd32498, %rd35996;
	addc.cc.u64 %rd32499, %rd32499, %rd35997;
	addc.cc.u64 %rd32500, %rd32500, %rd35998;
	addc.cc.u64 %rd32501, %rd32501, %rd35999;
	addc.cc.u64 %rd32502, %rd32502, %rd36000;
	addc.u64 %rd31981, %rd31981, %rd36001;
	
	// end inline asm
	st.global.u64 	[%rd2], %rd32498;
	st.global.u64 	[%rd36011], %rd32499;
	st.global.u64 	[%rd36012], %rd32500;
	st.global.u64 	[%rd36013], %rd32501;
	st.global.u64 	[%rd36014], %rd32502;
	st.global.u64 	[%rd36015], %rd31981;
	ld.global.u64 	%rd32516, [%rd2];
	ld.global.u64 	%rd32517, [%rd36011];
	ld.global.u64 	%rd32518, [%rd36012];
	ld.global.u64 	%rd32519, [%rd36013];
	ld.global.u64 	%rd32520, [%rd36014];
	// begin inline asm
	add.cc.u64 %rd32516, %rd32516, %rd35996;
	addc.cc.u64 %rd32517, %rd32517, %rd35997;
	addc.cc.u64 %rd32518, %rd32518, %rd35998;
	addc.cc.u64 %rd32519, %rd32519, %rd35999;
	addc.cc.u64 %rd32520, %rd32520, %rd36000;
	addc.u64 %rd31981, %rd31981, %rd36001;
	
	// end inline asm
	st.global.u64 	[%rd2], %rd32516;
	st.global.u64 	[%rd36011], %rd32517;
	st.global.u64 	[%rd36012], %rd32518;
	st.global.u64 	[%rd36013], %rd32519;
	st.global.u64 	[%rd36014], %rd32520;
	st.global.u64 	[%rd36015], %rd31981;
	ld.global.u64 	%rd32534, [%rd2];
	ld.global.u64 	%rd32535, [%rd36011];
	ld.global.u64 	%rd32536, [%rd36012];
	ld.global.u64 	%rd32537, [%rd36013];
	ld.global.u64 	%rd32538, [%rd36014];
	// begin inline asm
	add.cc.u64 %rd32534, %rd32534, %rd35996;
	addc.cc.u64 %rd32535, %rd32535, %rd35997;
	addc.cc.u64 %rd32536, %rd32536, %rd35998;
	addc.cc.u64 %rd32537, %rd32537, %rd35999;
	addc.cc.u64 %rd32538, %rd32538, %rd36000;
	addc.u64 %rd31981, %rd31981, %rd36001;
	
	// end inline asm
	st.global.u64 	[%rd2], %rd32534;
	st.global.u64 	[%rd36011], %rd32535;
	st.global.u64 	[%rd36012], %rd32536;
	st.global.u64 	[%rd36013], %rd32537;
	st.global.u64 	[%rd36014], %rd32538;
	st.global.u64 	[%rd36015], %rd31981;
	ld.global.u64 	%rd32552, [%rd2];
	ld.global.u64 	%rd32553, [%rd36011];
	ld.global.u64 	%rd32554, [%rd36012];
	ld.global.u64 	%rd32555, [%rd36013];
	ld.global.u64 	%rd32556, [%rd36014];
	// begin inline asm
	add.cc.u64 %rd32552, %rd32552, %rd35996;
	addc.cc.u64 %rd32553, %rd32553, %rd35997;
	addc.cc.u64 %rd32554, %rd32554, %rd35998;
	addc.cc.u64 %rd32555, %rd32555, %rd35999;
	addc.cc.u64 %rd32556, %rd32556, %rd36000;
	addc.u64 %rd31981, %rd31981, %rd36001;
	
	// end inline asm
	st.global.u64 	[%rd2], %rd32552;
	st.global.u64 	[%rd36011], %rd32553;
	st.global.u64 	[%rd36012], %rd32554;
	st.global.u64 	[%rd36013], %rd32555;
	st.global.u64 	[%rd36014], %rd32556;
	st.global.u64 	[%rd36015], %rd31981;
	ld.global.u64 	%rd32570, [%rd2];
	ld.global.u64 	%rd32571, [%rd36011];
	ld.global.u64 	%rd32572, [%rd36012];
	ld.global.u64 	%rd32573, [%rd36013];
	ld.global.u64 	%rd32574, [%rd36014];
	// begin inline asm
	add.cc.u64 %rd32570, %rd32570, %rd35996;
	addc.cc.u64 %rd32571, %rd32571, %rd35997;
	addc.cc.u64 %rd32572, %rd32572, %rd35998;
	addc.cc.u64 %rd32573, %rd32573, %rd35999;
	addc.cc.u64 %rd32574, %rd32574, %rd36000;
	addc.u64 %rd31981, %rd31981, %rd36001;
	
	// end inline asm
	st.global.u64 	[%rd2], %rd32570;
	st.global.u64 	[%rd36011], %rd32571;
	st.global.u64 	[%rd36012], %rd32572;
	st.global.u64 	[%rd36013], %rd32573;
	st.global.u64 	[%rd36014], %rd32574;
	st.global.u64 	[%rd36015], %rd31981;
	ld.global.u64 	%rd32588, [%rd2];
	ld.global.u64 	%rd32589, [%rd36011];
	ld.global.u64 	%rd32590, [%rd36012];
	ld.global.u64 	%rd32591, [%rd36013];
	ld.global.u64 	%rd32592, [%rd36014];
	// begin inline asm
	add.cc.u64 %rd32588, %rd32588, %rd35996;
	addc.cc.u64 %rd32589, %rd32589, %rd35997;
	addc.cc.u64 %rd32590, %rd32590, %rd35998;
	addc.cc.u64 %rd32591, %rd32591, %rd35999;
	addc.cc.u64 %rd32592, %rd32592, %rd36000;
	addc.u64 %rd31981, %rd31981, %rd36001;
	
	// end inline asm
	st.global.u64 	[%rd2], %rd32588;
	st.global.u64 	[%rd36011], %rd32589;
	st.global.u64 	[%rd36012], %rd32590;
	st.global.u64 	[%rd36013], %rd32591;
	st.global.u64 	[%rd36014], %rd32592;
	st.global.u64 	[%rd36015], %rd31981;
	ld.global.u64 	%rd32606, [%rd2];
	ld.global.u64 	%rd32607, [%rd36011];
	ld.global.u64 	%rd32608, [%rd36012];
	ld.global.u64 	%rd32609, [%rd36013];
	ld.global.u64 	%rd32610, [%rd36014];
	// begin inline asm
	add.cc.u64 %rd32606, %rd32606, %rd35996;
	addc.cc.u64 %rd32607, %rd32607, %rd35997;
	addc.cc.u64 %rd32608, %rd32608, %rd35998;
	addc.cc.u64 %rd32609, %rd32609, %rd35999;
	addc.cc.u64 %rd32610, %rd32610, %rd36000;
	addc.u64 %rd31981, %rd31981, %rd36001;
	
	// end inline asm
	st.global.u64 	[%rd2], %rd32606;
	st.global.u64 	[%rd36011], %rd32607;
	st.global.u64 	[%rd36012], %rd32608;
	st.global.u64 	[%rd36013], %rd32609;
	st.global.u64 	[%rd36014], %rd32610;
	st.global.u64 	[%rd36015], %rd31981;
	ld.global.u64 	%rd32624, [%rd2];
	ld.global.u64 	%rd32625, [%rd36011];
	ld.global.u64 	%rd32626, [%rd36012];
	ld.global.u64 	%rd32627, [%rd36013];
	ld.global.u64 	%rd32628, [%rd36014];
	// begin inline asm
	add.cc.u64 %rd32624, %rd32624, %rd35996;
	addc.cc.u64 %rd32625, %rd32625, %rd35997;
	addc.cc.u64 %rd32626, %rd32626, %rd35998;
	addc.cc.u64 %rd32627, %rd32627, %rd35999;
	addc.cc.u64 %rd32628, %rd32628, %rd36000;
	addc.u64 %rd31981, %rd31981, %rd36001;
	
	// end inline asm
	st.global.u64 	[%rd2], %rd32624;
	st.global.u64 	[%rd36011], %rd32625;
	st.global.u64 	[%rd36012], %rd32626;
	st.global.u64 	[%rd36013], %rd32627;
	st.global.u64 	[%rd36014], %rd32628;
	st.global.u64 	[%rd36015], %rd31981;
	ld.global.u64 	%rd32642, [%rd2];
	ld.global.u64 	%rd32643, [%rd36011];
	ld.global.u64 	%rd32644, [%rd36012];
	ld.global.u64 	%rd32645, [%rd36013];
	ld.global.u64 	%rd32646, [%rd36014];
	// begin inline asm
	add.cc.u64 %rd32642, %rd32642, %rd35996;
	addc.cc.u64 %rd32643, %rd32643, %rd35997;
	addc.cc.u64 %rd32644, %rd32644, %rd35998;
	addc.cc.u64 %rd32645, %rd32645, %rd35999;
	addc.cc.u64 %rd32646, %rd32646, %rd36000;
	addc.u64 %rd31981, %rd31981, %rd36001;
	
	// end inline asm
	st.global.u64 	[%rd2], %rd32642;
	st.global.u64 	[%rd36011], %rd32643;
	st.global.u64 	[%rd36012], %rd32644;
	st.global.u64 	[%rd36013], %rd32645;
	st.global.u64 	[%rd36014], %rd32646;
	st.global.u64 	[%rd36015], %rd31981;
	ld.global.u64 	%rd32660, [%rd2];
	ld.global.u64 	%rd32661, [%rd36011];
	ld.global.u64 	%rd32662, [%rd36012];
	ld.global.u64 	%rd32663, [%rd36013];
	ld.global.u64 	%rd32664, [%rd36014];
	// begin inline asm
	add.cc.u64 %rd32660, %rd32660, %rd35996;
	addc.cc.u64 %rd32661, %rd32661, %rd35997;
	addc.cc.u64 %rd32662, %rd32662, %rd35998;
	addc.cc.u64 %rd32663, %rd32663, %rd35999;
	addc.cc.u64 %rd32664, %rd32664, %rd36000;
	addc.u64 %rd31981, %rd31981, %rd36001;
	
	// end inline asm
	st.global.u64 	[%rd2], %rd32660;
	st.global.u64 	[%rd36011], %rd32661;
	st.global.u64 	[%rd36012], %rd32662;
	st.global.u64 	[%rd36013], %rd32663;
	st.global.u64 	[%rd36014], %rd32664;
	st.global.u64 	[%rd36015], %rd31981;
	ld.global.u64 	%rd32678, [%rd2];
	ld.global.u64 	%rd32679, [%rd36011];
	ld.global.u64 	%rd32680, [%rd36012];
	ld.global.u64 	%rd32681, [%rd36013];
	ld.global.u64 	%rd32682, [%rd36014];
	// begin inline asm
	add.cc.u64 %rd32678, %rd32678, %rd35996;
	addc.cc.u64 %rd32679, %rd32679, %rd35997;
	addc.cc.u64 %rd32680, %rd32680, %rd35998;
	addc.cc.u64 %rd32681, %rd32681, %rd35999;
	addc.cc.u64 %rd32682, %rd32682, %rd36000;
	addc.u64 %rd31981, %rd31981, %rd36001;
	
	// end inline asm
	st.global.u64 	[%rd2], %rd32678;
	st.global.u64 	[%rd36011], %rd32679;
	st.global.u64 	[%rd36012], %rd32680;
	st.global.u64 	[%rd36013], %rd32681;
	st.global.u64 	[%rd36014], %rd32682;
	st.global.u64 	[%rd36015], %rd31981;
	ld.global.u64 	%rd32696, [%rd2];
	ld.global.u64 	%rd32697, [%rd36011];
	ld.global.u64 	%rd32698, [%rd36012];
	ld.global.u64 	%rd32699, [%rd36013];
	ld.global.u64 	%rd32700, [%rd36014];
	// begin inline asm
	add.cc.u64 %rd32696, %rd32696, %rd35996;
	addc.cc.u64 %rd32697, %rd32697, %rd35997;
	addc.cc.u64 %rd32698, %rd32698, %rd35998;
	addc.cc.u64 %rd32699, %rd32699, %rd35999;
	addc.cc.u64 %rd32700, %rd32700, %rd36000;
	addc.u64 %rd31981, %rd31981, %rd36001;
	
	// end inline asm
	st.global.u64 	[%rd2], %rd32696;
	st.global.u64 	[%rd36011], %rd32697;
	st.global.u64 	[%rd36012], %rd32698;
	st.global.u64 	[%rd36013], %rd32699;
	st.global.u64 	[%rd36014], %rd32700;
	st.global.u64 	[%rd36015], %rd31981;
	ld.global.u64 	%rd32714, [%rd2];
	ld.global.u64 	%rd32715, [%rd36011];
	ld.global.u64 	%rd32716, [%rd36012];
	ld.global.u64 	%rd32717, [%rd36013];
	ld.global.u64 	%rd32718, [%rd36014];
	// begin inline asm
	add.cc.u64 %rd32714, %rd32714, %rd35996;
	addc.cc.u64 %rd32715, %rd32715, %rd35997;
	addc.cc.u64 %rd32716, %rd32716, %rd35998;
	addc.cc.u64 %rd32717, %rd32717, %rd35999;
	addc.cc.u64 %rd32718, %rd32718, %rd36000;
	addc.u64 %rd31981, %rd31981, %rd36001;
	
	// end inline asm
	st.global.u64 	[%rd2], %rd32714;
	st.global.u64 	[%rd36011], %rd32715;
	st.global.u64 	[%rd36012], %rd32716;
	st.global.u64 	[%rd36013], %rd32717;
	st.global.u64 	[%rd36014], %rd32718;
	st.global.u64 	[%rd36015], %rd31981;
	ld.global.u64 	%rd32732, [%rd2];
	ld.global.u64 	%rd32733, [%rd36011];
	ld.global.u64 	%rd32734, [%rd36012];
	ld.global.u64 	%rd32735, [%rd36013];
	ld.global.u64 	%rd32736, [%rd36014];
	// begin inline asm
	add.cc.u64 %rd32732, %rd32732, %rd35996;
	addc.cc.u64 %rd32733, %rd32733, %rd35997;
	addc.cc.u64 %rd32734, %rd32734, %rd35998;
	addc.cc.u64 %rd32735, %rd32735, %rd35999;
	addc.cc.u64 %rd32736, %rd32736, %rd36000;
	addc.u64 %rd31981, %rd31981, %rd36001;
	
	// end inline asm
	st.global.u64 	[%rd2], %rd32732;
	st.global.u64 	[%rd36011], %rd32733;
	st.global.u64 	[%rd36012], %rd32734;
	st.global.u64 	[%rd36013], %rd32735;
	st.global.u64 	[%rd36014], %rd32736;
	st.global.u64 	[%rd36015], %rd31981;
	ld.global.u64 	%rd32750, [%rd2];
	ld.global.u64 	%rd32751, [%rd36011];
	ld.global.u64 	%rd32752, [%rd36012];
	ld.global.u64 	%rd32753, [%rd36013];
	ld.global.u64 	%rd32754, [%rd36014];
	// begin inline asm
	add.cc.u64 %rd32750, %rd32750, %rd35996;
	addc.cc.u64 %rd32751, %rd32751, %rd35997;
	addc.cc.u64 %rd32752, %rd32752, %rd35998;
	addc.cc.u64 %rd32753, %rd32753, %rd35999;
	addc.cc.u64 %rd32754, %rd32754, %rd36000;
	addc.u64 %rd31981, %rd31981, %rd36001;
	
	// end inline asm
	st.global.u64 	[%rd2], %rd32750;
	st.global.u64 	[%rd36011], %rd32751;
	st.global.u64 	[%rd36012], %rd32752;
	st.global.u64 	[%rd36013], %rd32753;
	st.global.u64 	[%rd36014], %rd32754;
	st.global.u64 	[%rd36015], %rd31981;
	ld.global.u64 	%rd32768, [%rd2];
	ld.global.u64 	%rd32769, [%rd36011];
	ld.global.u64 	%rd32770, [%rd36012];
	ld.global.u64 	%rd32771, [%rd36013];
	ld.global.u64 	%rd32772, [%rd36014];
	// begin inline asm
	add.cc.u64 %rd32768, %rd32768, %rd35996;
	addc.cc.u64 %rd32769, %rd32769, %rd35997;
	addc.cc.u64 %rd32770, %rd32770, %rd35998;
	addc.cc.u64 %rd32771, %rd32771, %rd35999;
	addc.cc.u64 %rd32772, %rd32772, %rd36000;
	addc.u64 %rd31981, %rd31981, %rd36001;
	
	// end inline asm
	st.global.u64 	[%rd2], %rd32768;
	st.global.u64 	[%rd36011], %rd32769;
	st.global.u64 	[%rd36012], %rd32770;
	st.global.u64 	[%rd36013], %rd32771;
	st.global.u64 	[%rd36014], %rd32772;
	st.global.u64 	[%rd36015], %rd31981;
	ld.global.u64 	%rd32786, [%rd2];
	ld.global.u64 	%rd32787, [%rd36011];
	ld.global.u64 	%rd32788, [%rd36012];
	ld.global.u64 	%rd32789, [%rd36013];
	ld.global.u64 	%rd32790, [%rd36014];
	// begin inline asm
	add.cc.u64 %rd32786, %rd32786, %rd35996;
	addc.cc.u64 %rd32787, %rd32787, %rd35997;
	addc.cc.u64 %rd32788, %rd32788, %rd35998;
	addc.cc.u64 %rd32789, %rd32789, %rd35999;
	addc.cc.u64 %rd32790, %rd32790, %rd36000;
	addc.u64 %rd31981, %rd31981, %rd36001;
	
	// end inline asm
	st.global.u64 	[%rd2], %rd32786;
	st.global.u64 	[%rd36011], %rd32787;
	st.global.u64 	[%rd36012], %rd32788;
	st.global.u64 	[%rd36013], %rd32789;
	st.global.u64 	[%rd36014], %rd32790;
	st.global.u64 	[%rd36015], %rd31981;
	ld.global.u64 	%rd32804, [%rd2];
	ld.global.u64 	%rd32805, [%rd36011];
	ld.global.u64 	%rd32806, [%rd36012];
	ld.global.u64 	%rd32807, [%rd36013];
	ld.global.u64 	%rd32808, [%rd36014];
	// begin inline asm
	add.cc.u64 %rd32804, %rd32804, %rd35996;
	addc.cc.u64 %rd32805, %rd32805, %rd35997;
	addc.cc.u64 %rd32806, %rd32806, %rd35998;
	addc.cc.u64 %rd32807, %rd32807, %rd35999;
	addc.cc.u64 %rd32808, %rd32808, %rd36000;
	addc.u64 %rd31981, %rd31981, %rd36001;
	
	// end inline asm
	st.global.u64 	[%rd2], %rd32804;
	st.global.u64 	[%rd36011], %rd32805;
	st.global.u64 	[%rd36012], %rd32806;
	st.global.u64 	[%rd36013], %rd32807;
	st.global.u64 	[%rd36014], %rd32808;
	st.global.u64 	[%rd36015], %rd31981;
	ld.global.u64 	%rd32822, [%rd2];
	ld.global.u64 	%rd32823, [%rd36011];
	ld.global.u64 	%rd32824, [%rd36012];
	ld.global.u64 	%rd32825, [%rd36013];
	ld.global.u64 	%rd32826, [%rd36014];
	// begin inline asm
	add.cc.u64 %rd32822, %rd32822, %rd35996;
	addc.cc.u64 %rd32823, %rd32823, %rd35997;
	addc.cc.u64 %rd32824, %rd32824, %rd35998;
	addc.cc.u64 %rd32825, %rd32825, %rd35999;
	addc.cc.u64 %rd32826, %rd32826, %rd36000;
	addc.u64 %rd31981, %rd31981, %rd36001;
	
	// end inline asm
	st.global.u64 	[%rd2], %rd32822;
	st.global.u64 	[%rd36011], %rd32823;
	st.global.u64 	[%rd36012], %rd32824;
	st.global.u64 	[%rd36013], %rd32825;
	st.global.u64 	[%rd36014], %rd32826;
	st.global.u64 	[%rd36015], %rd31981;
	ld.global.u64 	%rd32840, [%rd2];
	ld.global.u64 	%rd32841, [%rd36011];
	ld.global.u64 	%rd32842, [%rd36012];
	ld.global.u64 	%rd32843, [%rd36013];
	ld.global.u64 	%rd32844, [%rd36014];
	// begin inline asm
	add.cc.u64 %rd32840, %rd32840, %rd35996;
	addc.cc.u64 %rd32841, %rd32841, %rd35997;
	addc.cc.u64 %rd32842, %rd32842, %rd35998;
	addc.cc.u64 %rd32843, %rd32843, %rd35999;
	addc.cc.u64 %rd32844, %rd32844, %rd36000;
	addc.u64 %rd31981, %rd31981, %rd36001;
	
	// end inline asm
	st.global.u64 	[%rd2], %rd32840;
	st.global.u64 	[%rd36011], %rd32841;
	st.global.u64 	[%rd36012], %rd32842;
	st.global.u64 	[%rd36013], %rd32843;
	st.global.u64 	[%rd36014], %rd32844;
	st.global.u64 	[%rd36015], %rd31981;
	ld.global.u64 	%rd32858, [%rd2];
	ld.global.u64 	%rd32859, [%rd36011];
	ld.global.u64 	%rd32860, [%rd36012];
	ld.global.u64 	%rd32861, [%rd36013];
	ld.global.u64 	%rd32862, [%rd36014];
	// begin inline asm
	add.cc.u64 %rd32858, %rd32858, %rd35996;
	addc.cc.u64 %rd32859, %rd32859, %rd35997;
	addc.cc.u64 %rd32860, %rd32860, %rd35998;
	addc.cc.u64 %rd32861, %rd32861, %rd35999;
	addc.cc.u64 %rd32862, %rd32862, %rd36000;
	addc.u64 %rd31981, %rd31981, %rd36001;
	
	// end inline asm
	st.global.u64 	[%rd2], %rd32858;
	st.global.u64 	[%rd36011], %rd32859;
	st.global.u64 	[%rd36012], %rd32860;
	st.global.u64 	[%rd36013], %rd32861;
	st.global.u64 	[%rd36014], %rd32862;
	st.global.u64 	[%rd36015], %rd31981;
	ld.global.u64 	%rd32876, [%rd2];
	ld.global.u64 	%rd32877, [%rd36011];
	ld.global.u64 	%rd32878, [%rd36012];
	ld.global.u64 	%rd32879, [%rd36013];
	ld.global.u64 	%rd32880, [%rd36014];
	// begin inline asm
	add.cc.u64 %rd32876, %rd32876, %rd35996;
	addc.cc.u64 %rd32877, %rd32877, %rd35997;
	addc.cc.u64 %rd32878, %rd32878, %rd35998;
	addc.cc.u64 %rd32879, %rd32879, %rd35999;
	addc.cc.u64 %rd32880, %rd32880, %rd36000;
	addc.u64 %rd31981, %rd31981, %rd36001;
	
	// end inline asm
	st.global.u64 	[%rd2], %rd32876;
	st.global.u64 	[%rd36011], %rd32877;
	st.global.u64 	[%rd36012], %rd32878;
	st.global.u64 	[%rd36013], %rd32879;
	st.global.u64 	[%rd36014], %rd32880;
	st.global.u64 	[%rd36015], %rd31981;
	ld.global.u64 	%rd32894, [%rd2];
	ld.global.u64 	%rd32895, [%rd36011];
	ld.global.u64 	%rd32896, [%rd36012];
	ld.global.u64 	%rd32897, [%rd36013];
	ld.global.u64 	%rd32898, [%rd36014];
	// begin inline asm
	add.cc.u64 %rd32894, %rd32894, %rd35996;
	addc.cc.u64 %rd32895, %rd32895, %rd35997;
	addc.cc.u64 %rd32896, %rd32896, %rd35998;
	addc.cc.u64 %rd32897, %rd32897, %rd35999;
	addc.cc.u64 %rd32898, %rd32898, %rd36000;
	addc.u64 %rd31981, %rd31981, %rd36001;
	
	// end inline asm
	st.global.u64 	[%rd2], %rd32894;
	st.global.u64 	[%rd36011], %rd32895;
	st.global.u64 	[%rd36012], %rd32896;
	st.global.u64 	[%rd36013], %rd32897;
	st.global.u64 	[%rd36014], %rd32898;
	st.global.u64 	[%rd36015], %rd31981;
	ld.global.u64 	%rd32912, [%rd2];
	ld.global.u64 	%rd32913, [%rd36011];
	ld.global.u64 	%rd32914, [%rd36012];
	ld.global.u64 	%rd32915, [%rd36013];
	ld.global.u64 	%rd32916, [%rd36014];
	// begin inline asm
	add.cc.u64 %rd32912, %rd32912, %rd35996;
	addc.cc.u64 %rd32913, %rd32913, %rd35997;
	addc.cc.u64 %rd32914, %rd32914, %rd35998;
	addc.cc.u64 %rd32915, %rd32915, %rd35999;
	addc.cc.u64 %rd32916, %rd32916, %rd36000;
	addc.u64 %rd31981, %rd31981, %rd36001;
	
	// end inline asm
	st.global.u64 	[%rd2], %rd32912;
	st.global.u64 	[%rd36011], %rd32913;
	st.global.u64 	[%rd36012], %rd32914;
	st.global.u64 	[%rd36013], %rd32915;
	st.global.u64 	[%rd36014], %rd32916;
	st.global.u64 	[%rd36015], %rd31981;
	ld.global.u64 	%rd32930, [%rd2];
	ld.global.u64 	%rd32931, [%rd36011];
	ld.global.u64 	%rd32932, [%rd36012];
	ld.global.u64 	%rd32933, [%rd36013];
	ld.global.u64 	%rd32934, [%rd36014];
	// begin inline asm
	add.cc.u64 %rd32930, %rd32930, %rd35996;
	addc.cc.u64 %rd32931, %rd32931, %rd35997;
	addc.cc.u64 %rd32932, %rd32932, %rd35998;
	addc.cc.u64 %rd32933, %rd32933, %rd35999;
	addc.cc.u64 %rd32934, %rd32934, %rd36000;
	addc.u64 %rd31981, %rd31981, %rd36001;
	
	// end inline asm
	st.global.u64 	[%rd2], %rd32930;
	st.global.u64 	[%rd36011], %rd32931;
	st.global.u64 	[%rd36012], %rd32932;
	st.global.u64 	[%rd36013], %rd32933;
	st.global.u64 	[%rd36014], %rd32934;
	st.global.u64 	[%rd36015], %rd31981;
	ld.global.u64 	%rd32948, [%rd2];
	ld.global.u64 	%rd32949, [%rd36011];
	ld.global.u64 	%rd32950, [%rd36012];
	ld.global.u64 	%rd32951, [%rd36013];
	ld.global.u64 	%rd32952, [%rd36014];
	// begin inline asm
	add.cc.u64 %rd32948, %rd32948, %rd35996;
	addc.cc.u64 %rd32949, %rd32949, %rd35997;
	addc.cc.u64 %rd32950, %rd32950, %rd35998;
	addc.cc.u64 %rd32951, %rd32951, %rd35999;
	addc.cc.u64 %rd32952, %rd32952, %rd36000;
	addc.u64 %rd31981, %rd31981, %rd36001;
	
	// end inline asm
	st.global.u64 	[%rd2], %rd32948;
	st.global.u64 	[%rd36011], %rd32949;
	st.global.u64 	[%rd36012], %rd32950;
	st.global.u64 	[%rd36013], %rd32951;
	st.global.u64 	[%rd36014], %rd32952;
	st.global.u64 	[%rd36015], %rd31981;
	ld.global.u64 	%rd32966, [%rd2];
	ld.global.u64 	%rd32967, [%rd36011];
	ld.global.u64 	%rd32968, [%rd36012];
	ld.global.u64 	%rd32969, [%rd36013];
	ld.global.u64 	%rd32970, [%rd36014];
	// begin inline asm
	add.cc.u64 %rd32966, %rd32966, %rd35996;
	addc.cc.u64 %rd32967, %rd32967, %rd35997;
	addc.cc.u64 %rd32968, %rd32968, %rd35998;
	addc.cc.u64 %rd32969, %rd32969, %rd35999;
	addc.cc.u64 %rd32970, %rd32970, %rd36000;
	addc.u64 %rd31981, %rd31981, %rd36001;
	
	// end inline asm
	st.global.u64 	[%rd2], %rd32966;
	st.global.u64 	[%rd36011], %rd32967;
	st.global.u64 	[%rd36012], %rd32968;
	st.global.u64 	[%rd36013], %rd32969;
	st.global.u64 	[%rd36014], %rd32970;
	st.global.u64 	[%rd36015], %rd31981;
	ld.global.u64 	%rd32984, [%rd2];
	ld.global.u64 	%rd32985, [%rd36011];
	ld.global.u64 	%rd32986, [%rd36012];
	ld.global.u64 	%rd32987, [%rd36013];
	ld.global.u64 	%rd32988, [%rd36014];
	// begin inline asm
	add.cc.u64 %rd32984, %rd32984, %rd35996;
	addc.cc.u64 %rd32985, %rd32985, %rd35997;
	addc.cc.u64 %rd32986, %rd32986, %rd35998;
	addc.cc.u64 %rd32987, %rd32987, %rd35999;
	addc.cc.u64 %rd32988, %rd32988, %rd36000;
	addc.u64 %rd31981, %rd31981, %rd36001;
	
	// end inline asm
	st.global.u64 	[%rd2], %rd32984;
	st.global.u64 	[%rd36011], %rd32985;
	st.global.u64 	[%rd36012], %rd32986;
	st.global.u64 	[%rd36013], %rd32987;
	st.global.u64 	[%rd36014], %rd32988;
	st.global.u64 	[%rd36015], %rd31981;
	ld.global.u64 	%rd33002, [%rd2];
	ld.global.u64 	%rd33003, [%rd36011];
	ld.global.u64 	%rd33004, [%rd36012];
	ld.global.u64 	%rd33005, [%rd36013];
	ld.global.u64 	%rd33006, [%rd36014];
	// begin inline asm
	add.cc.u64 %rd33002, %rd33002, %rd35996;
	addc.cc.u64 %rd33003, %rd33003, %rd35997;
	addc.cc.u64 %rd33004, %rd33004, %rd35998;
	addc.cc.u64 %rd33005, %rd33005, %rd35999;
	addc.cc.u64 %rd33006, %rd33006, %rd36000;
	addc.u64 %rd31981, %rd31981, %rd36001;
	
	// end inline asm
	st.global.u64 	[%rd2], %rd33002;
	st.global.u64 	[%rd36011], %rd33003;
	st.global.u64 	[%rd36012], %rd33004;
	st.global.u64 	[%rd36013], %rd33005;
	st.global.u64 	[%rd36014], %rd33006;
	st.global.u64 	[%rd36015], %rd31981;
	ld.global.u64 	%rd33020, [%rd2];
	ld.global.u64 	%rd33021, [%rd36011];
	ld.global.u64 	%rd33022, [%rd36012];
	ld.global.u64 	%rd33023, [%rd36013];
	ld.global.u64 	%rd33024, [%rd36014];
	// begin inline asm
	add.cc.u64 %rd33020, %rd33020, %rd35996;
	addc.cc.u64 %rd33021, %rd33021, %rd35997;
	addc.cc.u64 %rd33022, %rd33022, %rd35998;
	addc.cc.u64 %rd33023, %rd33023, %rd35999;
	addc.cc.u64 %rd33024, %rd33024, %rd36000;
	addc.u64 %rd31981, %rd31981, %rd36001;
	
	// end inline asm
	st.global.u64 	[%rd2], %rd33020;
	st.global.u64 	[%rd36011], %rd33021;
	st.global.u64 	[%rd36012], %rd33022;
	st.global.u64 	[%rd36013], %rd33023;
	st.global.u64 	[%rd36014], %rd33024;
	st.global.u64 	[%rd36015], %rd31981;
	ld.global.u64 	%rd33038, [%rd2];
	ld.global.u64 	%rd33039, [%rd36011];
	ld.global.u64 	%rd33040, [%rd36012];
	ld.global.u64 	%rd33041, [%rd36013];
	ld.global.u64 	%rd33042, [%rd36014];
	// begin inline asm
	add.cc.u64 %rd33038, %rd33038, %rd35996;
	addc.cc.u64 %rd33039, %rd33039, %rd35997;
	addc.cc.u64 %rd33040, %rd33040, %rd35998;
	addc.cc.u64 %rd33041, %rd33041, %rd35999;
	addc.cc.u64 %rd33042, %rd33042, %rd36000;
	addc.u64 %rd31981, %rd31981, %rd36001;
	
	// end inline asm
	st.global.u64 	[%rd2], %rd33038;
	st.global.u64 	[%rd36011], %rd33039;
	st.global.u64 	[%rd36012], %rd33040;
	st.global.u64 	[%rd36013], %rd33041;
	st.global.u64 	[%rd36014], %rd33042;
	st.global.u64 	[%rd36015], %rd31981;
	ld.global.u64 	%rd33056, [%rd2];
	ld.global.u64 	%rd33057, [%rd36011];
	ld.global.u64 	%rd33058, [%rd36012];
	ld.global.u64 	%rd33059, [%rd36013];
	ld.global.u64 	%rd33060, [%rd36014];
	// begin inline asm
	add.cc.u64 %rd33056, %rd33056, %rd35996;
	addc.cc.u64 %rd33057, %rd33057, %rd35997;
	addc.cc.u64 %rd33058, %rd33058, %rd35998;
	addc.cc.u64 %rd33059, %rd33059, %rd35999;
	addc.cc.u64 %rd33060, %rd33060, %rd36000;
	addc.u64 %rd31981, %rd31981, %rd36001;
	
	// end inline asm
	st.global.u64 	[%rd2], %rd33056;
	st.global.u64 	[%rd36011], %rd33057;
	st.global.u64 	[%rd36012], %rd33058;
	st.global.u64 	[%rd36013], %rd33059;
	st.global.u64 	[%rd36014], %rd33060;
	st.global.u64 	[%rd36015], %rd31981;
	ld.global.u64 	%rd33074, [%rd2];
	ld.global.u64 	%rd33075, [%rd36011];
	ld.global.u64 	%rd33076, [%rd36012];
	ld.global.u64 	%rd33077, [%rd36013];
	ld.global.u64 	%rd33078, [%rd36014];
	// begin inline asm
	add.cc.u64 %rd33074, %rd33074, %rd35996;
	addc.cc.u64 %rd33075, %rd33075, %rd35997;
	addc.cc.u64 %rd33076, %rd33076, %rd35998;
	addc.cc.u64 %rd33077, %rd33077, %rd35999;
	addc.cc.u64 %rd33078, %rd33078, %rd36000;
	addc.u64 %rd31981, %rd31981, %rd36001;
	
	// end inline asm
	st.global.u64 	[%rd2], %rd33074;
	st.global.u64 	[%rd36011], %rd33075;
	st.global.u64 	[%rd36012], %rd33076;
	st.global.u64 	[%rd36013], %rd33077;
	st.global.u64 	[%rd36014], %rd33078;
	st.global.u64 	[%rd36015], %rd31981;
	ld.global.u64 	%rd33092, [%rd2];
	ld.global.u64 	%rd33093, [%rd36011];
	ld.global.u64 	%rd33094, [%rd36012];
	ld.global.u64 	%rd33095, [%rd36013];
	ld.global.u64 	%rd33096, [%rd36014];
	// begin inline asm
	add.cc.u64 %rd33092, %rd33092, %rd35996;
	addc.cc.u64 %rd33093, %rd33093, %rd35997;
	addc.cc.u64 %rd33094, %rd33094, %rd35998;
	addc.cc.u64 %rd33095, %rd33095, %rd35999;
	addc.cc.u64 %rd33096, %rd33096, %rd36000;
	addc.u64 %rd31981, %rd31981, %rd36001;
	
	// end inline asm
	st.global.u64 	[%rd2], %rd33092;
	st.global.u64 	[%rd36011], %rd33093;
	st.global.u64 	[%rd36012], %rd33094;
	st.global.u64 	[%rd36013], %rd33095;
	st.global.u64 	[%rd36014], %rd33096;
	st.global.u64 	[%rd36015], %rd31981;
	ld.global.u64 	%rd33110, [%rd2];
	ld.global.u64 	%rd33111, [%rd36011];
	ld.global.u64 	%rd33112, [%rd36012];
	ld.global.u64 	%rd33113, [%rd36013];
	ld.global.u64 	%rd33114, [%rd36014];
	// begin inline asm
	add.cc.u64 %rd33110, %rd33110, %rd35996;
	addc.cc.u64 %rd33111, %rd33111, %rd35997;
	addc.cc.u64 %rd33112, %rd33112, %rd35998;
	addc.cc.u64 %rd33113, %rd33113, %rd35999;
	addc.cc.u64 %rd33114, %rd33114, %rd36000;
	addc.u64 %rd31981, %rd31981, %rd36001;
	
	// end inline asm
	st.global.u64 	[%rd2], %rd33110;
	st.global.u64 	[%rd36011], %rd33111;
	st.global.u64 	[%rd36012], %rd33112;
	st.global.u64 	[%rd36013], %rd33113;
	st.global.u64 	[%rd36014], %rd33114;
	st.global.u64 	[%rd36015], %rd31981;
	ld.global.u64 	%rd33128, [%rd2];
	ld.global.u64 	%rd33129, [%rd36011];
	ld.global.u64 	%rd33130, [%rd36012];
	ld.global.u64 	%rd33131, [%rd36013];
	ld.global.u64 	%rd33132, [%rd36014];
	// begin inline asm
	add.cc.u64 %rd33128, %rd33128, %rd35996;
	addc.cc.u64 %rd33129, %rd33129, %rd35997;
	addc.cc.u64 %rd33130, %rd33130, %rd35998;
	addc.cc.u64 %rd33131, %rd33131, %rd35999;
	addc.cc.u64 %rd33132, %rd33132, %rd36000;
	addc.u64 %rd31981, %rd31981, %rd36001;
	
	// end inline asm
	st.global.u64 	[%rd2], %rd33128;
	st.global.u64 	[%rd36011], %rd33129;
	st.global.u64 	[%rd36012], %rd33130;
	st.global.u64 	[%rd36013], %rd33131;
	st.global.u64 	[%rd36014], %rd33132;
	st.global.u64 	[%rd36015], %rd31981;
	ld.global.u64 	%rd33146, [%rd2];
	ld.global.u64 	%rd33147, [%rd36011];
	ld.global.u64 	%rd33148, [%rd36012];
	ld.global.u64 	%rd33149, [%rd36013];
	ld.global.u64 	%rd33150, [%rd36014];
	// begin inline asm
	add.cc.u64 %rd33146, %rd33146, %rd35996;
	addc.cc.u64 %rd33147, %rd33147, %rd35997;
	addc.cc.u64 %rd33148, %rd33148, %rd35998;
	addc.cc.u64 %rd33149, %rd33149, %rd35999;
	addc.cc.u64 %rd33150, %rd33150, %rd36000;
	addc.u64 %rd31981, %rd31981, %rd36001;
	
	// end inline asm
	st.global.u64 	[%rd2], %rd33146;
	st.global.u64 	[%rd36011], %rd33147;
	st.global.u64 	[%rd36012], %rd33148;
	st.global.u64 	[%rd36013], %rd33149;
	st.global.u64 	[%rd36014], %rd33150;
	st.global.u64 	[%rd36015], %rd31981;
	ld.global.u64 	%rd33164, [%rd2];
	ld.global.u64 	%rd33165, [%rd36011];
	ld.global.u64 	%rd33166, [%rd36012];
	ld.global.u64 	%rd33167, [%rd36013];
	ld.global.u64 	%rd33168, [%rd36014];
	// begin inline asm
	add.cc.u64 %rd33164, %rd33164, %rd35996;
	addc.cc.u64 %rd33165, %rd33165, %rd35997;
	addc.cc.u64 %rd33166, %rd33166, %rd35998;
	addc.cc.u64 %rd33167, %rd33167, %rd35999;
	addc.cc.u64 %rd33168, %rd33168, %rd36000;
	addc.u64 %rd31981, %rd31981, %rd36001;
	
	// end inline asm
	st.global.u64 	[%rd2], %rd33164;
	st.global.u64 	[%rd36011], %rd33165;
	st.global.u64 	[%rd36012], %rd33166;
	st.global.u64 	[%rd36013], %rd33167;
	st.global.u64 	[%rd36014], %rd33168;
	st.global.u64 	[%rd36015], %rd31981;
	ld.global.u64 	%rd33182, [%rd2];
	ld.global.u64 	%rd33183, [%rd36011];
	ld.global.u64 	%rd33184, [%rd36012];
	ld.global.u64 	%rd33185, [%rd36013];
	ld.global.u64 	%rd33186, [%rd36014];
	// begin inline asm
	add.cc.u64 %rd33182, %rd33182, %rd35996;
	addc.cc.u64 %rd33183, %rd33183, %rd35997;
	addc.cc.u64 %rd33184, %rd33184, %rd35998;
	addc.cc.u64 %rd33185, %rd33185, %rd35999;
	addc.cc.u64 %rd33186, %rd33186, %rd36000;
	addc.u64 %rd31981, %rd31981, %rd36001;
	
	// end inline asm
	st.global.u64 	[%rd2], %rd33182;
	st.global.u64 	[%rd36011], %rd33183;
	st.global.u64 	[%rd36012], %rd33184;
	st.global.u64 	[%rd36013], %rd33185;
	st.global.u64 	[%rd36014], %rd33186;
	st.global.u64 	[%rd36015], %rd31981;
	ld.global.u64 	%rd33200, [%rd2];
	ld.global.u64 	%rd33201, [%rd36011];
	ld.global.u64 	%rd33202, [%rd36012];
	ld.global.u64 	%rd33203, [%rd36013];
	ld.global.u64 	%rd33204, [%rd36014];
	// begin inline asm
	add.cc.u64 %rd33200, %rd33200, %rd35996;
	addc.cc.u64 %rd33201, %rd33201, %rd35997;
	addc.cc.u64 %rd33202, %rd33202, %rd35998;
	addc.cc.u64 %rd33203, %rd33203, %rd35999;
	addc.cc.u64 %rd33204, %rd33204, %rd36000;
	addc.u64 %rd31981, %rd31981, %rd36001;
	
	// end inline asm
	st.global.u64 	[%rd2], %rd33200;
	st.global.u64 	[%rd36011], %rd33201;
	st.global.u64 	[%rd36012], %rd33202;
	st.global.u64 	[%rd36013], %rd33203;
	st.global.u64 	[%rd36014], %rd33204;
	st.global.u64 	[%rd36015], %rd31981;
	ld.global.u64 	%rd33218, [%rd2];
	ld.global.u64 	%rd33219, [%rd36011];
	ld.global.u64 	%rd33220, [%rd36012];
	ld.global.u64 	%rd33221, [%rd36013];
	ld.global.u64 	%rd33222, [%rd36014];
	// begin inline asm
	add.cc.u64 %rd33218, %rd33218, %rd35996;
	addc.cc.u64 %rd33219, %rd33219, %rd35997;
	addc.cc.u64 %rd33220, %rd33220, %rd35998;
	addc.cc.u64 %rd33221, %rd33221, %rd35999;
	addc.cc.u64 %rd33222, %rd33222, %rd36000;
	addc.u64 %rd31981, %rd31981, %rd36001;
	
	// end inline asm
	st.global.u64 	[%rd2], %rd33218;
	st.global.u64 	[%rd36011], %rd33219;
	st.global.u64 	[%rd36012], %rd33220;
	st.global.u64 	[%rd36013], %rd33221;
	st.global.u64 	[%rd36014], %rd33222;
	st.global.u64 	[%rd36015], %rd31981;
	ld.global.u64 	%rd33236, [%rd2];
	ld.global.u64 	%rd33237, [%rd36011];
	ld.global.u64 	%rd33238, [%rd36012];
	ld.global.u64 	%rd33239, [%rd36013];
	ld.global.u64 	%rd33240, [%rd36014];
	// begin inline asm
	add.cc.u64 %rd33236, %rd33236, %rd35996;
	addc.cc.u64 %rd33237, %rd33237, %rd35997;
	addc.cc.u64 %rd33238, %rd33238, %rd35998;
	addc.cc.u64 %rd33239, %rd33239, %rd35999;
	addc.cc.u64 %rd33240, %rd33240, %rd36000;
	addc.u64 %rd31981, %rd31981, %rd36001;
	
	// end inline asm
	st.global.u64 	[%rd2], %rd33236;
	st.global.u64 	[%rd36011], %rd33237;
	st.global.u64 	[%rd36012], %rd33238;
	st.global.u64 	[%rd36013], %rd33239;
	st.global.u64 	[%rd36014], %rd33240;
	st.global.u64 	[%rd36015], %rd31981;
	ld.global.u64 	%rd33254, [%rd2];
	ld.global.u64 	%rd33255, [%rd36011];
	ld.global.u64 	%rd33256, [%rd36012];
	ld.global.u64 	%rd33257, [%rd36013];
	ld.global.u64 	%rd33258, [%rd36014];
	// begin inline asm
	add.cc.u64 %rd33254, %rd33254, %rd35996;
	addc.cc.u64 %rd33255, %rd33255, %rd35997;
	addc.cc.u64 %rd33256, %rd33256, %rd35998;
	addc.cc.u64 %rd33257, %rd33257, %rd35999;
	addc.cc.u64 %rd33258, %rd33258, %rd36000;
	addc.u64 %rd31981, %rd31981, %rd36001;
	
	// end inline asm
	st.global.u64 	[%rd2], %rd33254;
	st.global.u64 	[%rd36011], %rd33255;
	st.global.u64 	[%rd36012], %rd33256;
	st.global.u64 	[%rd36013], %rd33257;
	st.global.u64 	[%rd36014], %rd33258;
	st.global.u64 	[%rd36015], %rd31981;
	ld.global.u64 	%rd33272, [%rd2];
	ld.global.u64 	%rd33273, [%rd36011];
	ld.global.u64 	%rd33274, [%rd36012];
	ld.global.u64 	%rd33275, [%rd36013];
	ld.global.u64 	%rd33276, [%rd36014];
	// begin inline asm
	add.cc.u64 %rd33272, %rd33272, %rd35996;
	addc.cc.u64 %rd33273, %rd33273, %rd35997;
	addc.cc.u64 %rd33274, %rd33274, %rd35998;
	addc.cc.u64 %rd33275, %rd33275, %rd35999;
	addc.cc.u64 %rd33276, %rd33276, %rd36000;
	addc.u64 %rd31981, %rd31981, %rd36001;
	
	// end inline asm
	st.global.u64 	[%rd2], %rd33272;
	st.global.u64 	[%rd36011], %rd33273;
	st.global.u64 	[%rd36012], %rd33274;
	st.global.u64 	[%rd36013], %rd33275;
	st.global.u64 	[%rd36014], %rd33276;
	st.global.u64 	[%rd36015], %rd31981;
	ld.global.u64 	%rd33290, [%rd2];
	ld.global.u64 	%rd33291, [%rd36011];
	ld.global.u64 	%rd33292, [%rd36012];
	ld.global.u64 	%rd33293, [%rd36013];
	ld.global.u64 	%rd33294, [%rd36014];
	// begin inline asm
	add.cc.u64 %rd33290, %rd33290, %rd35996;
	addc.cc.u64 %rd33291, %rd33291, %rd35997;
	addc.cc.u64 %rd33292, %rd33292, %rd35998;
	addc.cc.u64 %rd33293, %rd33293, %rd35999;
	addc.cc.u64 %rd33294, %rd33294, %rd36000;
	addc.u64 %rd31981, %rd31981, %rd36001;
	
	// end inline asm
	st.global.u64 	[%rd2], %rd33290;
	st.global.u64 	[%rd36011], %rd33291;
	st.global.u64 	[%rd36012], %rd33292;
	st.global.u64 	[%rd36013], %rd33293;
	st.global.u64 	[%rd36014], %rd33294;
	st.global.u64 	[%rd36015], %rd31981;
	ld.global.u64 	%rd33308, [%rd2];
	ld.global.u64 	%rd33309, [%rd36011];
	ld.global.u64 	%rd33310, [%rd36012];
	ld.global.u64 	%rd33311, [%rd36013];
	ld.global.u64 	%rd33312, [%rd36014];
	// begin inline asm
	add.cc.u64 %rd33308, %rd33308, %rd35996;
	addc.cc.u64 %rd33309, %rd33309, %rd35997;
	addc.cc.u64 %rd33310, %rd33310, %rd35998;
	addc.cc.u64 %rd33311, %rd33311, %rd35999;
	addc.cc.u64 %rd33312, %rd33312, %rd36000;
	addc.u64 %rd31981, %rd31981, %rd36001;
	
	// end inline asm
	st.global.u64 	[%rd2], %rd33308;
	st.global.u64 	[%rd36011], %rd33309;
	st.global.u64 	[%rd36012], %rd33310;
	st.global.u64 	[%rd36013], %rd33311;
	st.global.u64 	[%rd36014], %rd33312;
	st.global.u64 	[%rd36015], %rd31981;
	ld.global.u64 	%rd33326, [%rd2];
	ld.global.u64 	%rd33327, [%rd36011];
	ld.global.u64 	%rd33328, [%rd36012];
	ld.global.u64 	%rd33329, [%rd36013];
	ld.global.u64 	%rd33330, [%rd36014];
	// begin inline asm
	add.cc.u64 %rd33326, %rd33326, %rd35996;
	addc.cc.u64 %rd33327, %rd33327, %rd35997;
	addc.cc.u64 %rd33328, %rd33328, %rd35998;
	addc.cc.u64 %rd33329, %rd33329, %rd35999;
	addc.cc.u64 %rd33330, %rd33330, %rd36000;
	addc.u64 %rd31981, %rd31981, %rd36001;
	
	// end inline asm
	st.global.u64 	[%rd2], %rd33326;
	st.global.u64 	[%rd36011], %rd33327;
	st.global.u64 	[%rd36012], %rd33328;
	st.global.u64 	[%rd36013], %rd33329;
	st.global.u64 	[%rd36014], %rd33330;
	st.global.u64 	[%rd36015], %rd31981;
	ld.global.u64 	%rd33344, [%rd2];
	ld.global.u64 	%rd33345, [%rd36011];
	ld.global.u64 	%rd33346, [%rd36012];
	ld.global.u64 	%rd33347, [%rd36013];
	ld.global.u64 	%rd33348, [%rd36014];
	// begin inline asm
	add.cc.u64 %rd33344, %rd33344, %rd35996;
	addc.cc.u64 %rd33345, %rd33345, %rd35997;
	addc.cc.u64 %rd33346, %rd33346, %rd35998;
	addc.cc.u64 %rd33347, %rd33347, %rd35999;
	addc.cc.u64 %rd33348, %rd33348, %rd36000;
	addc.u64 %rd31981, %rd31981, %rd36001;
	
	// end inline asm
	st.global.u64 	[%rd2], %rd33344;
	st.global.u64 	[%rd36011], %rd33345;
	st.global.u64 	[%rd36012], %rd33346;
	st.global.u64 	[%rd36013], %rd33347;
	st.global.u64 	[%rd36014], %rd33348;
	st.global.u64 	[%rd36015], %rd31981;
	ld.global.u64 	%rd33362, [%rd2];
	ld.global.u64 	%rd33363, [%rd36011];
	ld.global.u64 	%rd33364, [%rd36012];
	ld.global.u64 	%rd33365, [%rd36013];
	ld.global.u64 	%rd33366, [%rd36014];
	// begin inline asm
	add.cc.u64 %rd33362, %rd33362, %rd35996;
	addc.cc.u64 %rd33363, %rd33363, %rd35997;
	addc.cc.u64 %rd33364, %rd33364, %rd35998;
	addc.cc.u64 %rd33365, %rd33365, %rd35999;
	addc.cc.u64 %rd33366, %rd33366, %rd36000;
	addc.u64 %rd31981, %rd31981, %rd36001;
	
	// end inline asm
	st.global.u64 	[%rd2], %rd33362;
	st.global.u64 	[%rd36011], %rd33363;
	st.global.u64 	[%rd36012], %rd33364;
	st.global.u64 	[%rd36013], %rd33365;
	st.global.u64 	[%rd36014], %rd33366;
	st.global.u64 	[%rd36015], %rd31981;
	ld.global.u64 	%rd33380, [%rd2];
	ld.global.u64 	%rd33381, [%rd36011];
	ld.global.u64 	%rd33382, [%rd36012];
	ld.global.u64 	%rd33383, [%rd36013];
	ld.global.u64 	%rd33384, [%rd36014];
	// begin inline asm
	add.cc.u64 %rd33380, %rd33380, %rd35996;
	addc.cc.u64 %rd33381, %rd33381, %rd35997;
	addc.cc.u64 %rd33382, %rd33382, %rd35998;
	addc.cc.u64 %rd33383, %rd33383, %rd35999;
	addc.cc.u64 %rd33384, %rd33384, %rd36000;
	addc.u64 %rd31981, %rd31981, %rd36001;
	
	// end inline asm
	st.global.u64 	[%rd2], %rd33380;
	st.global.u64 	[%rd36011], %rd33381;
	st.global.u64 	[%rd36012], %rd33382;
	st.global.u64 	[%rd36013], %rd33383;
	st.global.u64 	[%rd36014], %rd33384;
	st.global.u64 	[%rd36015], %rd31981;
	ld.global.u64 	%rd33398, [%rd2];
	ld.global.u64 	%rd33399, [%rd36011];
	ld.global.u64 	%rd33400, [%rd36012];
	ld.global.u64 	%rd33401, [%rd36013];
	ld.global.u64 	%rd33402, [%rd36014];
	// begin inline asm
	add.cc.u64 %rd33398, %rd33398, %rd35996;
	addc.cc.u64 %rd33399, %rd33399, %rd35997;
	addc.cc.u64 %rd33400, %rd33400, %rd35998;
	addc.cc.u64 %rd33401, %rd33401, %rd35999;
	addc.cc.u64 %rd33402, %rd33402, %rd36000;
	addc.u64 %rd31981, %rd31981, %rd36001;
	
	// end inline asm
	st.global.u64 	[%rd2], %rd33398;
	st.global.u64 	[%rd36011], %rd33399;
	st.global.u64 	[%rd36012], %rd33400;
	st.global.u64 	[%rd36013], %rd33401;
	st.global.u64 	[%rd36014], %rd33402;
	st.global.u64 	[%rd36015], %rd31981;
	ld.global.u64 	%rd33416, [%rd2];
	ld.global.u64 	%rd33417, [%rd36011];
	ld.global.u64 	%rd33418, [%rd36012];
	ld.global.u64 	%rd33419, [%rd36013];
	ld.global.u64 	%rd33420, [%rd36014];
	// begin inline asm
	add.cc.u64 %rd33416, %rd33416, %rd35996;
	addc.cc.u64 %rd33417, %rd33417, %rd35997;
	addc.cc.u64 %rd33418, %rd33418, %rd35998;
	addc.cc.u64 %rd33419, %rd33419, %rd35999;
	addc.cc.u64 %rd33420, %rd33420, %rd36000;
	addc.u64 %rd31981, %rd31981, %rd36001;
	
	// end inline asm
	st.global.u64 	[%rd2], %rd33416;
	st.global.u64 	[%rd36011], %rd33417;
	st.global.u64 	[%rd36012], %rd33418;
	st.global.u64 	[%rd36013], %rd33419;
	st.global.u64 	[%rd36014], %rd33420;
	st.global.u64 	[%rd36015], %rd31981;
	ld.global.u64 	%rd33434, [%rd2];
	ld.global.u64 	%rd33435, [%rd36011];
	ld.global.u64 	%rd33436, [%rd36012];
	ld.global.u64 	%rd33437, [%rd36013];
	ld.global.u64 	%rd33438, [%rd36014];
	// begin inline asm
	add.cc.u64 %rd33434, %rd33434, %rd35996;
	addc.cc.u64 %rd33435, %rd33435, %rd35997;
	addc.cc.u64 %rd33436, %rd33436, %rd35998;
	addc.cc.u64 %rd33437, %rd33437, %rd35999;
	addc.cc.u64 %rd33438, %rd33438, %rd36000;
	addc.u64 %rd31981, %rd31981, %rd36001;
	
	// end inline asm
	st.global.u64 	[%rd2], %rd33434;
	st.global.u64 	[%rd36011], %rd33435;
	st.global.u64 	[%rd36012], %rd33436;
	st.global.u64 	[%rd36013], %rd33437;
	st.global.u64 	[%rd36014], %rd33438;
	st.global.u64 	[%rd36015], %rd31981;
	ld.global.u64 	%rd33452, [%rd2];
	ld.global.u64 	%rd33453, [%rd36011];
	ld.global.u64 	%rd33454, [%rd36012];
	ld.global.u64 	%rd33455, [%rd36013];
	ld.global.u64 	%rd33456, [%rd36014];
	// begin inline asm
	add.cc.u64 %rd33452, %rd33452, %rd35996;
	addc.cc.u64 %rd33453, %rd33453, %rd35997;
	addc.cc.u64 %rd33454, %rd33454, %rd35998;
	addc.cc.u64 %rd33455, %rd33455, %rd35999;
	addc.cc.u64 %rd33456, %rd33456, %rd36000;
	addc.u64 %rd31981, %rd31981, %rd36001;
	
	// end inline asm
	st.global.u64 	[%rd2], %rd33452;
	st.global.u64 	[%rd36011], %rd33453;
	st.global.u64 	[%rd36012], %rd33454;
	st.global.u64 	[%rd36013], %rd33455;
	st.global.u64 	[%rd36014], %rd33456;
	st.global.u64 	[%rd36015], %rd31981;
	ld.global.u64 	%rd33470, [%rd2];
	ld.global.u64 	%rd33471, [%rd36011];
	ld.global.u64 	%rd33472, [%rd36012];
	ld.global.u64 	%rd33473, [%rd36013];
	ld.global.u64 	%rd33474, [%rd36014];
	// begin inline asm
	add.cc.u64 %rd33470, %rd33470, %rd35996;
	addc.cc.u64 %rd33471, %rd33471, %rd35997;
	addc.cc.u64 %rd33472, %rd33472, %rd35998;
	addc.cc.u64 %rd33473, %rd33473, %rd35999;
	addc.cc.u64 %rd33474, %rd33474, %rd36000;
	addc.u64 %rd31981, %rd31981, %rd36001;
	
	// end inline asm
	st.global.u64 	[%rd2], %rd33470;
	st.global.u64 	[%rd36011], %rd33471;
	st.global.u64 	[%rd36012], %rd33472;
	st.global.u64 	[%rd36013], %rd33473;
	st.global.u64 	[%rd36014], %rd33474;
	st.global.u64 	[%rd36015], %rd31981;
	ld.global.u64 	%rd33488, [%rd2];
	ld.global.u64 	%rd33489, [%rd36011];
	ld.global.u64 	%rd33490, [%rd36012];
	ld.global.u64 	%rd33491, [%rd36013];
	ld.global.u64 	%rd33492, [%rd36014];
	// begin inline asm
	add.cc.u64 %rd33488, %rd33488, %rd35996;
	addc.cc.u64 %rd33489, %rd33489, %rd35997;
	addc.cc.u64 %rd33490, %rd33490, %rd35998;
	addc.cc.u64 %rd33491, %rd33491, %rd35999;
	addc.cc.u64 %rd33492, %rd33492, %rd36000;
	addc.u64 %rd31981, %rd31981, %rd36001;
	
	// end inline asm
	st.global.u64 	[%rd2], %rd33488;
	st.global.u64 	[%rd36011], %rd33489;
	st.global.u64 	[%rd36012], %rd33490;
	st.global.u64 	[%rd36013], %rd33491;
	st.global.u64 	[%rd36014], %rd33492;
	st.global.u64 	[%rd36015], %rd31981;
	ld.global.u64 	%rd33506, [%rd2];
	ld.global.u64 	%rd33507, [%rd36011];
	ld.global.u64 	%rd33508, [%rd36012];
	ld.global.u64 	%rd33509, [%rd36013];
	ld.global.u64 	%rd33510, [%rd36014];
	// begin inline asm
	add.cc.u64 %rd33506, %rd33506, %rd35996;
	addc.cc.u64 %rd33507, %rd33507, %rd35997;
	addc.cc.u64 %rd33508, %rd33508, %rd35998;
	addc.cc.u64 %rd33509, %rd33509, %rd35999;
	addc.cc.u64 %rd33510, %rd33510, %rd36000;
	addc.u64 %rd31981, %rd31981, %rd36001;
	
	// end inline asm
	st.global.u64 	[%rd2], %rd33506;
	st.global.u64 	[%rd36011], %rd33507;
	st.global.u64 	[%rd36012], %rd33508;
	st.global.u64 	[%rd36013], %rd33509;
	st.global.u64 	[%rd36014], %rd33510;
	st.global.u64 	[%rd36015], %rd31981;
	ld.global.u64 	%rd33524, [%rd2];
	ld.global.u64 	%rd33525, [%rd36011];
	ld.global.u64 	%rd33526, [%rd36012];
	ld.global.u64 	%rd33527, [%rd36013];
	ld.global.u64 	%rd33528, [%rd36014];
	// begin inline asm
	add.cc.u64 %rd33524, %rd33524, %rd35996;
	addc.cc.u64 %rd33525, %rd33525, %rd35997;
	addc.cc.u64 %rd33526, %rd33526, %rd35998;
	addc.cc.u64 %rd33527, %rd33527, %rd35999;
	addc.cc.u64 %rd33528, %rd33528, %rd36000;
	addc.u64 %rd31981, %rd31981, %rd36001;
	
	// end inline asm
	st.global.u64 	[%rd2], %rd33524;
	st.global.u64 	[%rd36011], %rd33525;
	st.global.u64 	[%rd36012], %rd33526;
	st.global.u64 	[%rd36013], %rd33527;
	st.global.u64 	[%rd36014], %rd33528;
	st.global.u64 	[%rd36015], %rd31981;
	ld.global.u64 	%rd33542, [%rd2];
	ld.global.u64 	%rd33543, [%rd36011];
	ld.global.u64 	%rd33544, [%rd36012];
	ld.global.u64 	%rd33545, [%rd36013];
	ld.global.u64 	%rd33546, [%rd36014];
	// begin inline asm
	add.cc.u64 %rd33542, %rd33542, %rd35996;
	addc.cc.u64 %rd33543, %rd33543, %rd35997;
	addc.cc.u64 %rd33544, %rd33544, %rd35998;
	addc.cc.u64 %rd33545, %rd33545, %rd35999;
	addc.cc.u64 %rd33546, %rd33546, %rd36000;
	addc.u64 %rd31981, %rd31981, %rd36001;
	
	// end inline asm
	st.global.u64 	[%rd2], %rd33542;
	st.global.u64 	[%rd36011], %rd33543;
	st.global.u64 	[%rd36012], %rd33544;
	st.global.u64 	[%rd36013], %rd33545;
	st.global.u64 	[%rd36014], %rd33546;
	st.global.u64 	[%rd36015], %rd31981;
	ld.global.u64 	%rd33560, [%rd2];
	ld.global.u64 	%rd33561, [%rd36011];
	ld.global.u64 	%rd33562, [%rd36012];
	ld.global.u64 	%rd33563, [%rd36013];
	ld.global.u64 	%rd33564, [%rd36014];
	// begin inline asm
	add.cc.u64 %rd33560, %rd33560, %rd35996;
	addc.cc.u64 %rd33561, %rd33561, %rd35997;
	addc.cc.u64 %rd33562, %rd33562, %rd35998;
	addc.cc.u64 %rd33563, %rd33563, %rd35999;
	addc.cc.u64 %rd33564, %rd33564, %rd36000;
	addc.u64 %rd31981, %rd31981, %rd36001;
	
	// end inline asm
	st.global.u64 	[%rd2], %rd33560;
	st.global.u64 	[%rd36011], %rd33561;
	st.global.u64 	[%rd36012], %rd33562;
	st.global.u64 	[%rd36013], %rd33563;
	st.global.u64 	[%rd36014], %rd33564;
	st.global.u64 	[%rd36015], %rd31981;
	ld.global.u64 	%rd33578, [%rd2];
	ld.global.u64 	%rd33579, [%rd36011];
	ld.global.u64 	%rd33580, [%rd36012];
	ld.global.u64 	%rd33581, [%rd36013];
	ld.global.u64 	%rd33582, [%rd36014];
	// begin inline asm
	add.cc.u64 %rd33578, %rd33578, %rd35996;
	addc.cc.u64 %rd33579, %rd33579, %rd35997;
	addc.cc.u64 %rd33580, %rd33580, %rd35998;
	addc.cc.u64 %rd33581, %rd33581, %rd35999;
	addc.cc.u64 %rd33582, %rd33582, %rd36000;
	addc.u64 %rd31981, %rd31981, %rd36001;
	
	// end inline asm
	st.global.u64 	[%rd2], %rd33578;
	st.global.u64 	[%rd36011], %rd33579;
	st.global.u64 	[%rd36012], %rd33580;
	st.global.u64 	[%rd36013], %rd33581;
	st.global.u64 	[%rd36014], %rd33582;
	st.global.u64 	[%rd36015], %rd31981;
	ld.global.u64 	%rd33596, [%rd2];
	ld.global.u64 	%rd33597, [%rd36011];
	ld.global.u64 	%rd33598, [%rd36012];
	ld.global.u64 	%rd33599, [%rd36013];
	ld.global.u64 	%rd33600, [%rd36014];
	// begin inline asm
	add.cc.u64 %rd33596, %rd33596, %rd35996;
	addc.cc.u64 %rd33597, %rd33597, %rd35997;
	addc.cc.u64 %rd33598, %rd33598, %rd35998;
	addc.cc.u64 %rd33599, %rd33599, %rd35999;
	addc.cc.u64 %rd33600, %rd33600, %rd36000;
	addc.u64 %rd31981, %rd31981, %rd36001;
	
	// end inline asm
	st.global.u64 	[%rd2], %rd33596;
	st.global.u64 	[%rd36011], %rd33597;
	st.global.u64 	[%rd36012], %rd33598;
	st.global.u64 	[%rd36013], %rd33599;
	st.global.u64 	[%rd36014], %rd33600;
	st.global.u64 	[%rd36015], %rd31981;
	ld.global.u64 	%rd33614, [%rd2];
	ld.global.u64 	%rd33615, [%rd36011];
	ld.global.u64 	%rd33616, [%rd36012];
	ld.global.u64 	%rd33617, [%rd36013];
	ld.global.u64 	%rd33618, [%rd36014];
	// begin inline asm
	add.cc.u64 %rd33614, %rd33614, %rd35996;
	addc.cc.u64 %rd33615, %rd33615, %rd35997;
	addc.cc.u64 %rd33616, %rd33616, %rd35998;
	addc.cc.u64 %rd33617, %rd33617, %rd35999;
	addc.cc.u64 %rd33618, %rd33618, %rd36000;
	addc.u64 %rd31981, %rd31981, %rd36001;
	
	// end inline asm
	st.global.u64 	[%rd2], %rd33614;
	st.global.u64 	[%rd36011], %rd33615;
	st.global.u64 	[%rd36012], %rd33616;
	st.global.u64 	[%rd36013], %rd33617;
	st.global.u64 	[%rd36014], %rd33618;
	st.global.u64 	[%rd36015], %rd31981;
	ld.global.u64 	%rd33632, [%rd2];
	ld.global.u64 	%rd33633, [%rd36011];
	ld.global.u64 	%rd33634, [%rd36012];
	ld.global.u64 	%rd33635, [%rd36013];
	ld.global.u64 	%rd33636, [%rd36014];
	// begin inline asm
	add.cc.u64 %rd33632, %rd33632, %rd35996;
	addc.cc.u64 %rd33633, %rd33633, %rd35997;
	addc.cc.u64 %rd33634, %rd33634, %rd35998;
	addc.cc.u64 %rd33635, %rd33635, %rd35999;
	addc.cc.u64 %rd33636, %rd33636, %rd36000;
	addc.u64 %rd31981, %rd31981, %rd36001;
	
	// end inline asm
	st.global.u64 	[%rd2], %rd33632;
	st.global.u64 	[%rd36011], %rd33633;
	st.global.u64 	[%rd36012], %rd33634;
	st.global.u64 	[%rd36013], %rd33635;
	st.global.u64 	[%rd36014], %rd33636;
	st.global.u64 	[%rd36015], %rd31981;
	ld.global.u64 	%rd33650, [%rd2];
	ld.global.u64 	%rd33651, [%rd36011];
	ld.global.u64 	%rd33652, [%rd36012];
	ld.global.u64 	%rd33653, [%rd36013];
	ld.global.u64 	%rd33654, [%rd36014];
	// begin inline asm
	add.cc.u64 %rd33650, %rd33650, %rd35996;
	addc.cc.u64 %rd33651, %rd33651, %rd35997;
	addc.cc.u64 %rd33652, %rd33652, %rd35998;
	addc.cc.u64 %rd33653, %rd33653, %rd35999;
	addc.cc.u64 %rd33654, %rd33654, %rd36000;
	addc.u64 %rd31981, %rd31981, %rd36001;
	
	// end inline asm
	st.global.u64 	[%rd2], %rd33650;
	st.global.u64 	[%rd36011], %rd33651;
	st.global.u64 	[%rd36012], %rd33652;
	st.global.u64 	[%rd36013], %rd33653;
	st.global.u64 	[%rd36014], %rd33654;
	st.global.u64 	[%rd36015], %rd31981;
	ld.global.u64 	%rd33668, [%rd2];
	ld.global.u64 	%rd33669, [%rd36011];
	ld.global.u64 	%rd33670, [%rd36012];
	ld.global.u64 	%rd33671, [%rd36013];
	ld.global.u64 	%rd33672, [%rd36014];
	// begin inline asm
	add.cc.u64 %rd33668, %rd33668, %rd35996;
	addc.cc.u64 %rd33669, %rd33669, %rd35997;
	addc.cc.u64 %rd33670, %rd33670, %rd35998;
	addc.cc.u64 %rd33671, %rd33671, %rd35999;
	addc.cc.u64 %rd33672, %rd33672, %rd36000;
	addc.u64 %rd31981, %rd31981, %rd36001;
	
	// end inline asm
	st.global.u64 	[%rd2], %rd33668;
	st.global.u64 	[%rd36011], %rd33669;
	st.global.u64 	[%rd36012], %rd33670;
	st.global.u64 	[%rd36013], %rd33671;
	st.global.u64 	[%rd36014], %rd33672;
	st.global.u64 	[%rd36015], %rd31981;
	ld.global.u64 	%rd33686, [%rd2];
	ld.global.u64 	%rd33687, [%rd36011];
	ld.global.u64 	%rd33688, [%rd36012];
	ld.global.u64 	%rd33689, [%rd36013];
	ld.global.u64 	%rd33690, [%rd36014];
	// begin inline asm
	add.cc.u64 %rd33686, %rd33686, %rd35996;
	addc.cc.u64 %rd33687, %rd33687, %rd35997;
	addc.cc.u64 %rd33688, %rd33688, %rd35998;
	addc.cc.u64 %rd33689, %rd33689, %rd35999;
	addc.cc.u64 %rd33690, %rd33690, %rd36000;
	addc.u64 %rd31981, %rd31981, %rd36001;
	
	// end inline asm
	st.global.u64 	[%rd2], %rd33686;
	st.global.u64 	[%rd36011], %rd33687;
	st.global.u64 	[%rd36012], %rd33688;
	st.global.u64 	[%rd36013], %rd33689;
	st.global.u64 	[%rd36014], %rd33690;
	st.global.u64 	[%rd36015], %rd31981;
	ld.global.u64 	%rd33704, [%rd2];
	ld.global.u64 	%rd33705, [%rd36011];
	ld.global.u64 	%rd33706, [%rd36012];
	ld.global.u64 	%rd33707, [%rd36013];
	ld.global.u64 	%rd33708, [%rd36014];
	// begin inline asm
	add.cc.u64 %rd33704, %rd33704, %rd35996;
	addc.cc.u64 %rd33705, %rd33705, %rd35997;
	addc.cc.u64 %rd33706, %rd33706, %rd35998;
	addc.cc.u64 %rd33707, %rd33707, %rd35999;
	addc.cc.u64 %rd33708, %rd33708, %rd36000;
	addc.u64 %rd31981, %rd31981, %rd36001;
	
	// end inline asm
	st.global.u64 	[%rd2], %rd33704;
	st.global.u64 	[%rd36011], %rd33705;
	st.global.u64 	[%rd36012], %rd33706;
	st.global.u64 	[%rd36013], %rd33707;
	st.global.u64 	[%rd36014], %rd33708;
	st.global.u64 	[%rd36015], %rd31981;
	ld.global.u64 	%rd33722, [%rd2];
	ld.global.u64 	%rd33723, [%rd36011];
	ld.global.u64 	%rd33724, [%rd36012];
	ld.global.u64 	%rd33725, [%rd36013];
	ld.global.u64 	%rd33726, [%rd36014];
	// begin inline asm
	add.cc.u64 %rd33722, %rd33722, %rd35996;
	addc.cc.u64 %rd33723, %rd33723, %rd35997;
	addc.cc.u64 %rd33724, %rd33724, %rd35998;
	addc.cc.u64 %rd33725, %rd33725, %rd35999;
	addc.cc.u64 %rd33726, %rd33726, %rd36000;
	addc.u64 %rd31981, %rd31981, %rd36001;
	
	// end inline asm
	st.global.u64 	[%rd2], %rd33722;
	st.global.u64 	[%rd36011], %rd33723;
	st.global.u64 	[%rd36012], %rd33724;
	st.global.u64 	[%rd36013], %rd33725;
	st.global.u64 	[%rd36014], %rd33726;
	st.global.u64 	[%rd36015], %rd31981;
	ld.global.u64 	%rd33740, [%rd2];
	ld.global.u64 	%rd33741, [%rd36011];
	ld.global.u64 	%rd33742, [%rd36012];
	ld.global.u64 	%rd33743, [%rd36013];
	ld.global.u64 	%rd33744, [%rd36014];
	// begin inline asm
	add.cc.u64 %rd33740, %rd33740, %rd35996;
	addc.cc.u64 %rd33741, %rd33741, %rd35997;
	addc.cc.u64 %rd33742, %rd33742, %rd35998;
	addc.cc.u64 %rd33743, %rd33743, %rd35999;
	addc.cc.u64 %rd33744, %rd33744, %rd36000;
	addc.u64 %rd31981, %rd31981, %rd36001;
	
	// end inline asm
	st.global.u64 	[%rd2], %rd33740;
	st.global.u64 	[%rd36011], %rd33741;
	st.global.u64 	[%rd36012], %rd33742;
	st.global.u64 	[%rd36013], %rd33743;
	st.global.u64 	[%rd36014], %rd33744;
	st.global.u64 	[%rd36015], %rd31981;
	ld.global.u64 	%rd33758, [%rd2];
	ld.global.u64 	%rd33759, [%rd36011];
	ld.global.u64 	%rd33760, [%rd36012];
	ld.global.u64 	%rd33761, [%rd36013];
	ld.global.u64 	%rd33762, [%rd36014];
	// begin inline asm
	add.cc.u64 %rd33758, %rd33758, %rd35996;
	addc.cc.u64 %rd33759, %rd33759, %rd35997;
	addc.cc.u64 %rd33760, %rd33760, %rd35998;
	addc.cc.u64 %rd33761, %rd33761, %rd35999;
	addc.cc.u64 %rd33762, %rd33762, %rd36000;
	addc.u64 %rd31981, %rd31981, %rd36001;
	
	// end inline asm
	st.global.u64 	[%rd2], %rd33758;
	st.global.u64 	[%rd36011], %rd33759;
	st.global.u64 	[%rd36012], %rd33760;
	st.global.u64 	[%rd36013], %rd33761;
	st.global.u64 	[%rd36014], %rd33762;
	st.global.u64 	[%rd36015], %rd31981;
	ld.global.u64 	%rd33776, [%rd2];
	ld.global.u64 	%rd33777, [%rd36011];
	ld.global.u64 	%rd33778, [%rd36012];
	ld.global.u64 	%rd33779, [%rd36013];
	ld.global.u64 	%rd33780, [%rd36014];
	// begin inline asm
	add.cc.u64 %rd33776, %rd33776, %rd35996;
	addc.cc.u64 %rd33777, %rd33777, %rd35997;
	addc.cc.u64 %rd33778, %rd33778, %rd35998;
	addc.cc.u64 %rd33779, %rd33779, %rd35999;
	addc.cc.u64 %rd33780, %rd33780, %rd36000;
	addc.u64 %rd31981, %rd31981, %rd36001;
	
	// end inline asm
	st.global.u64 	[%rd2], %rd33776;
	st.global.u64 	[%rd36011], %rd33777;
	st.global.u64 	[%rd36012], %rd33778;
	st.global.u64 	[%rd36013], %rd33779;
	st.global.u64 	[%rd36014], %rd33780;
	st.global.u64 	[%rd36015], %rd31981;
	ld.global.u64 	%rd33794, [%rd2];
	ld.global.u64 	%rd33795, [%rd36011];
	ld.global.u64 	%rd33796, [%rd36012];
	ld.global.u64 	%rd33797, [%rd36013];
	ld.global.u64 	%rd33798, [%rd36014];
	// begin inline asm
	add.cc.u64 %rd33794, %rd33794, %rd35996;
	addc.cc.u64 %rd33795, %rd33795, %rd35997;
	addc.cc.u64 %rd33796, %rd33796, %rd35998;
	addc.cc.u64 %rd33797, %rd33797, %rd35999;
	addc.cc.u64 %rd33798, %rd33798, %rd36000;
	addc.u64 %rd31981, %rd31981, %rd36001;
	
	// end inline asm
	st.global.u64 	[%rd2], %rd33794;
	st.global.u64 	[%rd36011], %rd33795;
	st.global.u64 	[%rd36012], %rd33796;
	st.global.u64 	[%rd36013], %rd33797;
	st.global.u64 	[%rd36014], %rd33798;
	st.global.u64 	[%rd36015], %rd31981;
	ld.global.u64 	%rd33812, [%rd2];
	ld.global.u64 	%rd33813, [%rd36011];
	ld.global.u64 	%rd33814, [%rd36012];
	ld.global.u64 	%rd33815, [%rd36013];
	ld.global.u64 	%rd33816, [%rd36014];
	// begin inline asm
	add.cc.u64 %rd33812, %rd33812, %rd35996;
	addc.cc.u64 %rd33813, %rd33813, %rd35997;
	addc.cc.u64 %rd33814, %rd33814, %rd35998;
	addc.cc.u64 %rd33815, %rd33815, %rd35999;
	addc.cc.u64 %rd33816, %rd33816, %rd36000;
	addc.u64 %rd31981, %rd31981, %rd36001;
	
	// end inline asm
	st.global.u64 	[%rd2], %rd33812;
	st.global.u64 	[%rd36011], %rd33813;
	st.global.u64 	[%rd36012], %rd33814;
	st.global.u64 	[%rd36013], %rd33815;
	st.global.u64 	[%rd36014], %rd33816;
	st.global.u64 	[%rd36015], %rd31981;
	ld.global.u64 	%rd33830, [%rd2];
	ld.global.u64 	%rd33831, [%rd36011];
	ld.global.u64 	%rd33832, [%rd36012];
	ld.global.u64 	%rd33833, [%rd36013];
	ld.global.u64 	%rd33834, [%rd36014];
	// begin inline asm
	add.cc.u64 %rd33830, %rd33830, %rd35996;
	addc.cc.u64 %rd33831, %rd33831, %rd35997;
	addc.cc.u64 %rd33832, %rd33832, %rd35998;
	addc.cc.u64 %rd33833, %rd33833, %rd35999;
	addc.cc.u64 %rd33834, %rd33834, %rd36000;
	addc.u64 %rd31981, %rd31981, %rd36001;
	
	// end inline asm
	st.global.u64 	[%rd2], %rd33830;
	st.global.u64 	[%rd36011], %rd33831;
	st.global.u64 	[%rd36012], %rd33832;
	st.global.u64 	[%rd36013], %rd33833;
	st.global.u64 	[%rd36014], %rd33834;
	st.global.u64 	[%rd36015], %rd31981;
	ld.global.u64 	%rd33848, [%rd2];
	ld.global.u64 	%rd33849, [%rd36011];
	ld.global.u64 	%rd33850, [%rd36012];
	ld.global.u64 	%rd33851, [%rd36013];
	ld.global.u64 	%rd33852, [%rd36014];
	// begin inline asm
	add.cc.u64 %rd33848, %rd33848, %rd35996;
	addc.cc.u64 %rd33849, %rd33849, %rd35997;
	addc.cc.u64 %rd33850, %rd33850, %rd35998;
	addc.cc.u64 %rd33851, %rd33851, %rd35999;
	addc.cc.u64 %rd33852, %rd33852, %rd36000;
	addc.u64 %rd31981, %rd31981, %rd36001;
	
	// end inline asm
	st.global.u64 	[%rd2], %rd33848;
	st.global.u64 	[%rd36011], %rd33849;
	st.global.u64 	[%rd36012], %rd33850;
	st.global.u64 	[%rd36013], %rd33851;
	st.global.u64 	[%rd36014], %rd33852;
	st.global.u64 	[%rd36015], %rd31981;
	ld.global.u64 	%rd33866, [%rd2];
	ld.global.u64 	%rd33867, [%rd36011];
	ld.global.u64 	%rd33868, [%rd36012];
	ld.global.u64 	%rd33869, [%rd36013];
	ld.global.u64 	%rd33870, [%rd36014];
	// begin inline asm
	add.cc.u64 %rd33866, %rd33866, %rd35996;
	addc.cc.u64 %rd33867, %rd33867, %rd35997;
	addc.cc.u64 %rd33868, %rd33868, %rd35998;
	addc.cc.u64 %rd33869, %rd33869, %rd35999;
	addc.cc.u64 %rd33870, %rd33870, %rd36000;
	addc.u64 %rd31981, %rd31981, %rd36001;
	
	// end inline asm
	st.global.u64 	[%rd2], %rd33866;
	st.global.u64 	[%rd36011], %rd33867;
	st.global.u64 	[%rd36012], %rd33868;
	st.global.u64 	[%rd36013], %rd33869;
	st.global.u64 	[%rd36014], %rd33870;
	st.global.u64 	[%rd36015], %rd31981;
	ld.global.u64 	%rd33884, [%rd2];
	ld.global.u64 	%rd33885, [%rd36011];
	ld.global.u64 	%rd33886, [%rd36012];
	ld.global.u64 	%rd33887, [%rd36013];
	ld.global.u64 	%rd33888, [%rd36014];
	// begin inline asm
	add.cc.u64 %rd33884, %rd33884, %rd35996;
	addc.cc.u64 %rd33885, %rd33885, %rd35997;
	addc.cc.u64 %rd33886, %rd33886, %rd35998;
	addc.cc.u64 %rd33887, %rd33887, %rd35999;
	addc.cc.u64 %rd33888, %rd33888, %rd36000;
	addc.u64 %rd31981, %rd31981, %rd36001;
	
	// end inline asm
	st.global.u64 	[%rd2], %rd33884;
	st.global.u64 	[%rd36011], %rd33885;
	st.global.u64 	[%rd36012], %rd33886;
	st.global.u64 	[%rd36013], %rd33887;
	st.global.u64 	[%rd36014], %rd33888;
	st.global.u64 	[%rd36015], %rd31981;
	ld.global.u64 	%rd33902, [%rd2];
	ld.global.u64 	%rd33903, [%rd36011];
	ld.global.u64 	%rd33904, [%rd36012];
	ld.global.u64 	%rd33905, [%rd36013];
	ld.global.u64 	%rd33906, [%rd36014];
	// begin inline asm
	add.cc.u64 %rd33902, %rd33902, %rd35996;
	addc.cc.u64 %rd33903, %rd33903, %rd35997;
	addc.cc.u64 %rd33904, %rd33904, %rd35998;
	addc.cc.u64 %rd33905, %rd33905, %rd35999;
	addc.cc.u64 %rd33906, %rd33906, %rd36000;
	addc.u64 %rd31981, %rd31981, %rd36001;
	
	// end inline asm
	st.global.u64 	[%rd2], %rd33902;
	st.global.u64 	[%rd36011], %rd33903;
	st.global.u64 	[%rd36012], %rd33904;
	st.global.u64 	[%rd36013], %rd33905;
	st.global.u64 	[%rd36014], %rd33906;
	st.global.u64 	[%rd36015], %rd31981;
	ld.global.u64 	%rd33920, [%rd2];
	ld.global.u64 	%rd33921, [%rd36011];
	ld.global.u64 	%rd33922, [%rd36012];
	ld.global.u64 	%rd33923, [%rd36013];
	ld.global.u64 	%rd33924, [%rd36014];
	// begin inline asm
	add.cc.u64 %rd33920, %rd33920, %rd35996;
	addc.cc.u64 %rd33921, %rd33921, %rd35997;
	addc.cc.u64 %rd33922, %rd33922, %rd35998;
	addc.cc.u64 %rd33923, %rd33923, %rd35999;
	addc.cc.u64 %rd33924, %rd33924, %rd36000;
	addc.u64 %rd31981, %rd31981, %rd36001;
	
	// end inline asm
	st.global.u64 	[%rd2], %rd33920;
	st.global.u64 	[%rd36011], %rd33921;
	st.global.u64 	[%rd36012], %rd33922;
	st.global.u64 	[%rd36013], %rd33923;
	st.global.u64 	[%rd36014], %rd33924;
	st.global.u64 	[%rd36015], %rd31981;
	ld.global.u64 	%rd33938, [%rd2];
	ld.global.u64 	%rd33939, [%rd36011];
	ld.global.u64 	%rd33940, [%rd36012];
	ld.global.u64 	%rd33941, [%rd36013];
	ld.global.u64 	%rd33942, [%rd36014];
	// begin inline asm
	add.cc.u64 %rd33938, %rd33938, %rd35996;
	addc.cc.u64 %rd33939, %rd33939, %rd35997;
	addc.cc.u64 %rd33940, %rd33940, %rd35998;
	addc.cc.u64 %rd33941, %rd33941, %rd35999;
	addc.cc.u64 %rd33942, %rd33942, %rd36000;
	addc.u64 %rd31981, %rd31981, %rd36001;
	
	// end inline asm
	st.global.u64 	[%rd2], %rd33938;
	st.global.u64 	[%rd36011], %rd33939;
	st.global.u64 	[%rd36012], %rd33940;
	st.global.u64 	[%rd36013], %rd33941;
	st.global.u64 	[%rd36014], %rd33942;
	st.global.u64 	[%rd36015], %rd31981;
	ld.global.u64 	%rd33956, [%rd2];
	ld.global.u64 	%rd33957, [%rd36011];
	ld.global.u64 	%rd33958, [%rd36012];
	ld.global.u64 	%rd33959, [%rd36013];
	ld.global.u64 	%rd33960, [%rd36014];
	// begin inline asm
	add.cc.u64 %rd33956, %rd33956, %rd35996;
	addc.cc.u64 %rd33957, %rd33957, %rd35997;
	addc.cc.u64 %rd33958, %rd33958, %rd35998;
	addc.cc.u64 %rd33959, %rd33959, %rd35999;
	addc.cc.u64 %rd33960, %rd33960, %rd36000;
	addc.u64 %rd31981, %rd31981, %rd36001;
	
	// end inline asm
	st.global.u64 	[%rd2], %rd33956;
	st.global.u64 	[%rd36011], %rd33957;
	st.global.u64 	[%rd36012], %rd33958;
	st.global.u64 	[%rd36013], %rd33959;
	st.global.u64 	[%rd36014], %rd33960;
	st.global.u64 	[%rd36015], %rd31981;
	ld.global.u64 	%rd33974, [%rd2];
	ld.global.u64 	%rd33975, [%rd36011];
	ld.global.u64 	%rd33976, [%rd36012];
	ld.global.u64 	%rd33977, [%rd36013];
	ld.global.u64 	%rd33978, [%rd36014];
	// begin inline asm
	add.cc.u64 %rd33974, %rd33974, %rd35996;
	addc.cc.u64 %rd33975, %rd33975, %rd35997;
	addc.cc.u64 %rd33976, %rd33976, %rd35998;
	addc.cc.u64 %rd33977, %rd33977, %rd35999;
	addc.cc.u64 %rd33978, %rd33978, %rd36000;
	addc.u64 %rd31981, %rd31981, %rd36001;
	
	// end inline asm
	st.global.u64 	[%rd2], %rd33974;
	st.global.u64 	[%rd36011], %rd33975;
	st.global.u64 	[%rd36012], %rd33976;
	st.global.u64 	[%rd36013], %rd33977;
	st.global.u64 	[%rd36014], %rd33978;
	st.global.u64 	[%rd36015], %rd31981;
	ld.global.u64 	%rd33992, [%rd2];
	ld.global.u64 	%rd33993, [%rd36011];
	ld.global.u64 	%rd33994, [%rd36012];
	ld.global.u64 	%rd33995, [%rd36013];
	ld.global.u64 	%rd33996, [%rd36014];
	// begin inline asm
	add.cc.u64 %rd33992, %rd33992, %rd35996;
	addc.cc.u64 %rd33993, %rd33993, %rd35997;
	addc.cc.u64 %rd33994, %rd33994, %rd35998;
	addc.cc.u64 %rd33995, %rd33995, %rd35999;
	addc.cc.u64 %rd33996, %rd33996, %rd36000;
	addc.u64 %rd31981, %rd31981, %rd36001;
	
	// end inline asm
	st.global.u64 	[%rd2], %rd33992;
	st.global.u64 	[%rd36011], %rd33993;
	st.global.u64 	[%rd36012], %rd33994;
	st.global.u64 	[%rd36013], %rd33995;
	st.global.u64 	[%rd36014], %rd33996;
	st.global.u64 	[%rd36015], %rd31981;
	ld.global.u64 	%rd34010, [%rd2];
	ld.global.u64 	%rd34011, [%rd36011];
	ld.global.u64 	%rd34012, [%rd36012];
	ld.global.u64 	%rd34013, [%rd36013];
	ld.global.u64 	%rd34014, [%rd36014];
	// begin inline asm
	add.cc.u64 %rd34010, %rd34010, %rd35996;
	addc.cc.u64 %rd34011, %rd34011, %rd35997;
	addc.cc.u64 %rd34012, %rd34012, %rd35998;
	addc.cc.u64 %rd34013, %rd34013, %rd35999;
	addc.cc.u64 %rd34014, %rd34014, %rd36000;
	addc.u64 %rd31981, %rd31981, %rd36001;
	
	// end inline asm
	st.global.u64 	[%rd2], %rd34010;
	st.global.u64 	[%rd36011], %rd34011;
	st.global.u64 	[%rd36012], %rd34012;
	st.global.u64 	[%rd36013], %rd34013;
	st.global.u64 	[%rd36014], %rd34014;
	st.global.u64 	[%rd36015], %rd31981;
	ld.global.u64 	%rd34028, [%rd2];
	ld.global.u64 	%rd34029, [%rd36011];
	ld.global.u64 	%rd34030, [%rd36012];
	ld.global.u64 	%rd34031, [%rd36013];
	ld.global.u64 	%rd34032, [%rd36014];
	// begin inline asm
	add.cc.u64 %rd34028, %rd34028, %rd35996;
	addc.cc.u64 %rd34029, %rd34029, %rd35997;
	addc.cc.u64 %rd34030, %rd34030, %rd35998;
	addc.cc.u64 %rd34031, %rd34031, %rd35999;
	addc.cc.u64 %rd34032, %rd34032, %rd36000;
	addc.u64 %rd31981, %rd31981, %rd36001;
	
	// end inline asm
	st.global.u64 	[%rd2], %rd34028;
	st.global.u64 	[%rd36011], %rd34029;
	st.global.u64 	[%rd36012], %rd34030;
	st.global.u64 	[%rd36013], %rd34031;
	st.global.u64 	[%rd36014], %rd34032;
	st.global.u64 	[%rd36015], %rd31981;
	ld.global.u64 	%rd34046, [%rd2];
	ld.global.u64 	%rd34047, [%rd36011];
	ld.global.u64 	%rd34048, [%rd36012];
	ld.global.u64 	%rd34049, [%rd36013];
	ld.global.u64 	%rd34050, [%rd36014];
	// begin inline asm
	add.cc.u64 %rd34046, %rd34046, %rd35996;
	addc.cc.u64 %rd34047, %rd34047, %rd35997;
	addc.cc.u64 %rd34048, %rd34048, %rd35998;
	addc.cc.u64 %rd34049, %rd34049, %rd35999;
	addc.cc.u64 %rd34050, %rd34050, %rd36000;
	addc.u64 %rd31981, %rd31981, %rd36001;
	
	// end inline asm
	st.global.u64 	[%rd2], %rd34046;
	st.global.u64 	[%rd36011], %rd34047;
	st.global.u64 	[%rd36012], %rd34048;
	st.global.u64 	[%rd36013], %rd34049;
	st.global.u64 	[%rd36014], %rd34050;
	st.global.u64 	[%rd36015], %rd31981;
	ld.global.u64 	%rd34064, [%rd2];
	ld.global.u64 	%rd34065, [%rd36011];
	ld.global.u64 	%rd34066, [%rd36012];
	ld.global.u64 	%rd34067, [%rd36013];
	ld.global.u64 	%rd34068, [%rd36014];
	// begin inline asm
	add.cc.u64 %rd34064, %rd34064, %rd35996;
	addc.cc.u64 %rd34065, %rd34065, %rd35997;
	addc.cc.u64 %rd34066, %rd34066, %rd35998;
	addc.cc.u64 %rd34067, %rd34067, %rd35999;
	addc.cc.u64 %rd34068, %rd34068, %rd36000;
	addc.u64 %rd31981, %rd31981, %rd36001;
	
	// end inline asm
	st.global.u64 	[%rd2], %rd34064;
	st.global.u64 	[%rd36011], %rd34065;
	st.global.u64 	[%rd36012], %rd34066;
	st.global.u64 	[%rd36013], %rd34067;
	st.global.u64 	[%rd36014], %rd34068;
	st.global.u64 	[%rd36015], %rd31981;
	ld.global.u64 	%rd34082, [%rd2];
	ld.global.u64 	%rd34083, [%rd36011];
	ld.global.u64 	%rd34084, [%rd36012];
	ld.global.u64 	%rd34085, [%rd36013];
	ld.global.u64 	%rd34086, [%rd36014];
	// begin inline asm
	add.cc.u64 %rd34082, %rd34082, %rd35996;
	addc.cc.u64 %rd34083, %rd34083, %rd35997;
	addc.cc.u64 %rd34084, %rd34084, %rd35998;
	addc.cc.u64 %rd34085, %rd34085, %rd35999;
	addc.cc.u64 %rd34086, %rd34086, %rd36000;
	addc.u64 %rd31981, %rd31981, %rd36001;
	
	// end inline asm
	st.global.u64 	[%rd2], %rd34082;
	st.global.u64 	[%rd36011], %rd34083;
	st.global.u64 	[%rd36012], %rd34084;
	st.global.u64 	[%rd36013], %rd34085;
	st.global.u64 	[%rd36014], %rd34086;
	st.global.u64 	[%rd36015], %rd31981;
	ld.global.u64 	%rd34100, [%rd2];
	ld.global.u64 	%rd34101, [%rd36011];
	ld.global.u64 	%rd34102, [%rd36012];
	ld.global.u64 	%rd34103, [%rd36013];
	ld.global.u64 	%rd34104, [%rd36014];
	// begin inline asm
	add.cc.u64 %rd34100, %rd34100, %rd35996;
	addc.cc.u64 %rd34101, %rd34101, %rd35997;
	addc.cc.u64 %rd34102, %rd34102, %rd35998;
	addc.cc.u64 %rd34103, %rd34103, %rd35999;
	addc.cc.u64 %rd34104, %rd34104, %rd36000;
	addc.u64 %rd31981, %rd31981, %rd36001;
	
	// end inline asm
	st.global.u64 	[%rd2], %rd34100;
	st.global.u64 	[%rd36011], %rd34101;
	st.global.u64 	[%rd36012], %rd34102;
	st.global.u64 	[%rd36013], %rd34103;
	st.global.u64 	[%rd36014], %rd34104;
	st.global.u64 	[%rd36015], %rd31981;
	ld.global.u64 	%rd34118, [%rd2];
	ld.global.u64 	%rd34119, [%rd36011];
	ld.global.u64 	%rd34120, [%rd36012];
	ld.global.u64 	%rd34121, [%rd36013];
	ld.global.u64 	%rd34122, [%rd36014];
	// begin inline asm
	add.cc.u64 %rd34118, %rd34118, %rd35996;
	addc.cc.u64 %rd34119, %rd34119, %rd35997;
	addc.cc.u64 %rd34120, %rd34120, %rd35998;
	addc.cc.u64 %rd34121, %rd34121, %rd35999;
	addc.cc.u64 %rd34122, %rd34122, %rd36000;
	addc.u64 %rd31981, %rd31981, %rd36001;
	
	// end inline asm
	st.global.u64 	[%rd2], %rd34118;
	st.global.u64 	[%rd36011], %rd34119;
	st.global.u64 	[%rd36012], %rd34120;
	st.global.u64 	[%rd36013], %rd34121;
	st.global.u64 	[%rd36014], %rd34122;
	st.global.u64 	[%rd36015], %rd31981;
	ld.global.u64 	%rd34136, [%rd2];
	ld.global.u64 	%rd34137, [%rd36011];
	ld.global.u64 	%rd34138, [%rd36012];
	ld.global.u64 	%rd34139, [%rd36013];
	ld.global.u64 	%rd34140, [%rd36014];
	// begin inline asm
	add.cc.u64 %rd34136, %rd34136, %rd35996;
	addc.cc.u64 %rd34137, %rd34137, %rd35997;
	addc.cc.u64 %rd34138, %rd34138, %rd35998;
	addc.cc.u64 %rd34139, %rd34139, %rd35999;
	addc.cc.u64 %rd34140, %rd34140, %rd36000;
	addc.u64 %rd31981, %rd31981, %rd36001;
	
	// end inline asm
	st.global.u64 	[%rd2], %rd34136;
	st.global.u64 	[%rd36011], %rd34137;
	st.global.u64 	[%rd36012], %rd34138;
	st.global.u64 	[%rd36013], %rd34139;
	st.global.u64 	[%rd36014], %rd34140;
	st.global.u64 	[%rd36015], %rd31981;
	ld.global.u64 	%rd34154, [%rd2];
	ld.global.u64 	%rd34155, [%rd36011];
	ld.global.u64 	%rd34156, [%rd36012];
	ld.global.u64 	%rd34157, [%rd36013];
	ld.global.u64 	%rd34158, [%rd36014];
	// begin inline asm
	add.cc.u64 %rd34154, %rd34154, %rd35996;
	addc.cc.u64 %rd34155, %rd34155, %rd35997;
	addc.cc.u64 %rd34156, %rd34156, %rd35998;
	addc.cc.u64 %rd34157, %rd34157, %rd35999;
	addc.cc.u64 %rd34158, %rd34158, %rd36000;
	addc.u64 %rd31981, %rd31981, %rd36001;
	
	// end inline asm
	st.global.u64 	[%rd2], %rd34154;
	st.global.u64 	[%rd36011], %rd34155;
	st.global.u64 	[%rd36012], %rd34156;
	st.global.u64 	[%rd36013], %rd34157;
	st.global.u64 	[%rd36014], %rd34158;
	st.global.u64 	[%rd36015], %rd31981;
	ld.global.u64 	%rd34172, [%rd2];
	ld.global.u64 	%rd34173, [%rd36011];
	ld.global.u64 	%rd34174, [%rd36012];
	ld.global.u64 	%rd34175, [%rd36013];
	ld.global.u64 	%rd34176, [%rd36014];
	// begin inline asm
	add.cc.u64 %rd34172, %rd34172, %rd35996;
	addc.cc.u64 %rd34173, %rd34173, %rd35997;
	addc.cc.u64 %rd34174, %rd34174, %rd35998;
	addc.cc.u64 %rd34175, %rd34175, %rd35999;
	addc.cc.u64 %rd34176, %rd34176, %rd36000;
	addc.u64 %rd31981, %rd31981, %rd36001;
	
	// end inline asm
	st.global.u64 	[%rd2], %rd34172;
	st.global.u64 	[%rd36011], %rd34173;
	st.global.u64 	[%rd36012], %rd34174;
	st.global.u64 	[%rd36013], %rd34175;
	st.global.u64 	[%rd36014], %rd34176;
	st.global.u64 	[%rd36015], %rd31981;
	ld.global.u64 	%rd34190, [%rd2];
	ld.global.u64 	%rd34191, [%rd36011];
	ld.global.u64 	%rd34192, [%rd36012];
	ld.global.u64 	%rd34193, [%rd36013];
	ld.global.u64 	%rd34194, [%rd36014];
	// begin inline asm
	add.cc.u64 %rd34190, %rd34190, %rd35996;
	addc.cc.u64 %rd34191, %rd34191, %rd35997;
	addc.cc.u64 %rd34192, %rd34192, %rd35998;
	addc.cc.u64 %rd34193, %rd34193, %rd35999;
	addc.cc.u64 %rd34194, %rd34194, %rd36000;
	addc.u64 %rd31981, %rd31981, %rd36001;
	
	// end inline asm
	st.global.u64 	[%rd2], %rd34190;
	st.global.u64 	[%rd36011], %rd34191;
	st.global.u64 	[%rd36012], %rd34192;
	st.global.u64 	[%rd36013], %rd34193;
	st.global.u64 	[%rd36014], %rd34194;
	st.global.u64 	[%rd36015], %rd31981;
	ld.global.u64 	%rd34208, [%rd2];
	ld.global.u64 	%rd34209, [%rd36011];
	ld.global.u64 	%rd34210, [%rd36012];
	ld.global.u64 	%rd34211, [%rd36013];
	ld.global.u64 	%rd34212, [%rd36014];
	// begin inline asm
	add.cc.u64 %rd34208, %rd34208, %rd35996;
	addc.cc.u64 %rd34209, %rd34209, %rd35997;
	addc.cc.u64 %rd34210, %rd34210, %rd35998;
	addc.cc.u64 %rd34211, %rd34211, %rd35999;
	addc.cc.u64 %rd34212, %rd34212, %rd36000;
	addc.u64 %rd31981, %rd31981, %rd36001;
	
	// end inline asm
	st.global.u64 	[%rd2], %rd34208;
	st.global.u64 	[%rd36011], %rd34209;
	st.global.u64 	[%rd36012], %rd34210;
	st.global.u64 	[%rd36013], %rd34211;
	st.global.u64 	[%rd36014], %rd34212;
	st.global.u64 	[%rd36015], %rd31981;
	ld.global.u64 	%rd34226, [%rd2];
	ld.global.u64 	%rd34227, [%rd36011];
	ld.global.u64 	%rd34228, [%rd36012];
	ld.global.u64 	%rd34229, [%rd36013];
	ld.global.u64 	%rd34230, [%rd36014];
	// begin inline asm
	add.cc.u64 %rd34226, %rd34226, %rd35996;
	addc.cc.u64 %rd34227, %rd34227, %rd35997;
	addc.cc.u64 %rd34228, %rd34228, %rd35998;
	addc.cc.u64 %rd34229, %rd34229, %rd35999;
	addc.cc.u64 %rd34230, %rd34230, %rd36000;
	addc.u64 %rd31981, %rd31981, %rd36001;
	
	// end inline asm
	st.global.u64 	[%rd2], %rd34226;
	st.global.u64 	[%rd36011], %rd34227;
	st.global.u64 	[%rd36012], %rd34228;
	st.global.u64 	[%rd36013], %rd34229;
	st.global.u64 	[%rd36014], %rd34230;
	st.global.u64 	[%rd36015], %rd31981;
	ld.global.u64 	%rd34244, [%rd2];
	ld.global.u64 	%rd34245, [%rd36011];
	ld.global.u64 	%rd34246, [%rd36012];
	ld.global.u64 	%rd34247, [%rd36013];
	ld.global.u64 	%rd34248, [%rd36014];
	// begin inline asm
	add.cc.u64 %rd34244, %rd34244, %rd35996;
	addc.cc.u64 %rd34245, %rd34245, %rd35997;
	addc.cc.u64 %rd34246, %rd34246, %rd35998;
	addc.cc.u64 %rd34247, %rd34247, %rd35999;
	addc.cc.u64 %rd34248, %rd34248, %rd36000;
	addc.u64 %rd31981, %rd31981, %rd36001;
	
	// end inline asm
	st.global.u64 	[%rd2], %rd34244;
	st.global.u64 	[%rd36011], %rd34245;
	st.global.u64 	[%rd36012], %rd34246;
	st.global.u64 	[%rd36013], %rd34247;
	st.global.u64 	[%rd36014], %rd34248;
	st.global.u64 	[%rd36015], %rd31981;
	ld.global.u64 	%rd34262, [%rd2];
	ld.global.u64 	%rd34263, [%rd36011];
	ld.global.u64 	%rd34264, [%rd36012];
	ld.global.u64 	%rd34265, [%rd36013];
	ld.global.u64 	%rd34266, [%rd36014];
	// begin inline asm
	add.cc.u64 %rd34262, %rd34262, %rd35996;
	addc.cc.u64 %rd34263, %rd34263, %rd35997;
	addc.cc.u64 %rd34264, %rd34264, %rd35998;
	addc.cc.u64 %rd34265, %rd34265, %rd35999;
	addc.cc.u64 %rd34266, %rd34266, %rd36000;
	addc.u64 %rd31981, %rd31981, %rd36001;
	
	// end inline asm
	st.global.u64 	[%rd2], %rd34262;
	st.global.u64 	[%rd36011], %rd34263;
	st.global.u64 	[%rd36012], %rd34264;
	st.global.u64 	[%rd36013], %rd34265;
	st.global.u64 	[%rd36014], %rd34266;
	st.global.u64 	[%rd36015], %rd31981;
	ld.global.u64 	%rd34280, [%rd2];
	ld.global.u64 	%rd34281, [%rd36011];
	ld.global.u64 	%rd34282, [%rd36012];
	ld.global.u64 	%rd34283, [%rd36013];
	ld.global.u64 	%rd34284, [%rd36014];
	// begin inline asm
	add.cc.u64 %rd34280, %rd34280, %rd35996;
	addc.cc.u64 %rd34281, %rd34281, %rd35997;
	addc.cc.u64 %rd34282, %rd34282, %rd35998;
	addc.cc.u64 %rd34283, %rd34283, %rd35999;
	addc.cc.u64 %rd34284, %rd34284, %rd36000;
	addc.u64 %rd31981, %rd31981, %rd36001;
	
	// end inline asm
	st.global.u64 	[%rd2], %rd34280;
	st.global.u64 	[%rd36011], %rd34281;
	st.global.u64 	[%rd36012], %rd34282;
	st.global.u64 	[%rd36013], %rd34283;
	st.global.u64 	[%rd36014], %rd34284;
	st.global.u64 	[%rd36015], %rd31981;
	ld.global.u64 	%rd34298, [%rd2];
	ld.global.u64 	%rd34299, [%rd36011];
	ld.global.u64 	%rd34300, [%rd36012];
	ld.global.u64 	%rd34301, [%rd36013];
	ld.global.u64 	%rd34302, [%rd36014];
	// begin inline asm
	add.cc.u64 %rd34298, %rd34298, %rd35996;
	addc.cc.u64 %rd34299, %rd34299, %rd35997;
	addc.cc.u64 %rd34300, %rd34300, %rd35998;
	addc.cc.u64 %rd34301, %rd34301, %rd35999;
	addc.cc.u64 %rd34302, %rd34302, %rd36000;
	addc.u64 %rd31981, %rd31981, %rd36001;
	
	// end inline asm
	st.global.u64 	[%rd2], %rd34298;
	st.global.u64 	[%rd36011], %rd34299;
	st.global.u64 	[%rd36012], %rd34300;
	st.global.u64 	[%rd36013], %rd34301;
	st.global.u64 	[%rd36014], %rd34302;
	st.global.u64 	[%rd36015], %rd31981;
	ld.global.u64 	%rd34316, [%rd2];
	ld.global.u64 	%rd34317, [%rd36011];
	ld.global.u64 	%rd34318, [%rd36012];
	ld.global.u64 	%rd34319, [%rd36013];
	ld.global.u64 	%rd34320, [%rd36014];
	// begin inline asm
	add.cc.u64 %rd34316, %rd34316, %rd35996;
	addc.cc.u64 %rd34317, %rd34317, %rd35997;
	addc.cc.u64 %rd34318, %rd34318, %rd35998;
	addc.cc.u64 %rd34319, %rd34319, %rd35999;
	addc.cc.u64 %rd34320, %rd34320, %rd36000;
	addc.u64 %rd31981, %rd31981, %rd36001;
	
	// end inline asm
	st.global.u64 	[%rd2], %rd34316;
	st.global.u64 	[%rd36011], %rd34317;
	st.global.u64 	[%rd36012], %rd34318;
	st.global.u64 	[%rd36013], %rd34319;
	st.global.u64 	[%rd36014], %rd34320;
	st.global.u64 	[%rd36015], %rd31981;
	ld.global.u64 	%rd34334, [%rd2];
	ld.global.u64 	%rd34335, [%rd36011];
	ld.global.u64 	%rd34336, [%rd36012];
	ld.global.u64 	%rd34337, [%rd36013];
	ld.global.u64 	%rd34338, [%rd36014];
	// begin inline asm
	add.cc.u64 %rd34334, %rd34334, %rd35996;
	addc.cc.u64 %rd34335, %rd34335, %rd35997;
	addc.cc.u64 %rd34336, %rd34336, %rd35998;
	addc.cc.u64 %rd34337, %rd34337, %rd35999;
	addc.cc.u64 %rd34338, %rd34338, %rd36000;
	addc.u64 %rd31981, %rd31981, %rd36001;
	
	// end inline asm
	st.global.u64 	[%rd2], %rd34334;
	st.global.u64 	[%rd36011], %rd34335;
	st.global.u64 	[%rd36012], %rd34336;
	st.global.u64 	[%rd36013], %rd34337;
	st.global.u64 	[%rd36014], %rd34338;
	st.global.u64 	[%rd36015], %rd31981;
	ld.global.u64 	%rd34352, [%rd2];
	ld.global.u64 	%rd34353, [%rd36011];
	ld.global.u64 	%rd34354, [%rd36012];
	ld.global.u64 	%rd34355, [%rd36013];
	ld.global.u64 	%rd34356, [%rd36014];
	// begin inline asm
	add.cc.u64 %rd34352, %rd34352, %rd35996;
	addc.cc.u64 %rd34353, %rd34353, %rd35997;
	addc.cc.u64 %rd34354, %rd34354, %rd35998;
	addc.cc.u64 %rd34355, %rd34355, %rd35999;
	addc.cc.u64 %rd34356, %rd34356, %rd36000;
	addc.u64 %rd31981, %rd31981, %rd36001;
	
	// end inline asm
	st.global.u64 	[%rd2], %rd34352;
	st.global.u64 	[%rd36011], %rd34353;
	st.global.u64 	[%rd36012], %rd34354;
	st.global.u64 	[%rd36013], %rd34355;
	st.global.u64 	[%rd36014], %rd34356;
	st.global.u64 	[%rd36015], %rd31981;
	ld.global.u64 	%rd34370, [%rd2];
	ld.global.u64 	%rd34371, [%rd36011];
	ld.global.u64 	%rd34372, [%rd36012];
	ld.global.u64 	%rd34373, [%rd36013];
	ld.global.u64 	%rd34374, [%rd36014];
	// begin inline asm
	add.cc.u64 %rd34370, %rd34370, %rd35996;
	addc.cc.u64 %rd34371, %rd34371, %rd35997;
	addc.cc.u64 %rd34372, %rd34372, %rd35998;
	addc.cc.u64 %rd34373, %rd34373, %rd35999;
	addc.cc.u64 %rd34374, %rd34374, %rd36000;
	addc.u64 %rd31981, %rd31981, %rd36001;
	
	// end inline asm
	st.global.u64 	[%rd2], %rd34370;
	st.global.u64 	[%rd36011], %rd34371;
	st.global.u64 	[%rd36012], %rd34372;
	st.global.u64 	[%rd36013], %rd34373;
	st.global.u64 	[%rd36014], %rd34374;
	st.global.u64 	[%rd36015], %rd31981;
	ld.global.u64 	%rd34388, [%rd2];
	ld.global.u64 	%rd34389, [%rd36011];
	ld.global.u64 	%rd34390, [%rd36012];
	ld.global.u64 	%rd34391, [%rd36013];
	ld.global.u64 	%rd34392, [%rd36014];
	// begin inline asm
	add.cc.u64 %rd34388, %rd34388, %rd35996;
	addc.cc.u64 %rd34389, %rd34389, %rd35997;
	addc.cc.u64 %rd34390, %rd34390, %rd35998;
	addc.cc.u64 %rd34391, %rd34391, %rd35999;
	addc.cc.u64 %rd34392, %rd34392, %rd36000;
	addc.u64 %rd31981, %rd31981, %rd36001;
	
	// end inline asm
	st.global.u64 	[%rd2], %rd34388;
	st.global.u64 	[%rd36011], %rd34389;
	st.global.u64 	[%rd36012], %rd34390;
	st.global.u64 	[%rd36013], %rd34391;
	st.global.u64 	[%rd36014], %rd34392;
	st.global.u64 	[%rd36015], %rd31981;
	ld.global.u64 	%rd34406, [%rd2];
	ld.global.u64 	%rd34407, [%rd36011];
	ld.global.u64 	%rd34408, [%rd36012];
	ld.global.u64 	%rd34409, [%rd36013];
	ld.global.u64 	%rd34410, [%rd36014];
	// begin inline asm
	add.cc.u64 %rd34406, %rd34406, %rd35996;
	addc.cc.u64 %rd34407, %rd34407, %rd35997;
	addc.cc.u64 %rd34408, %rd34408, %rd35998;
	addc.cc.u64 %rd34409, %rd34409, %rd35999;
	addc.cc.u64 %rd34410, %rd34410, %rd36000;
	addc.u64 %rd31981, %rd31981, %rd36001;
	
	// end inline asm
	st.global.u64 	[%rd2], %rd34406;
	st.global.u64 	[%rd36011], %rd34407;
	st.global.u64 	[%rd36012], %rd34408;
	st.global.u64 	[%rd36013], %rd34409;
	st.global.u64 	[%rd36014], %rd34410;
	st.global.u64 	[%rd36015], %rd31981;
	ld.global.u64 	%rd34424, [%rd2];
	ld.global.u64 	%rd34425, [%rd36011];
	ld.global.u64 	%rd34426, [%rd36012];
	ld.global.u64 	%rd34427, [%rd36013];
	ld.global.u64 	%rd34428, [%rd36014];
	// begin inline asm
	add.cc.u64 %rd34424, %rd34424, %rd35996;
	addc.cc.u64 %rd34425, %rd34425, %rd35997;
	addc.cc.u64 %rd34426, %rd34426, %rd35998;
	addc.cc.u64 %rd34427, %rd34427, %rd35999;
	addc.cc.u64 %rd34428, %rd34428, %rd36000;
	addc.u64 %rd31981, %rd31981, %rd36001;
	
	// end inline asm
	st.global.u64 	[%rd2], %rd34424;
	st.global.u64 	[%rd36011], %rd34425;
	st.global.u64 	[%rd36012], %rd34426;
	st.global.u64 	[%rd36013], %rd34427;
	st.global.u64 	[%rd36014], %rd34428;
	st.global.u64 	[%rd36015], %rd31981;
	ld.global.u64 	%rd34442, [%rd2];
	ld.global.u64 	%rd34443, [%rd36011];
	ld.global.u64 	%rd34444, [%rd36012];
	ld.global.u64 	%rd34445, [%rd36013];
	ld.global.u64 	%rd34446, [%rd36014];
	// begin inline asm
	add.cc.u64 %rd34442, %rd34442, %rd35996;
	addc.cc.u64 %rd34443, %rd34443, %rd35997;
	addc.cc.u64 %rd34444, %rd34444, %rd35998;
	addc.cc.u64 %rd34445, %rd34445, %rd35999;
	addc.cc.u64 %rd34446, %rd34446, %rd36000;
	addc.u64 %rd31981, %rd31981, %rd36001;
	
	// end inline asm
	st.global.u64 	[%rd2], %rd34442;
	st.global.u64 	[%rd36011], %rd34443;
	st.global.u64 	[%rd36012], %rd34444;
	st.global.u64 	[%rd36013], %rd34445;
	st.global.u64 	[%rd36014], %rd34446;
	st.global.u64 	[%rd36015], %rd31981;
	ld.global.u64 	%rd34460, [%rd2];
	ld.global.u64 	%rd34461, [%rd36011];
	ld.global.u64 	%rd34462, [%rd36012];
	ld.global.u64 	%rd34463, [%rd36013];
	ld.global.u64 	%rd34464, [%rd36014];
	// begin inline asm
	add.cc.u64 %rd34460, %rd34460, %rd35996;
	addc.cc.u64 %rd34461, %rd34461, %rd35997;
	addc.cc.u64 %rd34462, %rd34462, %rd35998;
	addc.cc.u64 %rd34463, %rd34463, %rd35999;
	addc.cc.u64 %rd34464, %rd34464, %rd36000;
	addc.u64 %rd31981, %rd31981, %rd36001;
	
	// end inline asm
	st.global.u64 	[%rd2], %rd34460;
	st.global.u64 	[%rd36011], %rd34461;
	st.global.u64 	[%rd36012], %rd34462;
	st.global.u64 	[%rd36013], %rd34463;
	st.global.u64 	[%rd36014], %rd34464;
	st.global.u64 	[%rd36015], %rd31981;
	ld.global.u64 	%rd34478, [%rd2];
	ld.global.u64 	%rd34479, [%rd36011];
	ld.global.u64 	%rd34480, [%rd36012];
	ld.global.u64 	%rd34481, [%rd36013];
	ld.global.u64 	%rd34482, [%rd36014];
	// begin inline asm
	add.cc.u64 %rd34478, %rd34478, %rd35996;
	addc.cc.u64 %rd34479, %rd34479, %rd35997;
	addc.cc.u64 %rd34480, %rd34480, %rd35998;
	addc.cc.u64 %rd34481, %rd34481, %rd35999;
	addc.cc.u64 %rd34482, %rd34482, %rd36000;
	addc.u64 %rd31981, %rd31981, %rd36001;
	
	// end inline asm
	st.global.u64 	[%rd2], %rd34478;
	st.global.u64 	[%rd36011], %rd34479;
	st.global.u64 	[%rd36012], %rd34480;
	st.global.u64 	[%rd36013], %rd34481;
	st.global.u64 	[%rd36014], %rd34482;
	st.global.u64 	[%rd36015], %rd31981;
	ld.global.u64 	%rd34496, [%rd2];
	ld.global.u64 	%rd34497, [%rd36011];
	ld.global.u64 	%rd34498, [%rd36012];
	ld.global.u64 	%rd34499, [%rd36013];
	ld.global.u64 	%rd34500, [%rd36014];
	// begin inline asm
	add.cc.u64 %rd34496, %rd34496, %rd35996;
	addc.cc.u64 %rd34497, %rd34497, %rd35997;
	addc.cc.u64 %rd34498, %rd34498, %rd35998;
	addc.cc.u64 %rd34499, %rd34499, %rd35999;
	addc.cc.u64 %rd34500, %rd34500, %rd36000;
	addc.u64 %rd31981, %rd31981, %rd36001;
	
	// end inline asm
	st.global.u64 	[%rd2], %rd34496;
	st.global.u64 	[%rd36011], %rd34497;
	st.global.u64 	[%rd36012], %rd34498;
	st.global.u64 	[%rd36013], %rd34499;
	st.global.u64 	[%rd36014], %rd34500;
	st.global.u64 	[%rd36015], %rd31981;
	ld.global.u64 	%rd34514, [%rd2];
	ld.global.u64 	%rd34515, [%rd36011];
	ld.global.u64 	%rd34516, [%rd36012];
	ld.global.u64 	%rd34517, [%rd36013];
	ld.global.u64 	%rd34518, [%rd36014];
	// begin inline asm
	add.cc.u64 %rd34514, %rd34514, %rd35996;
	addc.cc.u64 %rd34515, %rd34515, %rd35997;
	addc.cc.u64 %rd34516, %rd34516, %rd35998;
	addc.cc.u64 %rd34517, %rd34517, %rd35999;
	addc.cc.u64 %rd34518, %rd34518, %rd36000;
	addc.u64 %rd31981, %rd31981, %rd36001;
	
	// end inline asm
	st.global.u64 	[%rd2], %rd34514;
	st.global.u64 	[%rd36011], %rd34515;
	st.global.u64 	[%rd36012], %rd34516;
	st.global.u64 	[%rd36013], %rd34517;
	st.global.u64 	[%rd36014], %rd34518;
	st.global.u64 	[%rd36015], %rd31981;
	ld.global.u64 	%rd34532, [%rd2];
	ld.global.u64 	%rd34533, [%rd36011];
	ld.global.u64 	%rd34534, [%rd36012];
	ld.global.u64 	%rd34535, [%rd36013];
	ld.global.u64 	%rd34536, [%rd36014];
	// begin inline asm
	add.cc.u64 %rd34532, %rd34532, %rd35996;
	addc.cc.u64 %rd34533, %rd34533, %rd35997;
	addc.cc.u64 %rd34534, %rd34534, %rd35998;
	addc.cc.u64 %rd34535, %rd34535, %rd35999;
	addc.cc.u64 %rd34536, %rd34536, %rd36000;
	addc.u64 %rd31981, %rd31981, %rd36001;
	
	// end inline asm
	st.global.u64 	[%rd2], %rd34532;
	st.global.u64 	[%rd36011], %rd34533;
	st.global.u64 	[%rd36012], %rd34534;
	st.global.u64 	[%rd36013], %rd34535;
	st.global.u64 	[%rd36014], %rd34536;
	st.global.u64 	[%rd36015], %rd31981;
	ld.global.u64 	%rd34550, [%rd2];
	ld.global.u64 	%rd34551, [%rd36011];
	ld.global.u64 	%rd34552, [%rd36012];
	ld.global.u64 	%rd34553, [%rd36013];
	ld.global.u64 	%rd34554, [%rd36014];
	// begin inline asm
	add.cc.u64 %rd34550, %rd34550, %rd35996;
	addc.cc.u64 %rd34551, %rd34551, %rd35997;
	addc.cc.u64 %rd34552, %rd34552, %rd35998;
	addc.cc.u64 %rd34553, %rd34553, %rd35999;
	addc.cc.u64 %rd34554, %rd34554, %rd36000;
	addc.u64 %rd31981, %rd31981, %rd36001;
	
	// end inline asm
	st.global.u64 	[%rd2], %rd34550;
	st.global.u64 	[%rd36011], %rd34551;
	st.global.u64 	[%rd36012], %rd34552;
	st.global.u64 	[%rd36013], %rd34553;
	st.global.u64 	[%rd36014], %rd34554;
	st.global.u64 	[%rd36015], %rd31981;
	ld.global.u64 	%rd34568, [%rd2];
	ld.global.u64 	%rd34569, [%rd36011];
	ld.global.u64 	%rd34570, [%rd36012];
	ld.global.u64 	%rd34571, [%rd36013];
	ld.global.u64 	%rd34572, [%rd36014];
	// begin inline asm
	add.cc.u64 %rd34568, %rd34568, %rd35996;
	addc.cc.u64 %rd34569, %rd34569, %rd35997;
	addc.cc.u64 %rd34570, %rd34570, %rd35998;
	addc.cc.u64 %rd34571, %rd34571, %rd35999;
	addc.cc.u64 %rd34572, %rd34572, %rd36000;
	addc.u64 %rd31981, %rd31981, %rd36001;
	
	// end inline asm
	st.global.u64 	[%rd2], %rd34568;
	st.global.u64 	[%rd36011], %rd34569;
	st.global.u64 	[%rd36012], %rd34570;
	st.global.u64 	[%rd36013], %rd34571;
	st.global.u64 	[%rd36014], %rd34572;
	st.global.u64 	[%rd36015], %rd31981;
	ld.global.u64 	%rd34586, [%rd2];
	ld.global.u64 	%rd34587, [%rd36011];
	ld.global.u64 	%rd34588, [%rd36012];
	ld.global.u64 	%rd34589, [%rd36013];
	ld.global.u64 	%rd34590, [%rd36014];
	// begin inline asm
	add.cc.u64 %rd34586, %rd34586, %rd35996;
	addc.cc.u64 %rd34587, %rd34587, %rd35997;
	addc.cc.u64 %rd34588, %rd34588, %rd35998;
	addc.cc.u64 %rd34589, %rd34589, %rd35999;
	addc.cc.u64 %rd34590, %rd34590, %rd36000;
	addc.u64 %rd31981, %rd31981, %rd36001;
	
	// end inline asm
	st.global.u64 	[%rd2], %rd34586;
	st.global.u64 	[%rd36011], %rd34587;
	st.global.u64 	[%rd36012], %rd34588;
	st.global.u64 	[%rd36013], %rd34589;
	st.global.u64 	[%rd36014], %rd34590;
	st.global.u64 	[%rd36015], %rd31981;
	ld.global.u64 	%rd34604, [%rd2];
	ld.global.u64 	%rd34605, [%rd36011];
	ld.global.u64 	%rd34606, [%rd36012];
	ld.global.u64 	%rd34607, [%rd36013];
	ld.global.u64 	%rd34608, [%rd36014];
	// begin inline asm
	add.cc.u64 %rd34604, %rd34604, %rd35996;
	addc.cc.u64 %rd34605, %rd34605, %rd35997;
	addc.cc.u64 %rd34606, %rd34606, %rd35998;
	addc.cc.u64 %rd34607, %rd34607, %rd35999;
	addc.cc.u64 %rd34608, %rd34608, %rd36000;
	addc.u64 %rd31981, %rd31981, %rd36001;
	
	// end inline asm
	st.global.u64 	[%rd2], %rd34604;
	st.global.u64 	[%rd36011], %rd34605;
	st.global.u64 	[%rd36012], %rd34606;
	st.global.u64 	[%rd36013], %rd34607;
	st.global.u64 	[%rd36014], %rd34608;
	st.global.u64 	[%rd36015], %rd31981;
	ld.global.u64 	%rd34622, [%rd2];
	ld.global.u64 	%rd34623, [%rd36011];
	ld.global.u64 	%rd34624, [%rd36012];
	ld.global.u64 	%rd34625, [%rd36013];
	ld.global.u64 	%rd34626, [%rd36014];
	// begin inline asm
	add.cc.u64 %rd34622, %rd34622, %rd35996;
	addc.cc.u64 %rd34623, %rd34623, %rd35997;
	addc.cc.u64 %rd34624, %rd34624, %rd35998;
	addc.cc.u64 %rd34625, %rd34625, %rd35999;
	addc.cc.u64 %rd34626, %rd34626, %rd36000;
	addc.u64 %rd31981, %rd31981, %rd36001;
	
	// end inline asm
	st.global.u64 	[%rd2], %rd34622;
	st.global.u64 	[%rd36011], %rd34623;
	st.global.u64 	[%rd36012], %rd34624;
	st.global.u64 	[%rd36013], %rd34625;
	st.global.u64 	[%rd36014], %rd34626;
	st.global.u64 	[%rd36015], %rd31981;
	ld.global.u64 	%rd34640, [%rd2];
	ld.global.u64 	%rd34641, [%rd36011];
	ld.global.u64 	%rd34642, [%rd36012];
	ld.global.u64 	%rd34643, [%rd36013];
	ld.global.u64 	%rd34644, [%rd36014];
	// begin inline asm
	add.cc.u64 %rd34640, %rd34640, %rd35996;
	addc.cc.u64 %rd34641, %rd34641, %rd35997;
	addc.cc.u64 %rd34642, %rd34642, %rd35998;
	addc.cc.u64 %rd34643, %rd34643, %rd35999;
	addc.cc.u64 %rd34644, %rd34644, %rd36000;
	addc.u64 %rd31981, %rd31981, %rd36001;
	
	// end inline asm
	st.global.u64 	[%rd2], %rd34640;
	st.global.u64 	[%rd36011], %rd34641;
	st.global.u64 	[%rd36012], %rd34642;
	st.global.u64 	[%rd36013], %rd34643;
	st.global.u64 	[%rd36014], %rd34644;
	st.global.u64 	[%rd36015], %rd31981;
	ld.global.u64 	%rd34658, [%rd2];
	ld.global.u64 	%rd34659, [%rd36011];
	ld.global.u64 	%rd34660, [%rd36012];
	ld.global.u64 	%rd34661, [%rd36013];
	ld.global.u64 	%rd34662, [%rd36014];
	// begin inline asm
	add.cc.u64 %rd34658, %rd34658, %rd35996;
	addc.cc.u64 %rd34659, %rd34659, %rd35997;
	addc.cc.u64 %rd34660, %rd34660, %rd35998;
	addc.cc.u64 %rd34661, %rd34661, %rd35999;
	addc.cc.u64 %rd34662, %rd34662, %rd36000;
	addc.u64 %rd31981, %rd31981, %rd36001;
	
	// end inline asm
	st.global.u64 	[%rd2], %rd34658;
	st.global.u64 	[%rd36011], %rd34659;
	st.global.u64 	[%rd36012], %rd34660;
	st.global.u64 	[%rd36013], %rd34661;
	st.global.u64 	[%rd36014], %rd34662;
	st.global.u64 	[%rd36015], %rd31981;
	ld.global.u64 	%rd34676, [%rd2];
	ld.global.u64 	%rd34677, [%rd36011];
	ld.global.u64 	%rd34678, [%rd36012];
	ld.global.u64 	%rd34679, [%rd36013];
	ld.global.u64 	%rd34680, [%rd36014];
	// begin inline asm
	add.cc.u64 %rd34676, %rd34676, %rd35996;
	addc.cc.u64 %rd34677, %rd34677, %rd35997;
	addc.cc.u64 %rd34678, %rd34678, %rd35998;
	addc.cc.u64 %rd34679, %rd34679, %rd35999;
	addc.cc.u64 %rd34680, %rd34680, %rd36000;
	addc.u64 %rd31981, %rd31981, %rd36001;
	
	// end inline asm
	st.global.u64 	[%rd2], %rd34676;
	st.global.u64 	[%rd36011], %rd34677;
	st.global.u64 	[%rd36012], %rd34678;
	st.global.u64 	[%rd36013], %rd34679;
	st.global.u64 	[%rd36014], %rd34680;
	st.global.u64 	[%rd36015], %rd31981;
	ld.global.u64 	%rd34694, [%rd2];
	ld.global.u64 	%rd34695, [%rd36011];
	ld.global.u64 	%rd34696, [%rd36012];
	ld.global.u64 	%rd34697, [%rd36013];
	ld.global.u64 	%rd34698, [%rd36014];
	// begin inline asm
	add.cc.u64 %rd34694, %rd34694, %rd35996;
	addc.cc.u64 %rd34695, %rd34695, %rd35997;
	addc.cc.u64 %rd34696, %rd34696, %rd35998;
	addc.cc.u64 %rd34697, %rd34697, %rd35999;
	addc.cc.u64 %rd34698, %rd34698, %rd36000;
	addc.u64 %rd31981, %rd31981, %rd36001;
	
	// end inline asm
	st.global.u64 	[%rd2], %rd34694;
	st.global.u64 	[%rd36011], %rd34695;
	st.global.u64 	[%rd36012], %rd34696;
	st.global.u64 	[%rd36013], %rd34697;
	st.global.u64 	[%rd36014], %rd34698;
	st.global.u64 	[%rd36015], %rd31981;
	ld.global.u64 	%rd34712, [%rd2];
	ld.global.u64 	%rd34713, [%rd36011];
	ld.global.u64 	%rd34714, [%rd36012];
	ld.global.u64 	%rd34715, [%rd36013];
	ld.global.u64 	%rd34716, [%rd36014];
	// begin inline asm
	add.cc.u64 %rd34712, %rd34712, %rd35996;
	addc.cc.u64 %rd34713, %rd34713, %rd35997;
	addc.cc.u64 %rd34714, %rd34714, %rd35998;
	addc.cc.u64 %rd34715, %rd34715, %rd35999;
	addc.cc.u64 %rd34716, %rd34716, %rd36000;
	addc.u64 %rd31981, %rd31981, %rd36001;
	
	// end inline asm
	st.global.u64 	[%rd2], %rd34712;
	st.global.u64 	[%rd36011], %rd34713;
	st.global.u64 	[%rd36012], %rd34714;
	st.global.u64 	[%rd36013], %rd34715;
	st.global.u64 	[%rd36014], %rd34716;
	st.global.u64 	[%rd36015], %rd31981;
	ld.global.u64 	%rd34730, [%rd2];
	ld.global.u64 	%rd34731, [%rd36011];
	ld.global.u64 	%rd34732, [%rd36012];
	ld.global.u64 	%rd34733, [%rd36013];
	ld.global.u64 	%rd34734, [%rd36014];
	// begin inline asm
	add.cc.u64 %rd34730, %rd34730, %rd35996;
	addc.cc.u64 %rd34731, %rd34731, %rd35997;
	addc.cc.u64 %rd34732, %rd34732, %rd35998;
	addc.cc.u64 %rd34733, %rd34733, %rd35999;
	addc.cc.u64 %rd34734, %rd34734, %rd36000;
	addc.u64 %rd31981, %rd31981, %rd36001;
	
	// end inline asm
	st.global.u64 	[%rd2], %rd34730;
	st.global.u64 	[%rd36011], %rd34731;
	st.global.u64 	[%rd36012], %rd34732;
	st.global.u64 	[%rd36013], %rd34733;
	st.global.u64 	[%rd36014], %rd34734;
	st.global.u64 	[%rd36015], %rd31981;
	ld.global.u64 	%rd34748, [%rd2];
	ld.global.u64 	%rd34749, [%rd36011];
	ld.global.u64 	%rd34750, [%rd36012];
	ld.global.u64 	%rd34751, [%rd36013];
	ld.global.u64 	%rd34752, [%rd36014];
	// begin inline asm
	add.cc.u64 %rd34748, %rd34748, %rd35996;
	addc.cc.u64 %rd34749, %rd34749, %rd35997;
	addc.cc.u64 %rd34750, %rd34750, %rd35998;
	addc.cc.u64 %rd34751, %rd34751, %rd35999;
	addc.cc.u64 %rd34752, %rd34752, %rd36000;
	addc.u64 %rd31981, %rd31981, %rd36001;
	
	// end inline asm
	st.global.u64 	[%rd2], %rd34748;
	st.global.u64 	[%rd36011], %rd34749;
	st.global.u64 	[%rd36012], %rd34750;
	st.global.u64 	[%rd36013], %rd34751;
	st.global.u64 	[%rd36014], %rd34752;
	st.global.u64 	[%rd36015], %rd31981;
	ld.global.u64 	%rd34766, [%rd2];
	ld.global.u64 	%rd34767, [%rd36011];
	ld.global.u64 	%rd34768, [%rd36012];
	ld.global.u64 	%rd34769, [%rd36013];
	ld.global.u64 	%rd34770, [%rd36014];
	// begin inline asm
	add.cc.u64 %rd34766, %rd34766, %rd35996;
	addc.cc.u64 %rd34767, %rd34767, %rd35997;
	addc.cc.u64 %rd34768, %rd34768, %rd35998;
	addc.cc.u64 %rd34769, %rd34769, %rd35999;
	addc.cc.u64 %rd34770, %rd34770, %rd36000;
	addc.u64 %rd31981, %rd31981, %rd36001;
	
	// end inline asm
	st.global.u64 	[%rd2], %rd34766;
	st.global.u64 	[%rd36011], %rd34767;
	st.global.u64 	[%rd36012], %rd34768;
	st.global.u64 	[%rd36013], %rd34769;
	st.global.u64 	[%rd36014], %rd34770;
	st.global.u64 	[%rd36015], %rd31981;
	ld.global.u64 	%rd34784, [%rd2];
	ld.global.u64 	%rd34785, [%rd36011];
	ld.global.u64 	%rd34786, [%rd36012];
	ld.global.u64 	%rd34787, [%rd36013];
	ld.global.u64 	%rd34788, [%rd36014];
	// begin inline asm
	add.cc.u64 %rd34784, %rd34784, %rd35996;
	addc.cc.u64 %rd34785, %rd34785, %rd35997;
	addc.cc.u64 %rd34786, %rd34786, %rd35998;
	addc.cc.u64 %rd34787, %rd34787, %rd35999;
	addc.cc.u64 %rd34788, %rd34788, %rd36000;
	addc.u64 %rd31981, %rd31981, %rd36001;
	
	// end inline asm
	st.global.u64 	[%rd2], %rd34784;
	st.global.u64 	[%rd36011], %rd34785;
	st.global.u64 	[%rd36012], %rd34786;
	st.global.u64 	[%rd36013], %rd34787;
	st.global.u64 	[%rd36014], %rd34788;
	st.global.u64 	[%rd36015], %rd31981;
	ld.global.u64 	%rd34802, [%rd2];
	ld.global.u64 	%rd34803, [%rd36011];
	ld.global.u64 	%rd34804, [%rd36012];
	ld.global.u64 	%rd34805, [%rd36013];
	ld.global.u64 	%rd34806, [%rd36014];
	// begin inline asm
	add.cc.u64 %rd34802, %rd34802, %rd35996;
	addc.cc.u64 %rd34803, %rd34803, %rd35997;
	addc.cc.u64 %rd34804, %rd34804, %rd35998;
	addc.cc.u64 %rd34805, %rd34805, %rd35999;
	addc.cc.u64 %rd34806, %rd34806, %rd36000;
	addc.u64 %rd31981, %rd31981, %rd36001;
	
	// end inline asm
	st.global.u64 	[%rd2], %rd34802;
	st.global.u64 	[%rd36011], %rd34803;
	st.global.u64 	[%rd36012], %rd34804;
	st.global.u64 	[%rd36013], %rd34805;
	st.global.u64 	[%rd36014], %rd34806;
	st.global.u64 	[%rd36015], %rd31981;
	ld.global.u64 	%rd34820, [%rd2];
	ld.global.u64 	%rd34821, [%rd36011];
	ld.global.u64 	%rd34822, [%rd36012];
	ld.global.u64 	%rd34823, [%rd36013];
	ld.global.u64 	%rd34824, [%rd36014];
	// begin inline asm
	add.cc.u64 %rd34820, %rd34820, %rd35996;
	addc.cc.u64 %rd34821, %rd34821, %rd35997;
	addc.cc.u64 %rd34822, %rd34822, %rd35998;
	addc.cc.u64 %rd34823, %rd34823, %rd35999;
	addc.cc.u64 %rd34824, %rd34824, %rd36000;
	addc.u64 %rd31981, %rd31981, %rd36001;
	
	// end inline asm
	st.global.u64 	[%rd2], %rd34820;
	st.global.u64 	[%rd36011], %rd34821;
	st.global.u64 	[%rd36012], %rd34822;
	st.global.u64 	[%rd36013], %rd34823;
	st.global.u64 	[%rd36014], %rd34824;
	st.global.u64 	[%rd36015], %rd31981;
	ld.global.u64 	%rd34838, [%rd2];
	ld.global.u64 	%rd34839, [%rd36011];
	ld.global.u64 	%rd34840, [%rd36012];
	ld.global.u64 	%rd34841, [%rd36013];
	ld.global.u64 	%rd34842, [%rd36014];
	// begin inline asm
	add.cc.u64 %rd34838, %rd34838, %rd35996;
	addc.cc.u64 %rd34839, %rd34839, %rd35997;
	addc.cc.u64 %rd34840, %rd34840, %rd35998;
	addc.cc.u64 %rd34841, %rd34841, %rd35999;
	addc.cc.u64 %rd34842, %rd34842, %rd36000;
	addc.u64 %rd31981, %rd31981, %rd36001;
	
	// end inline asm
	st.global.u64 	[%rd2], %rd34838;
	st.global.u64 	[%rd36011], %rd34839;
	st.global.u64 	[%rd36012], %rd34840;
	st.global.u64 	[%rd36013], %rd34841;
	st.global.u64 	[%rd36014], %rd34842;
	st.global.u64 	[%rd36015], %rd31981;
	ld.global.u64 	%rd34856, [%rd2];
	ld.global.u64 	%rd34857, [%rd36011];
	ld.global.u64 	%rd34858, [%rd36012];
	ld.global.u64 	%rd34859, [%rd36013];
	ld.global.u64 	%rd34860, [%rd36014];
	// begin inline asm
	add.cc.u64 %rd34856, %rd34856, %rd35996;
	addc.cc.u64 %rd34857, %rd34857, %rd35997;
	addc.cc.u64 %rd34858, %rd34858, %rd35998;
	addc.cc.u64 %rd34859, %rd34859, %rd35999;
	addc.cc.u64 %rd34860, %rd34860, %rd36000;
	addc.u64 %rd31981, %rd31981, %rd36001;
	
	// end inline asm
	st.global.u64 	[%rd2], %rd34856;
	st.global.u64 	[%rd36011], %rd34857;
	st.global.u64 	[%rd36012], %rd34858;
	st.global.u64 	[%rd36013], %rd34859;
	st.global.u64 	[%rd36014], %rd34860;
	st.global.u64 	[%rd36015], %rd31981;
	ld.global.u64 	%rd34874, [%rd2];
	ld.global.u64 	%rd34875, [%rd36011];
	ld.global.u64 	%rd34876, [%rd36012];
	ld.global.u64 	%rd34877, [%rd36013];
	ld.global.u64 	%rd34878, [%rd36014];
	// begin inline asm
	add.cc.u64 %rd34874, %rd34874, %rd35996;
	addc.cc.u64 %rd34875, %rd34875, %rd35997;
	addc.cc.u64 %rd34876, %rd34876, %rd35998;
	addc.cc.u64 %rd34877, %rd34877, %rd35999;
	addc.cc.u64 %rd34878, %rd34878, %rd36000;
	addc.u64 %rd31981, %rd31981, %rd36001;
	
	// end inline asm
	st.global.u64 	[%rd2], %rd34874;
	st.global.u64 	[%rd36011], %rd34875;
	st.global.u64 	[%rd36012], %rd34876;
	st.global.u64 	[%rd36013], %rd34877;
	st.global.u64 	[%rd36014], %rd34878;
	st.global.u64 	[%rd36015], %rd31981;
	ld.global.u64 	%rd34892, [%rd2];
	ld.global.u64 	%rd34893, [%rd36011];
	ld.global.u64 	%rd34894, [%rd36012];
	ld.global.u64 	%rd34895, [%rd36013];
	ld.global.u64 	%rd34896, [%rd36014];
	// begin inline asm
	add.cc.u64 %rd34892, %rd34892, %rd35996;
	addc.cc.u64 %rd34893, %rd34893, %rd35997;
	addc.cc.u64 %rd34894, %rd34894, %rd35998;
	addc.cc.u64 %rd34895, %rd34895, %rd35999;
	addc.cc.u64 %rd34896, %rd34896, %rd36000;
	addc.u64 %rd31981, %rd31981, %rd36001;
	
	// end inline asm
	st.global.u64 	[%rd2], %rd34892;
	st.global.u64 	[%rd36011], %rd34893;
	st.global.u64 	[%rd36012], %rd34894;
	st.global.u64 	[%rd36013], %rd34895;
	st.global.u64 	[%rd36014], %rd34896;
	st.global.u64 	[%rd36015], %rd31981;
	ld.global.u64 	%rd34910, [%rd2];
	ld.global.u64 	%rd34911, [%rd36011];
	ld.global.u64 	%rd34912, [%rd36012];
	ld.global.u64 	%rd34913, [%rd36013];
	ld.global.u64 	%rd34914, [%rd36014];
	// begin inline asm
	add.cc.u64 %rd34910, %rd34910, %rd35996;
	addc.cc.u64 %rd34911, %rd34911, %rd35997;
	addc.cc.u64 %rd34912, %rd34912, %rd35998;
	addc.cc.u64 %rd34913, %rd34913, %rd35999;
	addc.cc.u64 %rd34914, %rd34914, %rd36000;
	addc.u64 %rd31981, %rd31981, %rd36001;
	
	// end inline asm
	st.global.u64 	[%rd2], %rd34910;
	st.global.u64 	[%rd36011], %rd34911;
	st.global.u64 	[%rd36012], %rd34912;
	st.global.u64 	[%rd36013], %rd34913;
	st.global.u64 	[%rd36014], %rd34914;
	st.global.u64 	[%rd36015], %rd31981;
	ld.global.u64 	%rd34928, [%rd2];
	ld.global.u64 	%rd34929, [%rd36011];
	ld.global.u64 	%rd34930, [%rd36012];
	ld.global.u64 	%rd34931, [%rd36013];
	ld.global.u64 	%rd34932, [%rd36014];
	// begin inline asm
	add.cc.u64 %rd34928, %rd34928, %rd35996;
	addc.cc.u64 %rd34929, %rd34929, %rd35997;
	addc.cc.u64 %rd34930, %rd34930, %rd35998;
	addc.cc.u64 %rd34931, %rd34931, %rd35999;
	addc.cc.u64 %rd34932, %rd34932, %rd36000;
	addc.u64 %rd31981, %rd31981, %rd36001;
	
	// end inline asm
	st.global.u64 	[%rd2], %rd34928;
	st.global.u64 	[%rd36011], %rd34929;
	st.global.u64 	[%rd36012], %rd34930;
	st.global.u64 	[%rd36013], %rd34931;
	st.global.u64 	[%rd36014], %rd34932;
	st.global.u64 	[%rd36015], %rd31981;
	ld.global.u64 	%rd34946, [%rd2];
	ld.global.u64 	%rd34947, [%rd36011];
	ld.global.u64 	%rd34948, [%rd36012];
	ld.global.u64 	%rd34949, [%rd36013];
	ld.global.u64 	%rd34950, [%rd36014];
	// begin inline asm
	add.cc.u64 %rd34946, %rd34946, %rd35996;
	addc.cc.u64 %rd34947, %rd34947, %rd35997;
	addc.cc.u64 %rd34948, %rd34948, %rd35998;
	addc.cc.u64 %rd34949, %rd34949, %rd35999;
	addc.cc.u64 %rd34950, %rd34950, %rd36000;
	addc.u64 %rd31981, %rd31981, %rd36001;
	
	// end inline asm
	st.global.u64 	[%rd2], %rd34946;
	st.global.u64 	[%rd36011], %rd34947;
	st.global.u64 	[%rd36012], %rd34948;
	st.global.u64 	[%rd36013], %rd34949;
	st.global.u64 	[%rd36014], %rd34950;
	st.global.u64 	[%rd36015], %rd31981;
	ld.global.u64 	%rd34964, [%rd2];
	ld.global.u64 	%rd34965, [%rd36011];
	ld.global.u64 	%rd34966, [%rd36012];
	ld.global.u64 	%rd34967, [%rd36013];
	ld.global.u64 	%rd34968, [%rd36014];
	// begin inline asm
	add.cc.u64 %rd34964, %rd34964, %rd35996;
	addc.cc.u64 %rd34965, %rd34965, %rd35997;
	addc.cc.u64 %rd34966, %rd34966, %rd35998;
	addc.cc.u64 %rd34967, %rd34967, %rd35999;
	addc.cc.u64 %rd34968, %rd34968, %rd36000;
	addc.u64 %rd31981, %rd31981, %rd36001;
	
	// end inline asm
	st.global.u64 	[%rd2], %rd34964;
	st.global.u64 	[%rd36011], %rd34965;
	st.global.u64 	[%rd36012], %rd34966;
	st.global.u64 	[%rd36013], %rd34967;
	st.global.u64 	[%rd36014], %rd34968;
	st.global.u64 	[%rd36015], %rd31981;
	ld.global.u64 	%rd34982, [%rd2];
	ld.global.u64 	%rd34983, [%rd36011];
	ld.global.u64 	%rd34984, [%rd36012];
	ld.global.u64 	%rd34985, [%rd36013];
	ld.global.u64 	%rd34986, [%rd36014];
	// begin inline asm
	add.cc.u64 %rd34982, %rd34982, %rd35996;
	addc.cc.u64 %rd34983, %rd34983, %rd35997;
	addc.cc.u64 %rd34984, %rd34984, %rd35998;
	addc.cc.u64 %rd34985, %rd34985, %rd35999;
	addc.cc.u64 %rd34986, %rd34986, %rd36000;
	addc.u64 %rd31981, %rd31981, %rd36001;
	
	// end inline asm
	st.global.u64 	[%rd2], %rd34982;
	st.global.u64 	[%rd36011], %rd34983;
	st.global.u64 	[%rd36012], %rd34984;
	st.global.u64 	[%rd36013], %rd34985;
	st.global.u64 	[%rd36014], %rd34986;
	st.global.u64 	[%rd36015], %rd31981;
	ld.global.u64 	%rd35000, [%rd2];
	ld.global.u64 	%rd35001, [%rd36011];
	ld.global.u64 	%rd35002, [%rd36012];
	ld.global.u64 	%rd35003, [%rd36013];
	ld.global.u64 	%rd35004, [%rd36014];
	// begin inline asm
	add.cc.u64 %rd35000, %rd35000, %rd35996;
	addc.cc.u64 %rd35001, %rd35001, %rd35997;
	addc.cc.u64 %rd35002, %rd35002, %rd35998;
	addc.cc.u64 %rd35003, %rd35003, %rd35999;
	addc.cc.u64 %rd35004, %rd35004, %rd36000;
	addc.u64 %rd31981, %rd31981, %rd36001;
	
	// end inline asm
	st.global.u64 	[%rd2], %rd35000;
	st.global.u64 	[%rd36011], %rd35001;
	st.global.u64 	[%rd36012], %rd35002;
	st.global.u64 	[%rd36013], %rd35003;
	st.global.u64 	[%rd36014], %rd35004;
	st.global.u64 	[%rd36015], %rd31981;
	ld.global.u64 	%rd35018, [%rd2];
	ld.global.u64 	%rd35019, [%rd36011];
	ld.global.u64 	%rd35020, [%rd36012];
	ld.global.u64 	%rd35021, [%rd36013];
	ld.global.u64 	%rd35022, [%rd36014];
	// begin inline asm
	add.cc.u64 %rd35018, %rd35018, %rd35996;
	addc.cc.u64 %rd35019, %rd35019, %rd35997;
	addc.cc.u64 %rd35020, %rd35020, %rd35998;
	addc.cc.u64 %rd35021, %rd35021, %rd35999;
	addc.cc.u64 %rd35022, %rd35022, %rd36000;
	addc.u64 %rd31981, %rd31981, %rd36001;
	
	// end inline asm
	st.global.u64 	[%rd2], %rd35018;
	st.global.u64 	[%rd36011], %rd35019;
	st.global.u64 	[%rd36012], %rd35020;
	st.global.u64 	[%rd36013], %rd35021;
	st.global.u64 	[%rd36014], %rd35022;
	st.global.u64 	[%rd36015], %rd31981;
	ld.global.u64 	%rd35036, [%rd2];
	ld.global.u64 	%rd35037, [%rd36011];
	ld.global.u64 	%rd35038, [%rd36012];
	ld.global.u64 	%rd35039, [%rd36013];
	ld.global.u64 	%rd35040, [%rd36014];
	// begin inline asm
	add.cc.u64 %rd35036, %rd35036, %rd35996;
	addc.cc.u64 %rd35037, %rd35037, %rd35997;
	addc.cc.u64 %rd35038, %rd35038, %rd35998;
	addc.cc.u64 %rd35039, %rd35039, %rd35999;
	addc.cc.u64 %rd35040, %rd35040, %rd36000;
	addc.u64 %rd31981, %rd31981, %rd36001;
	
	// end inline asm
	st.global.u64 	[%rd2], %rd35036;
	st.global.u64 	[%rd36011], %rd35037;
	st.global.u64 	[%rd36012], %rd35038;
	st.global.u64 	[%rd36013], %rd35039;
	st.global.u64 	[%rd36014], %rd35040;
	st.global.u64 	[%rd36015], %rd31981;
	ld.global.u64 	%rd35054, [%rd2];
	ld.global.u64 	%rd35055, [%rd36011];
	ld.global.u64 	%rd35056, [%rd36012];
	ld.global.u64 	%rd35057, [%rd36013];
	ld.global.u64 	%rd35058, [%rd36014];
	// begin inline asm
	add.cc.u64 %rd35054, %rd35054, %rd35996;
	addc.cc.u64 %rd35055, %rd35055, %rd35997;
	addc.cc.u64 %rd35056, %rd35056, %rd35998;
	addc.cc.u64 %rd35057, %rd35057, %rd35999;
	addc.cc.u64 %rd35058, %rd35058, %rd36000;
	addc.u64 %rd31981, %rd31981, %rd36001;
	
	// end inline asm
	st.global.u64 	[%rd2], %rd35054;
	st.global.u64 	[%rd36011], %rd35055;
	st.global.u64 	[%rd36012], %rd35056;
	st.global.u64 	[%rd36013], %rd35057;
	st.global.u64 	[%rd36014], %rd35058;
	st.global.u64 	[%rd36015], %rd31981;
	ld.global.u64 	%rd35072, [%rd2];
	ld.global.u64 	%rd35073, [%rd36011];
	ld.global.u64 	%rd35074, [%rd36012];
	ld.global.u64 	%rd35075, [%rd36013];
	ld.global.u64 	%rd35076, [%rd36014];
	// begin inline asm
	add.cc.u64 %rd35072, %rd35072, %rd35996;
	addc.cc.u64 %rd35073, %rd35073, %rd35997;
	addc.cc.u64 %rd35074, %rd35074, %rd35998;
	addc.cc.u64 %rd35075, %rd35075, %rd35999;
	addc.cc.u64 %rd35076, %rd35076, %rd36000;
	addc.u64 %rd31981, %rd31981, %rd36001;
	
	// end inline asm
	st.global.u64 	[%rd2], %rd35072;
	st.global.u64 	[%rd36011], %rd35073;
	st.global.u64 	[%rd36012], %rd35074;
	st.global.u64 	[%rd36013], %rd35075;
	st.global.u64 	[%rd36014], %rd35076;
	st.global.u64 	[%rd36015], %rd31981;
	ld.global.u64 	%rd35090, [%rd2];
	ld.global.u64 	%rd35091, [%rd36011];
	ld.global.u64 	%rd35092, [%rd36012];
	ld.global.u64 	%rd35093, [%rd36013];
	ld.global.u64 	%rd35094, [%rd36014];
	// begin inline asm
	add.cc.u64 %rd35090, %rd35090, %rd35996;
	addc.cc.u64 %rd35091, %rd35091, %rd35997;
	addc.cc.u64 %rd35092, %rd35092, %rd35998;
	addc.cc.u64 %rd35093, %rd35093, %rd35999;
	addc.cc.u64 %rd35094, %rd35094, %rd36000;
	addc.u64 %rd31981, %rd31981, %rd36001;
	
	// end inline asm
	st.global.u64 	[%rd2], %rd35090;
	st.global.u64 	[%rd36011], %rd35091;
	st.global.u64 	[%rd36012], %rd35092;
	st.global.u64 	[%rd36013], %rd35093;
	st.global.u64 	[%rd36014], %rd35094;
	st.global.u64 	[%rd36015], %rd31981;
	ld.global.u64 	%rd35108, [%rd2];
	ld.global.u64 	%rd35109, [%rd36011];
	ld.global.u64 	%rd35110, [%rd36012];
	ld.global.u64 	%rd35111, [%rd36013];
	ld.global.u64 	%rd35112, [%rd36014];
	// begin inline asm
	add.cc.u64 %rd35108, %rd35108, %rd35996;
	addc.cc.u64 %rd35109, %rd35109, %rd35997;
	addc.cc.u64 %rd35110, %rd35110, %rd35998;
	addc.cc.u64 %rd35111, %rd35111, %rd35999;
	addc.cc.u64 %rd35112, %rd35112, %rd36000;
	addc.u64 %rd31981, %rd31981, %rd36001;
	
	// end inline asm
	st.global.u64 	[%rd2], %rd35108;
	st.global.u64 	[%rd36011], %rd35109;
	st.global.u64 	[%rd36012], %rd35110;
	st.global.u64 	[%rd36013], %rd35111;
	st.global.u64 	[%rd36014], %rd35112;
	st.global.u64 	[%rd36015], %rd31981;
	ld.global.u64 	%rd35126, [%rd2];
	ld.global.u64 	%rd35127, [%rd36011];
	ld.global.u64 	%rd35128, [%rd36012];
	ld.global.u64 	%rd35129, [%rd36013];
	ld.global.u64 	%rd35130, [%rd36014];
	// begin inline asm
	add.cc.u64 %rd35126, %rd35126, %rd35996;
	addc.cc.u64 %rd35127, %rd35127, %rd35997;
	addc.cc.u64 %rd35128, %rd35128, %rd35998;
	addc.cc.u64 %rd35129, %rd35129, %rd35999;
	addc.cc.u64 %rd35130, %rd35130, %rd36000;
	addc.u64 %rd31981, %rd31981, %rd36001;
	
	// end inline asm
	st.global.u64 	[%rd2], %rd35126;
	st.global.u64 	[%rd36011], %rd35127;
	st.global.u64 	[%rd36012], %rd35128;
	st.global.u64 	[%rd36013], %rd35129;
	st.global.u64 	[%rd36014], %rd35130;
	st.global.u64 	[%rd36015], %rd31981;
	ld.global.u64 	%rd35144, [%rd2];
	ld.global.u64 	%rd35145, [%rd36011];
	ld.global.u64 	%rd35146, [%rd36012];
	ld.global.u64 	%rd35147, [%rd36013];
	ld.global.u64 	%rd35148, [%rd36014];
	// begin inline asm
	add.cc.u64 %rd35144, %rd35144, %rd35996;
	addc.cc.u64 %rd35145, %rd35145, %rd35997;
	addc.cc.u64 %rd35146, %rd35146, %rd35998;
	addc.cc.u64 %rd35147, %rd35147, %rd35999;
	addc.cc.u64 %rd35148, %rd35148, %rd36000;
	addc.u64 %rd31981, %rd31981, %rd36001;
	
	// end inline asm
	st.global.u64 	[%rd2], %rd35144;
	st.global.u64 	[%rd36011], %rd35145;
	st.global.u64 	[%rd36012], %rd35146;
	st.global.u64 	[%rd36013], %rd35147;
	st.global.u64 	[%rd36014], %rd35148;
	st.global.u64 	[%rd36015], %rd31981;
	ld.global.u64 	%rd35162, [%rd2];
	ld.global.u64 	%rd35163, [%rd36011];
	ld.global.u64 	%rd35164, [%rd36012];
	ld.global.u64 	%rd35165, [%rd36013];
	ld.global.u64 	%rd35166, [%rd36014];
	// begin inline asm
	add.cc.u64 %rd35162, %rd35162, %rd35996;
	addc.cc.u64 %rd35163, %rd35163, %rd35997;
	addc.cc.u64 %rd35164, %rd35164, %rd35998;
	addc.cc.u64 %rd35165, %rd35165, %rd35999;
	addc.cc.u64 %rd35166, %rd35166, %rd36000;
	addc.u64 %rd31981, %rd31981, %rd36001;
	
	// end inline asm
	st.global.u64 	[%rd2], %rd35162;
	st.global.u64 	[%rd36011], %rd35163;
	st.global.u64 	[%rd36012], %rd35164;
	st.global.u64 	[%rd36013], %rd35165;
	st.global.u64 	[%rd36014], %rd35166;
	st.global.u64 	[%rd36015], %rd31981;
	ld.global.u64 	%rd35180, [%rd2];
	ld.global.u64 	%rd35181, [%rd36011];
	ld.global.u64 	%rd35182, [%rd36012];
	ld.global.u64 	%rd35183, [%rd36013];
	ld.global.u64 	%rd35184, [%rd36014];
	// begin inline asm
	add.cc.u64 %rd35180, %rd35180, %rd35996;
	addc.cc.u64 %rd35181, %rd35181, %rd35997;
	addc.cc.u64 %rd35182, %rd35182, %rd35998;
	addc.cc.u64 %rd35183, %rd35183, %rd35999;
	addc.cc.u64 %rd35184, %rd35184, %rd36000;
	addc.u64 %rd31981, %rd31981, %rd36001;
	
	// end inline asm
	st.global.u64 	[%rd2], %rd35180;
	st.global.u64 	[%rd36011], %rd35181;
	st.global.u64 	[%rd36012], %rd35182;
	st.global.u64 	[%rd36013], %rd35183;
	st.global.u64 	[%rd36014], %rd35184;
	st.global.u64 	[%rd36015], %rd31981;
	ld.global.u64 	%rd35198, [%rd2];
	ld.global.u64 	%rd35199, [%rd36011];
	ld.global.u64 	%rd35200, [%rd36012];
	ld.global.u64 	%rd35201, [%rd36013];
	ld.global.u64 	%rd35202, [%rd36014];
	// begin inline asm
	add.cc.u64 %rd35198, %rd35198, %rd35996;
	addc.cc.u64 %rd35199, %rd35199, %rd35997;
	addc.cc.u64 %rd35200, %rd35200, %rd35998;
	addc.cc.u64 %rd35201, %rd35201, %rd35999;
	addc.cc.u64 %rd35202, %rd35202, %rd36000;
	addc.u64 %rd31981, %rd31981, %rd36001;
	
	// end inline asm
	st.global.u64 	[%rd2], %rd35198;
	st.global.u64 	[%rd36011], %rd35199;
	st.global.u64 	[%rd36012], %rd35200;
	st.global.u64 	[%rd36013], %rd35201;
	st.global.u64 	[%rd36014], %rd35202;
	st.global.u64 	[%rd36015], %rd31981;
	ld.global.u64 	%rd35216, [%rd2];
	ld.global.u64 	%rd35217, [%rd36011];
	ld.global.u64 	%rd35218, [%rd36012];
	ld.global.u64 	%rd35219, [%rd36013];
	ld.global.u64 	%rd35220, [%rd36014];
	// begin inline asm
	add.cc.u64 %rd35216, %rd35216, %rd35996;
	addc.cc.u64 %rd35217, %rd35217, %rd35997;
	addc.cc.u64 %rd35218, %rd35218, %rd35998;
	addc.cc.u64 %rd35219, %rd35219, %rd35999;
	addc.cc.u64 %rd35220, %rd35220, %rd36000;
	addc.u64 %rd31981, %rd31981, %rd36001;
	
	// end inline asm
	st.global.u64 	[%rd2], %rd35216;
	st.global.u64 	[%rd36011], %rd35217;
	st.global.u64 	[%rd36012], %rd35218;
	st.global.u64 	[%rd36013], %rd35219;
	st.global.u64 	[%rd36014], %rd35220;
	st.global.u64 	[%rd36015], %rd31981;
	ld.global.u64 	%rd35234, [%rd2];
	ld.global.u64 	%rd35235, [%rd36011];
	ld.global.u64 	%rd35236, [%rd36012];
	ld.global.u64 	%rd35237, [%rd36013];
	ld.global.u64 	%rd35238, [%rd36014];
	// begin inline asm
	add.cc.u64 %rd35234, %rd35234, %rd35996;
	addc.cc.u64 %rd35235, %rd35235, %rd35997;
	addc.cc.u64 %rd35236, %rd35236, %rd35998;
	addc.cc.u64 %rd35237, %rd35237, %rd35999;
	addc.cc.u64 %rd35238, %rd35238, %rd36000;
	addc.u64 %rd31981, %rd31981, %rd36001;
	
	// end inline asm
	st.global.u64 	[%rd2], %rd35234;
	st.global.u64 	[%rd36011], %rd35235;
	st.global.u64 	[%rd36012], %rd35236;
	st.global.u64 	[%rd36013], %rd35237;
	st.global.u64 	[%rd36014], %rd35238;
	st.global.u64 	[%rd36015], %rd31981;
	ld.global.u64 	%rd35252, [%rd2];
	ld.global.u64 	%rd35253, [%rd36011];
	ld.global.u64 	%rd35254, [%rd36012];
	ld.global.u64 	%rd35255, [%rd36013];
	ld.global.u64 	%rd35256, [%rd36014];
	// begin inline asm
	add.cc.u64 %rd35252, %rd35252, %rd35996;
	addc.cc.u64 %rd35253, %rd35253, %rd35997;
	addc.cc.u64 %rd35254, %rd35254, %rd35998;
	addc.cc.u64 %rd35255, %rd35255, %rd35999;
	addc.cc.u64 %rd35256, %rd35256, %rd36000;
	addc.u64 %rd31981, %rd31981, %rd36001;
	
	// end inline asm
	st.global.u64 	[%rd2], %rd35252;
	st.global.u64 	[%rd36011], %rd35253;
	st.global.u64 	[%rd36012], %rd35254;
	st.global.u64 	[%rd36013], %rd35255;
	st.global.u64 	[%rd36014], %rd35256;
	st.global.u64 	[%rd36015], %rd31981;
	ld.global.u64 	%rd35270, [%rd2];
	ld.global.u64 	%rd35271, [%rd36011];
	ld.global.u64 	%rd35272, [%rd36012];
	ld.global.u64 	%rd35273, [%rd36013];
	ld.global.u64 	%rd35274, [%rd36014];
	// begin inline asm
	add.cc.u64 %rd35270, %rd35270, %rd35996;
	addc.cc.u64 %rd35271, %rd35271, %rd35997;
	addc.cc.u64 %rd35272, %rd35272, %rd35998;
	addc.cc.u64 %rd35273, %rd35273, %rd35999;
	addc.cc.u64 %rd35274, %rd35274, %rd36000;
	addc.u64 %rd31981, %rd31981, %rd36001;
	
	// end inline asm
	st.global.u64 	[%rd2], %rd35270;
	st.global.u64 	[%rd36011], %rd35271;
	st.global.u64 	[%rd36012], %rd35272;
	st.global.u64 	[%rd36013], %rd35273;
	st.global.u64 	[%rd36014], %rd35274;
	st.global.u64 	[%rd36015], %rd31981;
	ld.global.u64 	%rd35288, [%rd2];
	ld.global.u64 	%rd35289, [%rd36011];
	ld.global.u64 	%rd35290, [%rd36012];
	ld.global.u64 	%rd35291, [%rd36013];
	ld.global.u64 	%rd35292, [%rd36014];
	// begin inline asm
	add.cc.u64 %rd35288, %rd35288, %rd35996;
	addc.cc.u64 %rd35289, %rd35289, %rd35997;
	addc.cc.u64 %rd35290, %rd35290, %rd35998;
	addc.cc.u64 %rd35291, %rd35291, %rd35999;
	addc.cc.u64 %rd35292, %rd35292, %rd36000;
	addc.u64 %rd31981, %rd31981, %rd36001;
	
	// end inline asm
	st.global.u64 	[%rd2], %rd35288;
	st.global.u64 	[%rd36011], %rd35289;
	st.global.u64 	[%rd36012], %rd35290;
	st.global.u64 	[%rd36013], %rd35291;
	st.global.u64 	[%rd36014], %rd35292;
	st.global.u64 	[%rd36015], %rd31981;
	ld.global.u64 	%rd35306, [%rd2];
	ld.global.u64 	%rd35307, [%rd36011];
	ld.global.u64 	%rd35308, [%rd36012];
	ld.global.u64 	%rd35309, [%rd36013];
	ld.global.u64 	%rd35310, [%rd36014];
	// begin inline asm
	add.cc.u64 %rd35306, %rd35306, %rd35996;
	addc.cc.u64 %rd35307, %rd35307, %rd35997;
	addc.cc.u64 %rd35308, %rd35308, %rd35998;
	addc.cc.u64 %rd35309, %rd35309, %rd35999;
	addc.cc.u64 %rd35310, %rd35310, %rd36000;
	addc.u64 %rd31981, %rd31981, %rd36001;
	
	// end inline asm
	st.global.u64 	[%rd2], %rd35306;
	st.global.u64 	[%rd36011], %rd35307;
	st.global.u64 	[%rd36012], %rd35308;
	st.global.u64 	[%rd36013], %rd35309;
	st.global.u64 	[%rd36014], %rd35310;
	st.global.u64 	[%rd36015], %rd31981;
	ld.global.u64 	%rd35324, [%rd2];
	ld.global.u64 	%rd35325, [%rd36011];
	ld.global.u64 	%rd35326, [%rd36012];
	ld.global.u64 	%rd35327, [%rd36013];
	ld.global.u64 	%rd35328, [%rd36014];
	// begin inline asm
	add.cc.u64 %rd35324, %rd35324, %rd35996;
	addc.cc.u64 %rd35325, %rd35325, %rd35997;
	addc.cc.u64 %rd35326, %rd35326, %rd35998;
	addc.cc.u64 %rd35327, %rd35327, %rd35999;
	addc.cc.u64 %rd35328, %rd35328, %rd36000;
	addc.u64 %rd31981, %rd31981, %rd36001;
	
	// end inline asm
	st.global.u64 	[%rd2], %rd35324;
	st.global.u64 	[%rd36011], %rd35325;
	st.global.u64 	[%rd36012], %rd35326;
	st.global.u64 	[%rd36013], %rd35327;
	st.global.u64 	[%rd36014], %rd35328;
	st.global.u64 	[%rd36015], %rd31981;
	ld.global.u64 	%rd35342, [%rd2];
	ld.global.u64 	%rd35343, [%rd36011];
	ld.global.u64 	%rd35344, [%rd36012];
	ld.global.u64 	%rd35345, [%rd36013];
	ld.global.u64 	%rd35346, [%rd36014];
	// begin inline asm
	add.cc.u64 %rd35342, %rd35342, %rd35996;
	addc.cc.u64 %rd35343, %rd35343, %rd35997;
	addc.cc.u64 %rd35344, %rd35344, %rd35998;
	addc.cc.u64 %rd35345, %rd35345, %rd35999;
	addc.cc.u64 %rd35346, %rd35346, %rd36000;
	addc.u64 %rd31981, %rd31981, %rd36001;
	
	// end inline asm
	st.global.u64 	[%rd2], %rd35342;
	st.global.u64 	[%rd36011], %rd35343;
	st.global.u64 	[%rd36012], %rd35344;
	st.global.u64 	[%rd36013], %rd35345;
	st.global.u64 	[%rd36014], %rd35346;
	st.global.u64 	[%rd36015], %rd31981;
	ld.global.u64 	%rd35360, [%rd2];
	ld.global.u64 	%rd35361, [%rd36011];
	ld.global.u64 	%rd35362, [%rd36012];
	ld.global.u64 	%rd35363, [%rd36013];
	ld.global.u64 	%rd35364, [%rd36014];
	// begin inline asm
	add.cc.u64 %rd35360, %rd35360, %rd35996;
	addc.cc.u64 %rd35361, %rd35361, %rd35997;
	addc.cc.u64 %rd35362, %rd35362, %rd35998;
	addc.cc.u64 %rd35363, %rd35363, %rd35999;
	addc.cc.u64 %rd35364, %rd35364, %rd36000;
	addc.u64 %rd31981, %rd31981, %rd36001;
	
	// end inline asm
	st.global.u64 	[%rd2], %rd35360;
	st.global.u64 	[%rd36011], %rd35361;
	st.global.u64 	[%rd36012], %rd35362;
	st.global.u64 	[%rd36013], %rd35363;
	st.global.u64 	[%rd36014], %rd35364;
	st.global.u64 	[%rd36015], %rd31981;
	ld.global.u64 	%rd35378, [%rd2];
	ld.global.u64 	%rd35379, [%rd36011];
	ld.global.u64 	%rd35380, [%rd36012];
	ld.global.u64 	%rd35381, [%rd36013];
	ld.global.u64 	%rd35382, [%rd36014];
	// begin inline asm
	add.cc.u64 %rd35378, %rd35378, %rd35996;
	addc.cc.u64 %rd35379, %rd35379, %rd35997;
	addc.cc.u64 %rd35380, %rd35380, %rd35998;
	addc.cc.u64 %rd35381, %rd35381, %rd35999;
	addc.cc.u64 %rd35382, %rd35382, %rd36000;
	addc.u64 %rd31981, %rd31981, %rd36001;
	
	// end inline asm
	st.global.u64 	[%rd2], %rd35378;
	st.global.u64 	[%rd36011], %rd35379;
	st.global.u64 	[%rd36012], %rd35380;
	st.global.u64 	[%rd36013], %rd35381;
	st.global.u64 	[%rd36014], %rd35382;
	st.global.u64 	[%rd36015], %rd31981;
	ld.global.u64 	%rd35396, [%rd2];
	ld.global.u64 	%rd35397, [%rd36011];
	ld.global.u64 	%rd35398, [%rd36012];
	ld.global.u64 	%rd35399, [%rd36013];
	ld.global.u64 	%rd35400, [%rd36014];
	// begin inline asm
	add.cc.u64 %rd35396, %rd35396, %rd35996;
	addc.cc.u64 %rd35397, %rd35397, %rd35997;
	addc.cc.u64 %rd35398, %rd35398, %rd35998;
	addc.cc.u64 %rd35399, %rd35399, %rd35999;
	addc.cc.u64 %rd35400, %rd35400, %rd36000;
	addc.u64 %rd31981, %rd31981, %rd36001;
	
	// end inline asm
	st.global.u64 	[%rd2], %rd35396;
	st.global.u64 	[%rd36011], %rd35397;
	st.global.u64 	[%rd36012], %rd35398;
	st.global.u64 	[%rd36013], %rd35399;
	st.global.u64 	[%rd36014], %rd35400;
	st.global.u64 	[%rd36015], %rd31981;
	ld.global.u64 	%rd35414, [%rd2];
	ld.global.u64 	%rd35415, [%rd36011];
	ld.global.u64 	%rd35416, [%rd36012];
	ld.global.u64 	%rd35417, [%rd36013];
	ld.global.u64 	%rd35418, [%rd36014];
	// begin inline asm
	add.cc.u64 %rd35414, %rd35414, %rd35996;
	addc.cc.u64 %rd35415, %rd35415, %rd35997;
	addc.cc.u64 %rd35416, %rd35416, %rd35998;
	addc.cc.u64 %rd35417, %rd35417, %rd35999;
	addc.cc.u64 %rd35418, %rd35418, %rd36000;
	addc.u64 %rd31981, %rd31981, %rd36001;
	
	// end inline asm
	st.global.u64 	[%rd2], %rd35414;
	st.global.u64 	[%rd36011], %rd35415;
	st.global.u64 	[%rd36012], %rd35416;
	st.global.u64 	[%rd36013], %rd35417;
	st.global.u64 	[%rd36014], %rd35418;
	st.global.u64 	[%rd36015], %rd31981;
	ld.global.u64 	%rd35432, [%rd2];
	ld.global.u64 	%rd35433, [%rd36011];
	ld.global.u64 	%rd35434, [%rd36012];
	ld.global.u64 	%rd35435, [%rd36013];
	ld.global.u64 	%rd35436, [%rd36014];
	// begin inline asm
	add.cc.u64 %rd35432, %rd35432, %rd35996;
	addc.cc.u64 %rd35433, %rd35433, %rd35997;
	addc.cc.u64 %rd35434, %rd35434, %rd35998;
	addc.cc.u64 %rd35435, %rd35435, %rd35999;
	addc.cc.u64 %rd35436, %rd35436, %rd36000;
	addc.u64 %rd31981, %rd31981, %rd36001;
	
	// end inline asm
	st.global.u64 	[%rd2], %rd35432;
	st.global.u64 	[%rd36011], %rd35433;
	st.global.u64 	[%rd36012], %rd35434;
	st.global.u64 	[%rd36013], %rd35435;
	st.global.u64 	[%rd36014], %rd35436;
	st.global.u64 	[%rd36015], %rd31981;
	ld.global.u64 	%rd35450, [%rd2];
	ld.global.u64 	%rd35451, [%rd36011];
	ld.global.u64 	%rd35452, [%rd36012];
	ld.global.u64 	%rd35453, [%rd36013];
	ld.global.u64 	%rd35454, [%rd36014];
	// begin inline asm
	add.cc.u64 %rd35450, %rd35450, %rd35996;
	addc.cc.u64 %rd35451, %rd35451, %rd35997;
	addc.cc.u64 %rd35452, %rd35452, %rd35998;
	addc.cc.u64 %rd35453, %rd35453, %rd35999;
	addc.cc.u64 %rd35454, %rd35454, %rd36000;
	addc.u64 %rd31981, %rd31981, %rd36001;
	
	// end inline asm
	st.global.u64 	[%rd2], %rd35450;
	st.global.u64 	[%rd36011], %rd35451;
	st.global.u64 	[%rd36012], %rd35452;
	st.global.u64 	[%rd36013], %rd35453;
	st.global.u64 	[%rd36014], %rd35454;
	st.global.u64 	[%rd36015], %rd31981;
	ld.global.u64 	%rd35468, [%rd2];
	ld.global.u64 	%rd35469, [%rd36011];
	ld.global.u64 	%rd35470, [%rd36012];
	ld.global.u64 	%rd35471, [%rd36013];
	ld.global.u64 	%rd35472, [%rd36014];
	// begin inline asm
	add.cc.u64 %rd35468, %rd35468, %rd35996;
	addc.cc.u64 %rd35469, %rd35469, %rd35997;
	addc.cc.u64 %rd35470, %rd35470, %rd35998;
	addc.cc.u64 %rd35471, %rd35471, %rd35999;
	addc.cc.u64 %rd35472, %rd35472, %rd36000;
	addc.u64 %rd31981, %rd31981, %rd36001;
	
	// end inline asm
	st.global.u64 	[%rd2], %rd35468;
	st.global.u64 	[%rd36011], %rd35469;
	st.global.u64 	[%rd36012], %rd35470;
	st.global.u64 	[%rd36013], %rd35471;
	st.global.u64 	[%rd36014], %rd35472;
	st.global.u64 	[%rd36015], %rd31981;
	ld.global.u64 	%rd35486, [%rd2];
	ld.global.u64 	%rd35487, [%rd36011];
	ld.global.u64 	%rd35488, [%rd36012];
	ld.global.u64 	%rd35489, [%rd36013];
	ld.global.u64 	%rd35490, [%rd36014];
	// begin inline asm
	add.cc.u64 %rd35486, %rd35486, %rd35996;
	addc.cc.u64 %rd35487, %rd35487, %rd35997;
	addc.cc.u64 %rd35488, %rd35488, %rd35998;
	addc.cc.u64 %rd35489, %rd35489, %rd35999;
	addc.cc.u64 %rd35490, %rd35490, %rd36000;
	addc.u64 %rd31981, %rd31981, %rd36001;
	
	// end inline asm
	st.global.u64 	[%rd2], %rd35486;
	st.global.u64 	[%rd36011], %rd35487;
	st.global.u64 	[%rd36012], %rd35488;
	st.global.u64 	[%rd36013], %rd35489;
	st.global.u64 	[%rd36014], %rd35490;
	st.global.u64 	[%rd36015], %rd31981;
	ld.global.u64 	%rd35504, [%rd2];
	ld.global.u64 	%rd35505, [%rd36011];
	ld.global.u64 	%rd35506, [%rd36012];
	ld.global.u64 	%rd35507, [%rd36013];
	ld.global.u64 	%rd35508, [%rd36014];
	// begin inline asm
	add.cc.u64 %rd35504, %rd35504, %rd35996;
	addc.cc.u64 %rd35505, %rd35505, %rd35997;
	addc.cc.u64 %rd35506, %rd35506, %rd35998;
	addc.cc.u64 %rd35507, %rd35507, %rd35999;
	addc.cc.u64 %rd35508, %rd35508, %rd36000;
	addc.u64 %rd31981, %rd31981, %rd36001;
	
	// end inline asm
	st.global.u64 	[%rd2], %rd35504;
	st.global.u64 	[%rd36011], %rd35505;
	st.global.u64 	[%rd36012], %rd35506;
	st.global.u64 	[%rd36013], %rd35507;
	st.global.u64 	[%rd36014], %rd35508;
	st.global.u64 	[%rd36015], %rd31981;
	ld.global.u64 	%rd35522, [%rd2];
	ld.global.u64 	%rd35523, [%rd36011];
	ld.global.u64 	%rd35524, [%rd36012];
	ld.global.u64 	%rd35525, [%rd36013];
	ld.global.u64 	%rd35526, [%rd36014];
	// begin inline asm
	add.cc.u64 %rd35522, %rd35522, %rd35996;
	addc.cc.u64 %rd35523, %rd35523, %rd35997;
	addc.cc.u64 %rd35524, %rd35524, %rd35998;
	addc.cc.u64 %rd35525, %rd35525, %rd35999;
	addc.cc.u64 %rd35526, %rd35526, %rd36000;
	addc.u64 %rd31981, %rd31981, %rd36001;
	
	// end inline asm
	st.global.u64 	[%rd2], %rd35522;
	st.global.u64 	[%rd36011], %rd35523;
	st.global.u64 	[%rd36012], %rd35524;
	st.global.u64 	[%rd36013], %rd35525;
	st.global.u64 	[%rd36014], %rd35526;
	st.global.u64 	[%rd36015], %rd31981;
	ld.global.u64 	%rd35540, [%rd2];
	ld.global.u64 	%rd35541, [%rd36011];
	ld.global.u64 	%rd35542, [%rd36012];
	ld.global.u64 	%rd35543, [%rd36013];
	ld.global.u64 	%rd35544, [%rd36014];
	// begin inline asm
	add.cc.u64 %rd35540, %rd35540, %rd35996;
	addc.cc.u64 %rd35541, %rd35541, %rd35997;
	addc.cc.u64 %rd35542, %rd35542, %rd35998;
	addc.cc.u64 %rd35543, %rd35543, %rd35999;
	addc.cc.u64 %rd35544, %rd35544, %rd36000;
	addc.u64 %rd31981, %rd31981, %rd36001;
	
	// end inline asm
	st.global.u64 	[%rd2], %rd35540;
	st.global.u64 	[%rd36011], %rd35541;
	st.global.u64 	[%rd36012], %rd35542;
	st.global.u64 	[%rd36013], %rd35543;
	st.global.u64 	[%rd36014], %rd35544;
	st.global.u64 	[%rd36015], %rd31981;
	ld.global.u64 	%rd35558, [%rd2];
	ld.global.u64 	%rd35559, [%rd36011];
	ld.global.u64 	%rd35560, [%rd36012];
	ld.global.u64 	%rd35561, [%rd36013];
	ld.global.u64 	%rd35562, [%rd36014];
	// begin inline asm
	add.cc.u64 %rd35558, %rd35558, %rd35996;
	addc.cc.u64 %rd35559, %rd35559, %rd35997;
	addc.cc.u64 %rd35560, %rd35560, %rd35998;
	addc.cc.u64 %rd35561, %rd35561, %rd35999;
	addc.cc.u64 %rd35562, %rd35562, %rd36000;
	addc.u64 %rd31981, %rd31981, %rd36001;
	
	// end inline asm
	st.global.u64 	[%rd2], %rd35558;
	st.global.u64 	[%rd36011], %rd35559;
	st.global.u64 	[%rd36012], %rd35560;
	st.global.u64 	[%rd36013], %rd35561;
	st.global.u64 	[%rd36014], %rd35562;
	st.global.u64 	[%rd36015], %rd31981;
	ld.global.u64 	%rd35576, [%rd2];
	ld.global.u64 	%rd35577, [%rd36011];
	ld.global.u64 	%rd35578, [%rd36012];
	ld.global.u64 	%rd35579, [%rd36013];
	ld.global.u64 	%rd35580, [%rd36014];
	// begin inline asm
	add.cc.u64 %rd35576, %rd35576, %rd35996;
	addc.cc.u64 %rd35577, %rd35577, %rd35997;
	addc.cc.u64 %rd35578, %rd35578, %rd35998;
	addc.cc.u64 %rd35579, %rd35579, %rd35999;
	addc.cc.u64 %rd35580, %rd35580, %rd36000;
	addc.u64 %rd31981, %rd31981, %rd36001;
	
	// end inline asm
	st.global.u64 	[%rd2], %rd35576;
	st.global.u64 	[%rd36011], %rd35577;
	st.global.u64 	[%rd36012], %rd35578;
	st.global.u64 	[%rd36013], %rd35579;
	st.global.u64 	[%rd36014], %rd35580;
	st.global.u64 	[%rd36015], %rd31981;
	ld.global.u64 	%rd35594, [%rd2];
	ld.global.u64 	%rd35595, [%rd36011];
	ld.global.u64 	%rd35596, [%rd36012];
	ld.global.u64 	%rd35597, [%rd36013];
	ld.global.u64 	%rd35598, [%rd36014];
	// begin inline asm
	add.cc.u64 %rd35594, %rd35594, %rd35996;
	addc.cc.u64 %rd35595, %rd35595, %rd35997;
	addc.cc.u64 %rd35596, %rd35596, %rd35998;
	addc.cc.u64 %rd35597, %rd35597, %rd35999;
	addc.cc.u64 %rd35598, %rd35598, %rd36000;
	addc.u64 %rd31981, %rd31981, %rd36001;
	
	// end inline asm
	st.global.u64 	[%rd2], %rd35594;
	st.global.u64 	[%rd36011], %rd35595;
	st.global.u64 	[%rd36012], %rd35596;
	st.global.u64 	[%rd36013], %rd35597;
	st.global.u64 	[%rd36014], %rd35598;
	st.global.u64 	[%rd36015], %rd31981;
	ld.global.u64 	%rd35612, [%rd2];
	ld.global.u64 	%rd35613, [%rd36011];
	ld.global.u64 	%rd35614, [%rd36012];
	ld.global.u64 	%rd35615, [%rd36013];
	ld.global.u64 	%rd35616, [%rd36014];
	// begin inline asm
	add.cc.u64 %rd35612, %rd35612, %rd35996;
	addc.cc.u64 %rd35613, %rd35613, %rd35997;
	addc.cc.u64 %rd35614, %rd35614, %rd35998;
	addc.cc.u64 %rd35615, %rd35615, %rd35999;
	addc.cc.u64 %rd35616, %rd35616, %rd36000;
	addc.u64 %rd31981, %rd31981, %rd36001;
	
	// end inline asm
	st.global.u64 	[%rd2], %rd35612;
	st.global.u64 	[%rd36011], %rd35613;
	st.global.u64 	[%rd36012], %rd35614;
	st.global.u64 	[%rd36013], %rd35615;
	st.global.u64 	[%rd36014], %rd35616;
	st.global.u64 	[%rd36015], %rd31981;
	ld.global.u64 	%rd35630, [%rd2];
	ld.global.u64 	%rd35631, [%rd36011];
	ld.global.u64 	%rd35632, [%rd36012];
	ld.global.u64 	%rd35633, [%rd36013];
	ld.global.u64 	%rd35634, [%rd36014];
	// begin inline asm
	add.cc.u64 %rd35630, %rd35630, %rd35996;
	addc.cc.u64 %rd35631, %rd35631, %rd35997;
	addc.cc.u64 %rd35632, %rd35632, %rd35998;
	addc.cc.u64 %rd35633, %rd35633, %rd35999;
	addc.cc.u64 %rd35634, %rd35634, %rd36000;
	addc.u64 %rd31981, %rd31981, %rd36001;
	
	// end inline asm
	st.global.u64 	[%rd2], %rd35630;
	st.global.u64 	[%rd36011], %rd35631;
	st.global.u64 	[%rd36012], %rd35632;
	st.global.u64 	[%rd36013], %rd35633;
	st.global.u64 	[%rd36014], %rd35634;
	st.global.u64 	[%rd36015], %rd31981;
	ld.global.u64 	%rd35648, [%rd2];
	ld.global.u64 	%rd35649, [%rd36011];
	ld.global.u64 	%rd35650, [%rd36012];
	ld.global.u64 	%rd35651, [%rd36013];
	ld.global.u64 	%rd35652, [%rd36014];
	// begin inline asm
	add.cc.u64 %rd35648, %rd35648, %rd35996;
	addc.cc.u64 %rd35649, %rd35649, %rd35997;
	addc.cc.u64 %rd35650, %rd35650, %rd35998;
	addc.cc.u64 %rd35651, %rd35651, %rd35999;
	addc.cc.u64 %rd35652, %rd35652, %rd36000;
	addc.u64 %rd31981, %rd31981, %rd36001;
	
	// end inline asm
	st.global.u64 	[%rd2], %rd35648;
	st.global.u64 	[%rd36011], %rd35649;
	st.global.u64 	[%rd36012], %rd35650;
	st.global.u64 	[%rd36013], %rd35651;
	st.global.u64 	[%rd36014], %rd35652;
	st.global.u64 	[%rd36015], %rd31981;
	ld.global.u64 	%rd35666, [%rd2];
	ld.global.u64 	%rd35667, [%rd36011];
	ld.global.u64 	%rd35668, [%rd36012];
	ld.global.u64 	%rd35669, [%rd36013];
	ld.global.u64 	%rd35670, [%rd36014];
	// begin inline asm
	add.cc.u64 %rd35666, %rd35666, %rd35996;
	addc.cc.u64 %rd35667, %rd35667, %rd35997;
	addc.cc.u64 %rd35668, %rd35668, %rd35998;
	addc.cc.u64 %rd35669, %rd35669, %rd35999;
	addc.cc.u64 %rd35670, %rd35670, %rd36000;
	addc.u64 %rd31981, %rd31981, %rd36001;
	
	// end inline asm
	st.global.u64 	[%rd2], %rd35666;
	st.global.u64 	[%rd36011], %rd35667;
	st.global.u64 	[%rd36012], %rd35668;
	st.global.u64 	[%rd36013], %rd35669;
	st.global.u64 	[%rd36014], %rd35670;
	st.global.u64 	[%rd36015], %rd31981;
	ld.global.u64 	%rd35684, [%rd2];
	ld.global.u64 	%rd35685, [%rd36011];
	ld.global.u64 	%rd35686, [%rd36012];
	ld.global.u64 	%rd35687, [%rd36013];
	ld.global.u64 	%rd35688, [%rd36014];
	// begin inline asm
	add.cc.u64 %rd35684, %rd35684, %rd35996;
	addc.cc.u64 %rd35685, %rd35685, %rd35997;
	addc.cc.u64 %rd35686, %rd35686, %rd35998;
	addc.cc.u64 %rd35687, %rd35687, %rd35999;
	addc.cc.u64 %rd35688, %rd35688, %rd36000;
	addc.u64 %rd31981, %rd31981, %rd36001;
	
	// end inline asm
	st.global.u64 	[%rd2], %rd35684;
	st.global.u64 	[%rd36011], %rd35685;
	st.global.u64 	[%rd36012], %rd35686;
	st.global.u64 	[%rd36013], %rd35687;
	st.global.u64 	[%rd36014], %rd35688;
	st.global.u64 	[%rd36015], %rd31981;
	ld.global.u64 	%rd35702, [%rd2];
	ld.global.u64 	%rd35703, [%rd36011];
	ld.global.u64 	%rd35704, [%rd36012];
	ld.global.u64 	%rd35705, [%rd36013];
	ld.global.u64 	%rd35706, [%rd36014];
	// begin inline asm
	add.cc.u64 %rd35702, %rd35702, %rd35996;
	addc.cc.u64 %rd35703, %rd35703, %rd35997;
	addc.cc.u64 %rd35704, %rd35704, %rd35998;
	addc.cc.u64 %rd35705, %rd35705, %rd35999;
	addc.cc.u64 %rd35706, %rd35706, %rd36000;
	addc.u64 %rd31981, %rd31981, %rd36001;
	
	// end inline asm
	st.global.u64 	[%rd2], %rd35702;
	st.global.u64 	[%rd36011], %rd35703;
	st.global.u64 	[%rd36012], %rd35704;
	st.global.u64 	[%rd36013], %rd35705;
	st.global.u64 	[%rd36014], %rd35706;
	st.global.u64 	[%rd36015], %rd31981;
	ld.global.u64 	%rd35720, [%rd2];
	ld.global.u64 	%rd35721, [%rd36011];
	ld.global.u64 	%rd35722, [%rd36012];
	ld.global.u64 	%rd35723, [%rd36013];
	ld.global.u64 	%rd35724, [%rd36014];
	// begin inline asm
	add.cc.u64 %rd35720, %rd35720, %rd35996;
	addc.cc.u64 %rd35721, %rd35721, %rd35997;
	addc.cc.u64 %rd35722, %rd35722, %rd35998;
	addc.cc.u64 %rd35723, %rd35723, %rd35999;
	addc.cc.u64 %rd35724, %rd35724, %rd36000;
	addc.u64 %rd31981, %rd31981, %rd36001;
	
	// end inline asm
	st.global.u64 	[%rd2], %rd35720;
	st.global.u64 	[%rd36011], %rd35721;
	st.global.u64 	[%rd36012], %rd35722;
	st.global.u64 	[%rd36013], %rd35723;
	st.global.u64 	[%rd36014], %rd35724;
	st.global.u64 	[%rd36015], %rd31981;
	ld.global.u64 	%rd35738, [%rd2];
	ld.global.u64 	%rd35739, [%rd36011];
	ld.global.u64 	%rd35740, [%rd36012];
	ld.global.u64 	%rd35741, [%rd36013];
	ld.global.u64 	%rd35742, [%rd36014];
	// begin inline asm
	add.cc.u64 %rd35738, %rd35738, %rd35996;
	addc.cc.u64 %rd35739, %rd35739, %rd35997;
	addc.cc.u64 %rd35740, %rd35740, %rd35998;
	addc.cc.u64 %rd35741, %rd35741, %rd35999;
	addc.cc.u64 %rd35742, %rd35742, %rd36000;
	addc.u64 %rd31981, %rd31981, %rd36001;
	
	// end inline asm
	st.global.u64 	[%rd2], %rd35738;
	st.global.u64 	[%rd36011], %rd35739;
	st.global.u64 	[%rd36012], %rd35740;
	st.global.u64 	[%rd36013], %rd35741;
	st.global.u64 	[%rd36014], %rd35742;
	st.global.u64 	[%rd36015], %rd31981;
	ld.global.u64 	%rd35756, [%rd2];
	ld.global.u64 	%rd35757, [%rd36011];
	ld.global.u64 	%rd35758, [%rd36012];
	ld.global.u64 	%rd35759, [%rd36013];
	ld.global.u64 	%rd35760, [%rd36014];
	// begin inline asm
	add.cc.u64 %rd35756, %rd35756, %rd35996;
	addc.cc.u64 %rd35757, %rd35757, %rd35997;
	addc.cc.u64 %rd35758, %rd35758, %rd35998;
	addc.cc.u64 %rd35759, %rd35759, %rd35999;
	addc.cc.u64 %rd35760, %rd35760, %rd36000;
	addc.u64 %rd31981, %rd31981, %rd36001;
	
	// end inline asm
	st.global.u64 	[%rd2], %rd35756;
	st.global.u64 	[%rd36011], %rd35757;
	st.global.u64 	[%rd36012], %rd35758;
	st.global.u64 	[%rd36013], %rd35759;
	st.global.u64 	[%rd36014], %rd35760;
	st.global.u64 	[%rd36015], %rd31981;
	ld.global.u64 	%rd35774, [%rd2];
	ld.global.u64 	%rd35775, [%rd36011];
	ld.global.u64 	%rd35776, [%rd36012];
	ld.global.u64 	%rd35777, [%rd36013];
	ld.global.u64 	%rd35778, [%rd36014];
	// begin inline asm
	add.cc.u64 %rd35774, %rd35774, %rd35996;
	addc.cc.u64 %rd35775, %rd35775, %rd35997;
	addc.cc.u64 %rd35776, %rd35776, %rd35998;
	addc.cc.u64 %rd35777, %rd35777, %rd35999;
	addc.cc.u64 %rd35778, %rd35778, %rd36000;
	addc.u64 %rd31981, %rd31981, %rd36001;
	
	// end inline asm
	st.global.u64 	[%rd2], %rd35774;
	st.global.u64 	[%rd36011], %rd35775;
	st.global.u64 	[%rd36012], %rd35776;
	st.global.u64 	[%rd36013], %rd35777;
	st.global.u64 	[%rd36014], %rd35778;
	st.global.u64 	[%rd36015], %rd31981;
	ld.global.u64 	%rd35792, [%rd2];
	ld.global.u64 	%rd35793, [%rd36011];
	ld.global.u64 	%rd35794, [%rd36012];
	ld.global.u64 	%rd35795, [%rd36013];
	ld.global.u64 	%rd35796, [%rd36014];
	// begin inline asm
	add.cc.u64 %rd35792, %rd35792, %rd35996;
	addc.cc.u64 %rd35793, %rd35793, %rd35997;
	addc.cc.u64 %rd35794, %rd35794, %rd35998;
	addc.cc.u64 %rd35795, %rd35795, %rd35999;
	addc.cc.u64 %rd35796, %rd35796, %rd36000;
	addc.u64 %rd31981, %rd31981, %rd36001;
	
	// end inline asm
	st.global.u64 	[%rd2], %rd35792;
	st.global.u64 	[%rd36011], %rd35793;
	st.global.u64 	[%rd36012], %rd35794;
	st.global.u64 	[%rd36013], %rd35795;
	st.global.u64 	[%rd36014], %rd35796;
	st.global.u64 	[%rd36015], %rd31981;
	ld.global.u64 	%rd35810, [%rd2];
	ld.global.u64 	%rd35811, [%rd36011];
	ld.global.u64 	%rd35812, [%rd36012];
	ld.global.u64 	%rd35813, [%rd36013];
	ld.global.u64 	%rd35814, [%rd36014];
	// begin inline asm
	add.cc.u64 %rd35810, %rd35810, %rd35996;
	addc.cc.u64 %rd35811, %rd35811, %rd35997;
	addc.cc.u64 %rd35812, %rd35812, %rd35998;
	addc.cc.u64 %rd35813, %rd35813, %rd35999;
	addc.cc.u64 %rd35814, %rd35814, %rd36000;
	addc.u64 %rd31981, %rd31981, %rd36001;
	
	// end inline asm
	st.global.u64 	[%rd2], %rd35810;
	st.global.u64 	[%rd36011], %rd35811;
	st.global.u64 	[%rd36012], %rd35812;
	st.global.u64 	[%rd36013], %rd35813;
	st.global.u64 	[%rd36014], %rd35814;
	st.global.u64 	[%rd36015], %rd31981;
	ld.global.u64 	%rd35828, [%rd2];
	ld.global.u64 	%rd35829, [%rd36011];
	ld.global.u64 	%rd35830, [%rd36012];
	ld.global.u64 	%rd35831, [%rd36013];
	ld.global.u64 	%rd35832, [%rd36014];
	// begin inline asm
	add.cc.u64 %rd35828, %rd35828, %rd35996;
	addc.cc.u64 %rd35829, %rd35829, %rd35997;
	addc.cc.u64 %rd35830, %rd35830, %rd35998;
	addc.cc.u64 %rd35831, %rd35831, %rd35999;
	addc.cc.u64 %rd35832, %rd35832, %rd36000;
	addc.u64 %rd31981, %rd31981, %rd36001;
	
	// end inline asm
	st.global.u64 	[%rd2], %rd35828;
	st.global.u64 	[%rd36011], %rd35829;
	st.global.u64 	[%rd36012], %rd35830;
	st.global.u64 	[%rd36013], %rd35831;
	st.global.u64 	[%rd36014], %rd35832;
	st.global.u64 	[%rd36015], %rd31981;
	ld.global.u64 	%rd35846, [%rd2];
	ld.global.u64 	%rd35847, [%rd36011];
	ld.global.u64 	%rd35848, [%rd36012];
	ld.global.u64 	%rd35849, [%rd36013];
	ld.global.u64 	%rd35850, [%rd36014];
	// begin inline asm
	add.cc.u64 %rd35846, %rd35846, %rd35996;
	addc.cc.u64 %rd35847, %rd35847, %rd35997;
	addc.cc.u64 %rd35848, %rd35848, %rd35998;
	addc.cc.u64 %rd35849, %rd35849, %rd35999;
	addc.cc.u64 %rd35850, %rd35850, %rd36000;
	addc.u64 %rd31981, %rd31981, %rd36001;
	
	// end inline asm
	st.global.u64 	[%rd2], %rd35846;
	st.global.u64 	[%rd36011], %rd35847;
	st.global.u64 	[%rd36012], %rd35848;
	st.global.u64 	[%rd36013], %rd35849;
	st.global.u64 	[%rd36014], %rd35850;
	st.global.u64 	[%rd36015], %rd31981;
	ld.global.u64 	%rd35864, [%rd2];
	ld.global.u64 	%rd35865, [%rd36011];
	ld.global.u64 	%rd35866, [%rd36012];
	ld.global.u64 	%rd35867, [%rd36013];
	ld.global.u64 	%rd35868, [%rd36014];
	// begin inline asm
	add.cc.u64 %rd35864, %rd35864, %rd35996;
	addc.cc.u64 %rd35865, %rd35865, %rd35997;
	addc.cc.u64 %rd35866, %rd35866, %rd35998;
	addc.cc.u64 %rd35867, %rd35867, %rd35999;
	addc.cc.u64 %rd35868, %rd35868, %rd36000;
	addc.u64 %rd31981, %rd31981, %rd36001;
	
	// end inline asm
	st.global.u64 	[%rd2], %rd35864;
	st.global.u64 	[%rd36011], %rd35865;
	st.global.u64 	[%rd36012], %rd35866;
	st.global.u64 	[%rd36013], %rd35867;
	st.global.u64 	[%rd36014], %rd35868;
	st.global.u64 	[%rd36015], %rd31981;
	ld.global.u64 	%rd35882, [%rd2];
	ld.global.u64 	%rd35883, [%rd36011];
	ld.global.u64 	%rd35884, [%rd36012];
	ld.global.u64 	%rd35885, [%rd36013];
	ld.global.u64 	%rd35886, [%rd36014];
	// begin inline asm
	add.cc.u64 %rd35882, %rd35882, %rd35996;
	addc.cc.u64 %rd35883, %rd35883, %rd35997;
	addc.cc.u64 %rd35884, %rd35884, %rd35998;
	addc.cc.u64 %rd35885, %rd35885, %rd35999;
	addc.cc.u64 %rd35886, %rd35886, %rd36000;
	addc.u64 %rd31981, %rd31981, %rd36001;
	
	// end inline asm
	st.global.u64 	[%rd2], %rd35882;
	st.global.u64 	[%rd36011], %rd35883;
	st.global.u64 	[%rd36012], %rd35884;
	st.global.u64 	[%rd36013], %rd35885;
	st.global.u64 	[%rd36014], %rd35886;
	st.global.u64 	[%rd36015], %rd31981;
	ld.global.u64 	%rd35900, [%rd2];
	ld.global.u64 	%rd35901, [%rd36011];
	ld.global.u64 	%rd35902, [%rd36012];
	ld.global.u64 	%rd35903, [%rd36013];
	ld.global.u64 	%rd35904, [%rd36014];
	// begin inline asm
	add.cc.u64 %rd35900, %rd35900, %rd35996;
	addc.cc.u64 %rd35901, %rd35901, %rd35997;
	addc.cc.u64 %rd35902, %rd35902, %rd35998;
	addc.cc.u64 %rd35903, %rd35903, %rd35999;
	addc.cc.u64 %rd35904, %rd35904, %rd36000;
	addc.u64 %rd31981, %rd31981, %rd36001;
	
	// end inline asm
	st.global.u64 	[%rd2], %rd35900;
	st.global.u64 	[%rd36011], %rd35901;
	st.global.u64 	[%rd36012], %rd35902;
	st.global.u64 	[%rd36013], %rd35903;
	st.global.u64 	[%rd36014], %rd35904;
	st.global.u64 	[%rd36015], %rd31981;
	ld.global.u64 	%rd35918, [%rd2];
	ld.global.u64 	%rd35919, [%rd36011];
	ld.global.u64 	%rd35920, [%rd36012];
	ld.global.u64 	%rd35921, [%rd36013];
	ld.global.u64 	%rd35922, [%rd36014];
	// begin inline asm
	add.cc.u64 %rd35918, %rd35918, %rd35996;
	addc.cc.u64 %rd35919, %rd35919, %rd35997;
	addc.cc.u64 %rd35920, %rd35920, %rd35998;
	addc.cc.u64 %rd35921, %rd35921, %rd35999;
	addc.cc.u64 %rd35922, %rd35922, %rd36000;
	addc.u64 %rd31981, %rd31981, %rd36001;
	
	// end inline asm
	st.global.u64 	[%rd2], %rd35918;
	st.global.u64 	[%rd36011], %rd35919;
	st.global.u64 	[%rd36012], %rd35920;
	st.global.u64 	[%rd36013], %rd35921;
	st.global.u64 	[%rd36014], %rd35922;
	st.global.u64 	[%rd36015], %rd31981;
	ld.global.u64 	%rd35936, [%rd2];
	ld.global.u64 	%rd35937, [%rd36011];
	ld.global.u64 	%rd35938, [%rd36012];
	ld.global.u64 	%rd35939, [%rd36013];
	ld.global.u64 	%rd35940, [%rd36014];
	// begin inline asm
	add.cc.u64 %rd35936, %rd35936, %rd35996;
	addc.cc.u64 %rd35937, %rd35937, %rd35997;
	addc.cc.u64 %rd35938, %rd35938, %rd35998;
	addc.cc.u64 %rd35939, %rd35939, %rd35999;
	addc.cc.u64 %rd35940, %rd35940, %rd36000;
	addc.u64 %rd31981, %rd31981, %rd36001;
	
	// end inline asm
	st.global.u64 	[%rd2], %rd35936;
	st.global.u64 	[%rd36011], %rd35937;
	st.global.u64 	[%rd36012], %rd35938;
	st.global.u64 	[%rd36013], %rd35939;
	st.global.u64 	[%rd36014], %rd35940;
	st.global.u64 	[%rd36015], %rd31981;
	ld.global.u64 	%rd35954, [%rd2];
	ld.global.u64 	%rd35955, [%rd36011];
	ld.global.u64 	%rd35956, [%rd36012];
	ld.global.u64 	%rd35957, [%rd36013];
	ld.global.u64 	%rd35958, [%rd36014];
	// begin inline asm
	add.cc.u64 %rd35954, %rd35954, %rd35996;
	addc.cc.u64 %rd35955, %rd35955, %rd35997;
	addc.cc.u64 %rd35956, %rd35956, %rd35998;
	addc.cc.u64 %rd35957, %rd35957, %rd35999;
	addc.cc.u64 %rd35958, %rd35958, %rd36000;
	addc.u64 %rd31981, %rd31981, %rd36001;
	
	// end inline asm
	st.global.u64 	[%rd2], %rd35954;
	st.global.u64 	[%rd36011], %rd35955;
	st.global.u64 	[%rd36012], %rd35956;
	st.global.u64 	[%rd36013], %rd35957;
	st.global.u64 	[%rd36014], %rd35958;
	st.global.u64 	[%rd36015], %rd31981;
	ld.global.u64 	%rd35972, [%rd2];
	ld.global.u64 	%rd35973, [%rd36011];
	ld.global.u64 	%rd35974, [%rd36012];
	ld.global.u64 	%rd35975, [%rd36013];
	ld.global.u64 	%rd35976, [%rd36014];
	// begin inline asm
	add.cc.u64 %rd35972, %rd35972, %rd35996;
	addc.cc.u64 %rd35973, %rd35973, %rd35997;
	addc.cc.u64 %rd35974, %rd35974, %rd35998;
	addc.cc.u64 %rd35975, %rd35975, %rd35999;
	addc.cc.u64 %rd35976, %rd35976, %rd36000;
	addc.u64 %rd31981, %rd31981, %rd36001;
	
	// end inline asm
	st.global.u64 	[%rd2], %rd35972;
	st.global.u64 	[%rd36011], %rd35973;
	st.global.u64 	[%rd36012], %rd35974;
	st.global.u64 	[%rd36013], %rd35975;
	st.global.u64 	[%rd36014], %rd35976;
	st.global.u64 	[%rd36015], %rd31981;
	ld.global.u64 	%rd35990, [%rd2];
	ld.global.u64 	%rd35991, [%rd36011];
	ld.global.u64 	%rd35992, [%rd36012];
	ld.global.u64 	%rd35993, [%rd36013];
	ld.global.u64 	%rd35994, [%rd36014];
	// begin inline asm
	add.cc.u64 %rd35990, %rd35990, %rd35996;
	addc.cc.u64 %rd35991, %rd35991, %rd35997;
	addc.cc.u64 %rd35992, %rd35992, %rd35998;
	addc.cc.u64 %rd35993, %rd35993, %rd35999;
	addc.cc.u64 %rd35994, %rd35994, %rd36000;
	addc.u64 %rd31981, %rd31981, %rd36001;
	
	// end inline asm
	st.global.u64 	[%rd2], %rd35990;
	st.global.u64 	[%rd36011], %rd35991;
	st.global.u64 	[%rd36012], %rd35992;
	st.global.u64 	[%rd36013], %rd35993;
	st.global.u64 	[%rd36014], %rd35994;
	st.global.u64 	[%rd36015], %rd31981;
	ld.global.u64 	%rd36016, [%rd2];
	setp.ge.u64 	%p2, %rd36016, %rd5;
	@%p2 bra 	$L__BB0_4;
	cvta.to.global.u64 	%rd36017, %rd7;
	atom.global.exch.b32 	%r5, [%rd36017], 1;
	setp.ne.s32 	%p3, %r5, 0;
	@%p3 bra 	$L__BB0_4;
	ld.global.u64 	%rd36018, [%rd2];
	cvta.to.global.u64 	%rd36019, %rd6;
	st.global.u64 	[%rd36019], %rd36018;
$L__BB0_4:
	ret;

}


// ===== COMPILED SASS (sm_100) =====

	.target	sm_100

	.elftype	@"ET_EXEC"


//--------------------- .note.nv.tkinfo           --------------------------
	.section	.note.nv.tkinfo,"",@"SHT_NOTE"
	.sectionflags	@"SHF_NOTE_NV_TKINFO"
	.tkinfo
        /*0018*/ 	.word	0x00000002
        /*0030*/ 	.string	""
        /*0030*/ 	.string	"ptxas"
        /*0030*/ 	.string	"Cuda compilation tools, release 13.0, V13.0.88"
        /*0030*/ 	.string	"Build cuda_13.0.r13.0/compiler.36424714_0"
        /*0030*/ 	.string	"-arch sm_100 -m 64 "



//--------------------- .note.nv.cuinfo           --------------------------
	.section	.note.nv.cuinfo,"",@"SHT_NOTE"
	.sectionflags	@"SHF_NOTE_NV_CUINFO"
        /*0018*/ 	.short	0x0002
        /*001a*/ 	.short	0x0064
        /*001c*/ 	.short	0x0082
	.zero		2


//--------------------- .nv.info                  --------------------------
	.section	.nv.info,"",@"SHT_CUDA_INFO"
	.align	4


	//----- nvinfo : EIATTR_REGCOUNT
	.align		4
        /*0000*/ 	.byte	0x04, 0x2f
        /*0002*/ 	.short	(.L_1 - .L_0)
	.align		4
.L_0:
        /*0004*/ 	.word	index@(_Z14gpu_soa_kernelPmmmS_Pi)
        /*0008*/ 	.word	0x00000020


	//----- nvinfo : EIATTR_FRAME_SIZE
	.align		4
.L_1:
        /*000c*/ 	.byte	0x04, 0x11
        /*000e*/ 	.short	(.L_3 - .L_2)
	.align		4
.L_2:
        /*0010*/ 	.word	index@(_Z14gpu_soa_kernelPmmmS_Pi)
        /*0014*/ 	.word	0x00000000


	//----- nvinfo : EIATTR_MIN_STACK_SIZE
	.align		4
.L_3:
        /*0018*/ 	.byte	0x04, 0x12
        /*001a*/ 	.short	(.L_5 - .L_4)
	.align		4
.L_4:
        /*001c*/ 	.word	index@(_Z14gpu_soa_kernelPmmmS_Pi)
        /*0020*/ 	.word	0x00000000
.L_5:


//--------------------- .nv.compat                --------------------------
	.section	.nv.compat,"",@"SHT_CUDA_COMPAT_INFO"
	.align	4
        /*0000*/ 	.byte	0x02, 0x09, 0x00, 0x00, 0x02, 0x02, 0x01, 0x00, 0x02, 0x05, 0x05, 0x00, 0x03, 0x07, 0x01, 0x01
        /*0010*/ 	.byte	0x02, 0x03, 0x00, 0x00, 0x02, 0x06, 0x01, 0x00, 0x04, 0x0b, 0x08, 0x00, 0x09, 0x00, 0x00, 0x00
        /*0020*/ 	.byte	0x00, 0x00, 0x00, 0x00


//--------------------- .nv.info._Z14gpu_soa_kernelPmmmS_Pi --------------------------
	.section	.nv.info._Z14gpu_soa_kernelPmmmS_Pi,"",@"SHT_CUDA_INFO"
	.sectionflags	@""
	.align	4


	//----- nvinfo : EIATTR_CUDA_API_VERSION
	.align		4
        /*0000*/ 	.byte	0x04, 0x37
        /*0002*/ 	.short	(.L_7 - .L_6)
.L_6:
        /*0004*/ 	.word	0x00000082


	//----- nvinfo : EIATTR_KPARAM_INFO
	.align		4
.L_7:
        /*0008*/ 	.byte	0x04, 0x17
        /*000a*/ 	.short	(.L_9 - .L_8)
.L_8:
        /*000c*/ 	.word	0x00000000
        /*0010*/ 	.short	0x0004
        /*0012*/ 	.short	0x0020
        /*0014*/ 	.byte	0x00, 0xf5, 0x21, 0x00


	//----- nvinfo : EIATTR_KPARAM_INFO
	.align		4
.L_9:
        /*0018*/ 	.byte	0x04, 0x17
        /*001a*/ 	.short	(.L_11 - .L_10)
.L_10:
        /*001c*/ 	.word	0x00000000
        /*0020*/ 	.short	0x0003
        /*0022*/ 	.short	0x0018
        /*0024*/ 	.byte	0x00, 0xf5, 0x21, 0x00


	//----- nvinfo : EIATTR_KPARAM_INFO
	.align		4
.L_11:
        /*0028*/ 	.byte	0x04, 0x17
        /*002a*/ 	.short	(.L_13 - .L_12)
.L_12:
        /*002c*/ 	.word	0x00000000
        /*0030*/ 	.short	0x0002
        /*0032*/ 	.short	0x0010
        /*0034*/ 	.byte	0x00, 0xf0, 0x21, 0x00


	//----- nvinfo : EIATTR_KPARAM_INFO
	.align		4
.L_13:
        /*0038*/ 	.byte	0x04, 0x17
        /*003a*/ 	.short	(.L_15 - .L_14)
.L_14:
        /*003c*/ 	.word	0x00000000
        /*0040*/ 	.short	0x0001
        /*0042*/ 	.short	0x0008
        /*0044*/ 	.byte	0x00, 0xf0, 0x21, 0x00


	//----- nvinfo : EIATTR_KPARAM_INFO
	.align		4
.L_15:
        /*0048*/ 	.byte	0x04, 0x17
        /*004a*/ 	.short	(.L_17 - .L_16)
.L_16:
        /*004c*/ 	.word	0x00000000
        /*0050*/ 	.short	0x0000
        /*0052*/ 	.short	0x0000
        /*0054*/ 	.byte	0x00, 0xf5, 0x21, 0x00


	//----- nvinfo : EIATTR_SPARSE_MMA_MASK
	.align		4
.L_17:
        /*0058*/ 	.byte	0x03, 0x50
        /*005a*/ 	.short	0x0000


	//----- nvinfo : EIATTR_MAXREG_COUNT
	.align		4
        /*005c*/ 	.byte	0x03, 0x1b
        /*005e*/ 	.short	0x00ff


	//----- nvinfo : EIATTR_MERCURY_ISA_VERSION
	.align		4
        /*0060*/ 	.byte	0x03, 0x5f
        /*0062*/ 	.short	0x0101


	//----- nvinfo : EIATTR_VRC_CTA_INIT_COUNT
	.align		4
        /*0064*/ 	.byte	0x02, 0x4a
	.zero		1
	.zero		1


	//----- nvinfo : EIATTR_EXIT_INSTR_OFFSETS
	.align		4
        /*0068*/ 	.byte	0x04, 0x1c
        /*006a*/ 	.short	(.L_19 - .L_18)


	//   ....[0]....
.L_18:
        /*006c*/ 	.word	0x00000090


	//   ....[1]....
        /*0070*/ 	.word	0x000b3cf0


	//   ....[2]....
        /*0074*/ 	.word	0x000b3d40


	//   ....[3]....
        /*0078*/ 	.word	0x000b3d80


	//----- nvinfo : EIATTR_CBANK_PARAM_SIZE
	.align		4
.L_19:
        /*007c*/ 	.byte	0x03, 0x19
        /*007e*/ 	.short	0x0028


	//----- nvinfo : EIATTR_PARAM_CBANK
	.align		4
        /*0080*/ 	.byte	0x04, 0x0a
        /*0082*/ 	.short	(.L_21 - .L_20)
	.align		4
.L_20:
        /*0084*/ 	.word	index@(.nv.constant0._Z14gpu_soa_kernelPmmmS_Pi)
        /*0088*/ 	.short	0x0380
        /*008a*/ 	.short	0x0028


	//----- nvinfo : EIATTR_SW_WAR
	.align		4
.L_21:
        /*008c*/ 	.byte	0x04, 0x36
        /*008e*/ 	.short	(.L_23 - .L_22)
.L_22:
        /*0090*/ 	.word	0x00000008
.L_23:


//--------------------- .nv.callgraph             --------------------------
	.section	.nv.callgraph,"",@"SHT_CUDA_CALLGRAPH"
	.align	4
	.sectionentsize	8
	.align		4
        /*0000*/ 	.word	0x00000000
	.align		4
        /*0004*/ 	.word	0xffffffff
	.align		4
        /*0008*/ 	.word	0x00000000
	.align		4
        /*000c*/ 	.word	0xfffffffe
	.align		4
        /*0010*/ 	.word	0x00000000
	.align		4
        /*0014*/ 	.word	0xfffffffd
	.align		4
        /*0018*/ 	.word	0x00000000
	.align		4
        /*001c*/ 	.word	0xfffffffc


//--------------------- .text._Z14gpu_soa_kernelPmmmS_Pi --------------------------
	.section	.text._Z14gpu_soa_kernelPmmmS_Pi,"ax",@progbits
	.align	128
        .global         _Z14gpu_soa_kernelPmmmS_Pi
        .type           _Z14gpu_soa_kernelPmmmS_Pi,@function
        .size           _Z14gpu_soa_kernelPmmmS_Pi,(.L_x_1 - _Z14gpu_soa_kernelPmmmS_Pi)
        .other          _Z14gpu_soa_kernelPmmmS_Pi,@"STO_CUDA_ENTRY STV_DEFAULT"
_Z14gpu_soa_kernelPmmmS_Pi:
.text._Z14gpu_soa_kernelPmmmS_Pi:
[----:B------:R-:W-:Y:S01]  /*0000*/  LDC R1, c[0x0][0x37c] ;  /* 0x0000df00ff017b82 */ /* 0x000fe20000000800 */
[----:B------:R-:W0:Y:S07]  /*0010*/  S2R R3, SR_TID.X ;  /* 0x0000000000037919 */ /* 0x000e2e0000002100 */
[----:B------:R-:W0:Y:S01]  /*0020*/  S2UR UR4, SR_CTAID.X ;  /* 0x00000000000479c3 */ /* 0x000e220000002500 */
[----:B------:R-:W1:Y:S07]  /*0030*/  LDCU.64 UR8, c[0x0][0x388] ;  /* 0x00007100ff0877ac */ /* 0x000e6e0008000a00 */
[----:B------:R-:W0:Y:S02]  /*0040*/  LDC R0, c[0x0][0x360] ;  /* 0x0000d800ff007b82 */ /* 0x000e240000000800 */
[----:B0-----:R-:W-:-:S05]  /*0050*/  IMAD R0, R0, UR4, R3 ;  /* 0x0000000400007c24 */ /* 0x001fca000f8e0203 */
[----:B-1----:R-:W-:Y:S02]  /*0060*/  ISETP.GE.U32.AND P0, PT, R0, UR8, PT ;  /* 0x0000000800007c0c */ /* 0x002fe4000bf06070 */
[----:B------:R-:W-:-:S04]  /*0070*/  SHF.R.S32.HI R3, RZ, 0x1f, R0 ;  /* 0x0000001fff037819 */ /* 0x000fc80000011400 */
[----:B------:R-:W-:-:S13]  /*0080*/  ISETP.GE.U32.AND.EX P0, PT, R3, UR9, PT, P0 ;  /* 0x0000000903007c0c */ /* 0x000fda000bf06100 */
[----:B------:R-:W-:Y:S05]  /*0090*/  @P0 EXIT ;  /* 0x000000000000094d */ /* 0x000fea0003800000 */
[----:B------:R-:W0:Y:S01]  /*00a0*/  LDCU.64 UR6, c[0x0][0x380] ;  /* 0x00007000ff0677ac */ /* 0x000e220008000a00 */
[----:B------:R-:W1:Y:S01]  /*00b0*/  LDCU.64 UR4, c[0x0][0x358] ;  /* 0x00006b00ff0477ac */ /* 0x000e620008000a00 */
[----:B0-----:R-:W-:Y:S01]  /*00c0*/  LEA R2, P0, R0, UR6, 0x3 ;  /* 0x0000000600027c11 */ /* 0x001fe2000f8018ff */
[----:B------:R-:W-:-:S03]  /*00d0*/  USHF.L.U32 UR6, UR8, 0x3, URZ ;  /* 0x0000000308067899 */ /* 0x000fc600080006ff */
[----:B------:R-:W-:Y:S01]  /*00e0*/  LEA.HI.X R3, R0, UR7, R3, 0x3, P0 ;  /* 0x0000000700037c11 */ /* 0x000fe200080f1c03 */
[----:B------:R-:W-:Y:S02]  /*00f0*/  USHF.L.U64.HI UR7, UR8, 0x3, UR9 ;  /* 0x0000000308077899 */ /* 0x000fe40008010209 */
[----:B------:R-:W-:Y:S02]  /*0100*/  IADD3 R4, P0, PT, R2, UR6, RZ ;  /* 0x0000000602047c10 */ /* 0x000fe4000ff1e0ff */
[----:B-1----:R-:W2:Y:S02]  /*0110*/  LDG.E.64 R18, desc[UR4][R2.64] ;  /* 0x0000000402127981 */ /* 0x002ea4000c1e1b00 */
[----:B------:R-:W-:Y:S02]  /*0120*/  IADD3.X R5, PT, PT, R3, UR7, RZ, P0, !PT ;  /* 0x0000000703057c10 */ /* 0x000fe400087fe4ff */
[----:B------:R-:W-:-:S03]  /*0130*/  IADD3 R6, P0, PT, R4, UR6, RZ ;  /* 0x0000000604067c10 */ /* 0x000fc6000ff1e0ff */
[----:B------:R-:W3:Y:S01]  /*0140*/  LDG.E.64 R20, desc[UR4][R4.64] ;  /* 0x0000000404147981 */ /* 0x000ee2000c1e1b00 */
[----:B------:R-:W-:Y:S02]  /*0150*/  IADD3.X R7, PT, PT, R5, UR7, RZ, P0, !PT ;  /* 0x0000000705077c10 */ /* 0x000fe400087fe4ff */
[----:B------:R-:W-:-:S03]  /*0160*/  IADD3 R8, P0, PT, R6, UR6, RZ ;  /* 0x0000000606087c10 */ /* 0x000fc6000ff1e0ff */
[----:B------:R-:W4:Y:S01]  /*0170*/  LDG.E.64 R22, desc[UR4][R6.64] ;  /* 0x0000000406167981 */ /* 0x000f22000c1e1b00 */
[----:B------:R-:W-:Y:S02]  /*0180*/  IADD3.X R9, PT, PT, R7, UR7, RZ, P0, !PT ;  /* 0x0000000707097c10 */ /* 0x000fe400087fe4ff */
[----:B------:R-:W-:-:S03]  /*0190*/  IADD3 R10, P0, PT, R8, UR6, RZ ;  /* 0x00000006080a7c10 */ /* 0x000fc6000ff1e0ff */
[----:B------:R-:W5:Y:S01]  /*01a0*/  LDG.E.64 R24, desc[UR4][R8.64] ;  /* 0x0000000408187981 */ /* 0x000f62000c1e1b00 */
[----:B------:R-:W-:Y:S02]  /*01b0*/  IADD3.X R11, PT, PT, R9, UR7, RZ, P0, !PT ;  /* 0x00000007090b7c10 */ /* 0x000fe400087fe4ff */
[----:B------:R-:W-:-:S03]  /*01c0*/  IADD3 R12, P0, PT, R10, UR6, RZ ;  /* 0x000000060a0c7c10 */ /* 0x000fc6000ff1e0ff */
[----:B------:R-:W5:Y:S01]  /*01d0*/  LDG.E.64 R14, desc[UR4][R10.64] ;  /* 0x000000040a0e7981 */ /* 0x000f62000c1e1b00 */
[----:B------:R-:W-:-:S05]  /*01e0*/  IADD3.X R13, PT, PT, R11, UR7, RZ, P0, !PT ;  /* 0x000000070b0d7c10 */ /* 0x000fca00087fe4ff */
[----:B------:R-:W5:Y:S01]  /*01f0*/  LDG.E.64 R16, desc[UR4][R12.64] ;  /* 0x000000040c107981 */ /* 0x000f62000c1e1b00 */
[----:B--2---:R-:W-:-:S04]  /*0200*/  IADD3 R18, P0, PT, R18, 0x1, RZ ;  /* 0x0000000112127810 */ /* 0x004fc80007f1e0ff */
[----:B------:R-:W-:-:S04]  /*0210*/  IADD3.X R19, P0, PT, RZ, R19, RZ, P0, !PT ;  /* 0x00000013ff137210 */ /* 0x000fc8000071e4ff */
[----:B---3--:R-:W-:Y:S01]  /*0220*/  IADD3.X R20, P0, PT, R20, 0x2, RZ, P0, !PT ;  /* 0x0000000214147810 */ /* 0x008fe2000071e4ff */
[----:B------:R-:W-:Y:S03]  /*0230*/  STG.E.64 desc[UR4][R2.64], R18 ;  /* 0x0000001202007986 */ /* 0x000fe6000c101b04 */
[----:B------:R-:W-:-:S04]  /*0240*/  IADD3.X R21, P0, PT, RZ, R21, RZ, P0, !PT ;  /* 0x00000015ff157210 */ /* 0x000fc8000071e4ff */
[----:B----4-:R-:W-:Y:S01]  /*0250*/  IADD3.X R22, P0, PT, R22, 0x3, RZ, P0, !PT ;  /* 0x0000000316167810 */ /* 0x010fe2000071e4ff */
[----:B------:R-:W-:Y:S03]  /*0260*/  STG.E.64 desc[UR4][R4.64], R20 ;  /* 0x0000001404007986 */ /* 0x000fe6000c101b04 */
[----:B------:R-:W-:-:S04]  /*0270*/  IADD3.X R23, P0, PT, RZ, R23, RZ, P0, !PT ;  /* 0x00000017ff177210 */ /* 0x000fc8000071e4ff */
[----:B-----5:R-:W-:Y:S01]  /*0280*/  IADD3.X R26, P0, PT, R24, 0x4, RZ, P0, !PT ;  /* 0x00000004181a7810 */ /* 0x020fe2000071e4ff */
[----:B------:R-:W-:Y:S03]  /*0290*/  STG.E.64 desc[UR4][R6.64], R22 ;  /* 0x0000001606007986 */ /* 0x000fe6000c101b04 */
[----:B------:R-:W-:-:S04]  /*02a0*/  IADD3.X R27, P0, PT, RZ, R25, RZ, P0, !PT ;  /* 0x00000019ff1b7210 */ /* 0x000fc8000071e4ff */
[----:B------:R-:W-:Y:S01]  /*02b0*/  IADD3.X R28, P0, PT, R14, 0x5, RZ, P0, !PT ;  /* 0x000000050e1c7810 */ /* 0x000fe2000071e4ff */
[----:B------:R0:W-:Y:S03]  /*02c0*/  STG.E.64 desc[UR4][R8.64], R26 ;  /* 0x0000001a08007986 */ /* 0x0001e6000c101b04 */
[----:B------:R-:W-:-:S04]  /*02d0*/  IADD3.X R29, P0, PT, RZ, R15, RZ, P0, !PT ;  /* 0x0000000fff1d7210 */ /* 0x000fc8000071e4ff */
[----:B------:R-:W-:Y:S01]  /*02e0*/  IADD3.X R14, P0, PT, R16, 0x6, RZ, P0, !PT ;  /* 0x00000006100e7810 */ /* 0x000fe2000071e4ff */
[----:B------:R1:W-:Y:S04]  /*02f0*/  STG.E.64 desc[UR4][R10.64], R28 ;  /* 0x0000001c0a007986 */ /* 0x0003e8000c101b04 */
[----:B------:R-:W-:-:S05]  /*0300*/  IMAD.X R15, RZ, RZ, R17, P0 ;  /* 0x000000ffff0f7224 */ /* 0x000fca00000e0611 */
[----:B------:R2:W-:Y:S04]  /*0310*/  STG.E.64 desc[UR4][R12.64], R14 ;  /* 0x0000000e0c007986 */ /* 0x0005e8000c101b04 */
[----:B------:R-:W3:Y:S04]  /*0320*/  LDG.E.64 R24, desc[UR4][R2.64] ;  /* 0x0000000402187981 */ /* 0x000ee8000c1e1b00 */
[----:B0-----:R-:W4:Y:S04]  /*0330*/  LDG.E.64 R26, desc[UR4][R4.64] ;  /* 0x00000004041a7981 */ /* 0x001f28000c1e1b00 */
[----:B-1----:R-:W5:Y:S04]  /*0340*/  LDG.E.64 R28, desc[UR4][R6.64] ;  /* 0x00000004061c7981 */ /* 0x002f68000c1e1b00 */
[----:B------:R-:W2:Y:S04]  /*0350*/  LDG.E.64 R16, desc[UR4][R8.64] ;  /* 0x0000000408107981 */ /* 0x000ea8000c1e1b00 */
[----:B------:R-:W2:Y:S01]  /*0360*/  LDG.E.64 R18, desc[UR4][R10.64] ;  /* 0x000000040a127981 */ /* 0x000ea2000c1e1b00 */
[----:B---3--:R-:W-:-:S04]  /*0370*/  IADD3 R24, P0, PT, R24, 0x1, RZ ;  /* 0x0000000118187810 */ /* 0x008fc80007f1e0ff */
[----:B------:R-:W-:-:S04]  /*0380*/  IADD3.X R25, P0, PT, RZ, R25, RZ, P0, !PT ;  /* 0x00000019ff197210 */ /* 0x000fc8000071e4ff */
[----:B----4-:R-:W-:Y:S01]  /*0390*/  IADD3.X R20, P0, PT, R26, 0x2, RZ, P0, !PT ;  /* 0x000000021a147810 */ /* 0x010fe2000071e4ff */
[----:B------:R-:W-:Y:S03]  /*03a0*/  STG.E.64 desc[UR4][R2.64], R24 ;  /* 0x0000001802007986 */ /* 0x000fe6000c101b04 */
[----:B------:R-:W-:-:S04]  /*03b0*/  IADD3.X R21, P0, PT, RZ, R27, RZ, P0, !PT ;  /* 0x0000001bff157210 */ /* 0x000fc8000071e4ff */
[----:B-----5:R-:W-:Y:S01]  /*03c0*/  IADD3.X R22, P0, PT, R28, 0x3, RZ, P0, !PT ;  /* 0x000000031c167810 */ /* 0x020fe2000071e4ff */
[----:B------:R-:W-:Y:S03]  /*03d0*/  STG.E.64 desc[UR4][R4.64], R20 ;  /* 0x0000001404007986 */ /* 0x000fe6000c101b04 */
[----:B------:R-:W-:-:S04]  /*03e0*/  IADD3.X R23, P0, PT, RZ, R29, RZ, P0, !PT ;  /* 0x0000001dff177210 */ /* 0x000fc8000071e4ff */
[----:B--2---:R-:W-:Y:S01]  /*03f0*/  IADD3.X R16, P0, PT, R16, 0x4, RZ, P0, !PT ;  /* 0x0000000410107810 */ /* 0x004fe2000071e4ff */
[----:B------:R0:W-:Y:S03]  /*0400*/  STG.E.64 desc[UR4][R6.64], R22 ;  /* 0x0000001606007986 */ /* 0x0001e6000c101b04 */
        /* <DEDUP_REMOVED lines=8> */
[----:B------:R-:W4:Y:S04]  /*0490*/  LDG.E.64 R26, desc[UR4][R2.64] ;  /* 0x00000004021a7981 */ /* 0x000f28000c1e1b00 */
[----:B------:R-:W5:Y:S04]  /*04a0*/  LDG.E.64 R28, desc[UR4][R4.64] ;  /* 0x00000004041c7981 */ /* 0x000f68000c1e1b00 */
[----:B0-----:R-:W3:Y:S04]  /*04b0*/  LDG.E.64 R22, desc[UR4][R6.64] ;  /* 0x0000000406167981 */ /* 0x001ee8000c1e1b00 */
[----:B-1----:R-:W3:Y:S04]  /*04c0*/  LDG.E.64 R16, desc[UR4][R8.64] ;  /* 0x0000000408107981 */ /* 0x002ee8000c1e1b00 */
[----:B--2---:R-:W2:Y:S01]  /*04d0*/  LDG.E.64 R18, desc[UR4][R10.64] ;  /* 0x000000040a127981 */ /* 0x004ea2000c1e1b00 */
[----:B----4-:R-:W-:-:S04]  /*04e0*/  IADD3 R24, P0, PT, R26, 0x1, RZ ;  /* 0x000000011a187810 */ /* 0x010fc80007f1e0ff */
[----:B------:R-:W-:-:S04]  /*04f0*/  IADD3.X R25, P0, PT, RZ, R27, RZ, P0, !PT ;  /* 0x0000001bff197210 */ /* 0x000fc8000071e4ff */
[----:B-----5:R-:W-:Y:S01]  /*0500*/  IADD3.X R20, P0, PT, R28, 0x2, RZ, P0, !PT ;  /* 0x000000021c147810 */ /* 0x020fe2000071e4ff */
[----:B------:R-:W-:Y:S03]  /*0510*/  STG.E.64 desc[UR4][R2.64], R24 ;  /* 0x0000001802007986 */ /* 0x000fe6000c101b04 */
[----:B------:R-:W-:-:S04]  /*0520*/  IADD3.X R21, P0, PT, RZ, R29, RZ, P0, !PT ;  /* 0x0000001dff157210 */ /* 0x000fc8000071e4ff */
[----:B---3--:R-:W-:Y:S01]  /*0530*/  IADD3.X R22, P0, PT, R22, 0x3, RZ, P0, !PT ;  /* 0x0000000316167810 */ /* 0x008fe2000071e4ff */
[----:B------:R-:W-:Y:S03]  /*0540*/  STG.E.64 desc[UR4][R4.64], R20 ;  /* 0x0000001404007986 */ /* 0x000fe6000c101b04 */
[----:B------:R-:W-:-:S04]  /*0550*/  IADD3.X R23, P0, PT, RZ, R23, RZ, P0, !PT ;  /* 0x00000017ff177210 */ /* 0x000fc8000071e4ff */
[----:B------:R-:W-:Y:S01]  /*0560*/  IADD3.X R16, P0, PT, R16, 0x4, RZ, P0, !PT ;  /* 0x0000000410107810 */ /* 0x000fe2000071e4ff */
[----:B------:R0:W-:Y:S03]  /*0570*/  STG.E.64 desc[UR4][R6.64], R22 ;  /* 0x0000001606007986 */ /* 0x0001e6000c101b04 */
[----:B------:R-:W-:-:S04]  /*0580*/  IADD3.X R17, P0, PT, RZ, R17, RZ, P0, !PT ;  /* 0x00000011ff117210 */ /* 0x000fc8000071e4ff */
[----:B--2---:R-:W-:Y:S01]  /*0590*/  IADD3.X R18, P0, PT, R18, 0x5, RZ, P0, !PT ;  /* 0x0000000512127810 */ /* 0x004fe2000071e4ff */
        /* <DEDUP_REMOVED lines=3164> */
[----:B-----5:R-:W-:-:S04]  /*cb60*/  IADD3.X R20, P0, PT, R28, 0x2, RZ, P0, !PT ;  /* 0x000000021c147810 */ /* 0x020fc8000071e4ff */
[----:B------:R-:W-:-:S04]  /*cb70*/  IADD3.X R21, P0, PT, RZ, R29, RZ, P0, !PT ;  /* 0x0000001dff157210 */ /* 0x000fc8000071e4ff */
[----:B---3--:R-:W-:-:S04]  /*cb80*/  IADD3.X R22, P0, PT, R22, 0x3, RZ, P0, !PT ;  /* 0x0000000316167810 */ /* 0x008fc8000071e4ff */
[----:B------:R-:W-:-:S04]  /*cb90*/  IADD3.X R23, P0, PT, RZ, R23, RZ, P0, !PT ;  /* 0x00000017ff177210 */ /* 0x000fc8000071e4ff */
[----:B------:R-:W-:-:S04]  /*cba0*/  IADD3.X R16, P0, PT, R16, 0x4, RZ, P0, !PT ;  /* 0x0000000410107810 */ /* 0x000fc8000071e4ff */
[----:B------:R-:W-:-:S04]  /*cbb0*/  IADD3.X R17, P0, PT, RZ, R17, RZ, P0, !PT ;  /* 0x00000011ff117210 */ /* 0x000fc8000071e4ff */
[----:B--2---:R-:W-:-:S04]  /*cbc0*/  IADD3.X R18, P0, PT, R18, 0x5, RZ, P0, !PT ;  /* 0x0000000512127810 */ /* 0x004fc8000071e4ff */
[----:B------:R-:W-:-:S04]  /*cbd0*/  IADD3.X R19, P0, PT, RZ, R19, RZ, P0, !PT ;  /* 0x00000013ff137210 */ /* 0x000fc8000071e4ff */
[----:B------:R-:W-:Y:S01]  /*cbe0*/  IADD3.X R14, P0, PT, R14, 0x6, RZ, P0, !PT ;  /* 0x000000060e0e7810 */ /* 0x000fe2000071e4ff */
[----:B------:R-:W-:Y:S04]  /*cbf0*/  STG.E.64 desc[UR4][R2.64], R24 ;  /* 0x0000001802007986 */ /* 0x000fe8000c101b04 */
[----:B------:R-:W-:Y:S01]  /*cc00*/  IMAD.X R15, RZ, RZ, R15, P0 ;  /* 0x000000ffff0f7224 */ /* 0x000fe200000e060f */
[----:B------:R-:W-:Y:S04]  /*cc10*/  STG.E.64 desc[UR4][R4.64], R20 ;  /* 0x0000001404007986 */ /* 0x000fe8000c101b04 */
[----:B------:R0:W-:Y:S04]  /*cc20*/  STG.E.64 desc[UR4][R6.64], R22 ;  /* 0x0000001606007986 */ /* 0x0001e8000c101b04 */
[----:B------:R1:W-:Y:S04]  /*cc30*/  STG.E.64 desc[UR4][R8.64], R16 ;  /* 0x0000001008007986 */ /* 0x0003e8000c101b04 */
[----:B------:R2:W-:Y:S04]  /*cc40*/  STG.E.64 desc[UR4][R10.64], R18 ;  /* 0x000000120a007986 */ /* 0x0005e8000c101b04 */
        /* <DEDUP_REMOVED lines=42222> */
[----:B------:R-:W-:Y:S01]  /*b1b30*/  STG.E.64 desc[UR4][R2.64], R24 ;  /* 0x0000001802007986 */ /* 0x000fe2000c101b04 */
[----:B------:R-:W0:Y:S03]  /*b1b40*/  LDCU.64 UR6, c[0x0][0x390] ;  /* 0x00007200ff0677ac */ /* 0x000e260008000a00 */
[----:B------:R-:W-:Y:S01]  /*b1b50*/  IMAD.X R15, RZ, RZ, R15, P0 ;  /* 0x000000ffff0f7224 */ /* 0x000fe200000e060f */
[----:B------:R-:W-:Y:S04]  /*b1b60*/  STG.E.64 desc[UR4][R4.64], R20 ;  /* 0x0000001404007986 */ /* 0x000fe8000c101b04 */
[----:B------:R1:W-:Y:S04]  /*b1b70*/  STG.E.64 desc[UR4][R6.64], R22 ;  /* 0x0000001606007986 */ /* 0x0003e8000c101b04 */
[----:B------:R2:W-:Y:S04]  /*b1b80*/  STG.E.64 desc[UR4][R8.64], R16 ;  /* 0x0000001008007986 */ /* 0x0005e8000c101b04 */
[----:B------:R3:W-:Y:S04]  /*b1b90*/  STG.E.64 desc[UR4][R10.64], R18 ;  /* 0x000000120a007986 */ /* 0x0007e8000c101b04 */
[----:B------:R4:W-:Y:S04]  /*b1ba0*/  STG.E.64 desc[UR4][R12.64], R14 ;  /* 0x0000000e0c007986 */ /* 0x0009e8000c101b04 */
[----:B------:R-:W5:Y:S04]  /*b1bb0*/  LDG.E.64 R26, desc[UR4][R2.64] ;  /* 0x00000004021a7981 */ /* 0x000f68000c1e1b00 */
[----:B------:R-:W4:Y:S04]  /*b1bc0*/  LDG.E.64 R28, desc[UR4][R4.64] ;  /* 0x00000004041c7981 */ /* 0x000f28000c1e1b00 */
[----:B-1----:R-:W4:Y:S04]  /*b1bd0*/  LDG.E.64 R22, desc[UR4][R6.64] ;  /* 0x0000000406167981 */ /* 0x002f28000c1e1b00 */
[----:B--2---:R-:W2:Y:S04]  /*b1be0*/  LDG.E.64 R16, desc[UR4][R8.64] ;  /* 0x0000000408107981 */ /* 0x004ea8000c1e1b00 */
[----:B---3--:R-:W3:Y:S01]  /*b1bf0*/  LDG.E.64 R18, desc[UR4][R10.64] ;  /* 0x000000040a127981 */ /* 0x008ee2000c1e1b00 */
[----:B-----5:R-:W-:-:S04]  /*b1c00*/  IADD3 R24, P0, PT, R26, 0x1, RZ ;  /* 0x000000011a187810 */ /* 0x020fc80007f1e0ff */
[----:B------:R-:W-:-:S04]  /*b1c10*/  IADD3.X R25, P0, PT, RZ, R27, RZ, P0, !PT ;  /* 0x0000001bff197210 */ /* 0x000fc8000071e4ff */
[----:B----4-:R-:W-:Y:S01]  /*b1c20*/  IADD3.X R20, P0, PT, R28, 0x2, RZ, P0, !PT ;  /* 0x000000021c147810 */ /* 0x010fe2000071e4ff */
[----:B------:R-:W-:Y:S03]  /*b1c30*/  STG.E.64 desc[UR4][R2.64], R24 ;  /* 0x0000001802007986 */ /* 0x000fe6000c101b04 */
[----:B------:R-:W-:-:S04]  /*b1c40*/  IADD3.X R21, P0, PT, RZ, R29, RZ, P0, !PT ;  /* 0x0000001dff157210 */ /* 0x000fc8000071e4ff */
[----:B------:R-:W-:Y:S01]  /*b1c50*/  IADD3.X R22, P0, PT, R22, 0x3, RZ, P0, !PT ;  /* 0x0000000316167810 */ /* 0x000fe2000071e4ff */
[----:B------:R-:W-:Y:S03]  /*b1c60*/  STG.E.64 desc[UR4][R4.64], R20 ;  /* 0x0000001404007986 */ /* 0x000fe6000c101b04 */
[----:B------:R-:W-:-:S04]  /*b1c70*/  IADD3.X R23, P0, PT, RZ, R23, RZ, P0, !PT ;  /* 0x00000017ff177210 */ /* 0x000fc8000071e4ff */
[----:B--2---:R-:W-:Y:S01]  /*b1c80*/  IADD3.X R16, P0, PT, R16, 0x4, RZ, P0, !PT ;  /* 0x0000000410107810 */ /* 0x004fe2000071e4ff */
[----:B------:R1:W-:Y:S03]  /*b1c90*/  STG.E.64 desc[UR4][R6.64], R22 ;  /* 0x0000001606007986 */ /* 0x0003e6000c101b04 */
[----:B------:R-:W-:-:S04]  /*b1ca0*/  IADD3.X R17, P0, PT, RZ, R17, RZ, P0, !PT ;  /* 0x00000011ff117210 */ /* 0x000fc8000071e4ff */
[----:B---3--:R-:W-:Y:S01]  /*b1cb0*/  IADD3.X R18, P0, PT, R18, 0x5, RZ, P0, !PT ;  /* 0x0000000512127810 */ /* 0x008fe2000071e4ff */
[----:B------:R2:W-:Y:S03]  /*b1cc0*/  STG.E.64 desc[UR4][R8.64], R16 ;  /* 0x0000001008007986 */ /* 0x0005e6000c101b04 */
[----:B------:R-:W-:-:S04]  /*b1cd0*/  IADD3.X R19, P0, PT, RZ, R19, RZ, P0, !PT ;  /* 0x00000013ff137210 */ /* 0x000fc8000071e4ff */
[----:B------:R-:W-:Y:S01]  /*b1ce0*/  IADD3.X R14, P0, PT, R14, 0x6, RZ, P0, !PT ;  /* 0x000000060e0e7810 */ /* 0x000fe2000071e4ff */
[----:B------:R3:W-:Y:S04]  /*b1cf0*/  STG.E.64 desc[UR4][R10.64], R18 ;  /* 0x000000120a007986 */ /* 0x0007e8000c101b04 */
[----:B------:R-:W-:-:S05]  /*b1d00*/  IMAD.X R15, RZ, RZ, R15, P0 ;  /* 0x000000ffff0f7224 */ /* 0x000fca00000e060f */
        /* <DEDUP_REMOVED lines=469> */
[----:B------:R1:W-:Y:S03]  /*b3a60*/  STG.E.64 desc[UR4][R2.64], R24 ;  /* 0x0000001802007986 */ /* 0x0003e6000c101b04 */
[----:B------:R-:W-:-:S04]  /*b3a70*/  IADD3.X R21, P0, PT, RZ, R29, RZ, P0, !PT ;  /* 0x0000001dff157210 */ /* 0x000fc8000071e4ff */
[----:B------:R-:W-:Y:S01]  /*b3a80*/  IADD3.X R22, P0, PT, R22, 0x3, RZ, P0, !PT ;  /* 0x0000000316167810 */ /* 0x000fe2000071e4ff */
[----:B------:R-:W-:Y:S03]  /*b3a90*/  STG.E.64 desc[UR4][R4.64], R20 ;  /* 0x0000001404007986 */ /* 0x000fe6000c101b04 */
[----:B------:R-:W-:-:S04]  /*b3aa0*/  IADD3.X R23, P0, PT, RZ, R23, RZ, P0, !PT ;  /* 0x00000017ff177210 */ /* 0x000fc8000071e4ff */
[----:B--2---:R-:W-:Y:S01]  /*b3ab0*/  IADD3.X R16, P0, PT, R16, 0x4, RZ, P0, !PT ;  /* 0x0000000410107810 */ /* 0x004fe2000071e4ff */
[----:B------:R-:W-:Y:S03]  /*b3ac0*/  STG.E.64 desc[UR4][R6.64], R22 ;  /* 0x0000001606007986 */ /* 0x000fe6000c101b04 */
        /* <DEDUP_REMOVED lines=19> */
[----:B------:R1:W-:Y:S03]  /*b3c00*/  STG.E.64 desc[UR4][R4.64], R22 ;  /* 0x0000001604007986 */ /* 0x0003e6000c101b04 */
        /* <DEDUP_REMOVED lines=11> */
[----:B------:R-:W0:Y:S02]  /*b3cc0*/  LDG.E.64 R14, desc[UR4][R2.64] ;  /* 0x00000004020e7981 */ /* 0x000e24000c1e1b00 */
[----:B0-----:R-:W-:-:S04]  /*b3cd0*/  ISETP.GE.U32.AND P0, PT, R14, UR6, PT ;  /* 0x000000060e007c0c */ /* 0x001fc8000bf06070 */
[----:B------:R-:W-:-:S13]  /*b3ce0*/  ISETP.GE.U32.AND.EX P0, PT, R15, UR7, PT, P0 ;  /* 0x000000070f007c0c */ /* 0x000fda000bf06100 */
[----:B-1----:R-:W-:Y:S05]  /*b3cf0*/  @P0 EXIT ;  /* 0x000000000000094d */ /* 0x002fea0003800000 */
[----:B------:R-:W0:Y:S01]  /*b3d00*/  LDC.64 R4, c[0x0][0x3a0] ;  /* 0x0000e800ff047b82 */ /* 0x000e220000000a00 */
[----:B------:R-:W-:-:S05]  /*b3d10*/  IMAD.MOV.U32 R7, RZ, RZ, 0x1 ;  /* 0x00000001ff077424 */ /* 0x000fca00078e00ff */
[----:B0-----:R-:W2:Y:S02]  /*b3d20*/  ATOMG.E.EXCH.STRONG.GPU PT, R4, desc[UR4][R4.64], R7 ;  /* 0x80000007040479a8 */ /* 0x001ea4000c1ef104 */
[----:B--2---:R-:W-:-:S13]  /*b3d30*/  ISETP.NE.AND P0, PT, R4, RZ, PT ;  /* 0x000000ff0400720c */ /* 0x004fda0003f05270 */
[----:B------:R-:W-:Y:S05]  /*b3d40*/  @P0 EXIT ;  /* 0x000000000000094d */ /* 0x000fea0003800000 */
[----:B------:R-:W2:Y:S01]  /*b3d50*/  LDG.E.64 R2, desc[UR4][R2.64] ;  /* 0x0000000402027981 */ /* 0x000ea2000c1e1b00 */
[----:B------:R-:W2:Y:S03]  /*b3d60*/  LDC.64 R4, c[0x0][0x398] ;  /* 0x0000e600ff047b82 */ /* 0x000ea60000000a00 */
[----:B--2---:R-:W-:Y:S01]  /*b3d70*/  STG.E.64 desc[UR4][R4.64], R2 ;  /* 0x0000000204007986 */ /* 0x004fe2000c101b04 */
[----:B------:R-:W-:Y:S05]  /*b3d80*/  EXIT ;  /* 0x000000000000794d */ /* 0x000fea0003800000 */
.L_x_0:
[----:B------:R-:W-:-:S00]  /*b3d90*/  BRA `(.L_x_0) ;  /* 0xfffffffc00fc7947 */ /* 0x000fc0000383ffff */
[----:B------:R-:W-:-:S00]  /*b3da0*/  NOP ;  /* 0x0000000000007918 */ /* 0x000fc00000000000 */
        /* <DEDUP_REMOVED lines=13> */
.L_x_1:


//--------------------- .nv.shared.reserved.0     --------------------------
	.section	.nv.shared.reserved.0,"aw",@nobits
	.weak		__nv_reservedSMEM_offset_0_alias
	.size		__nv_reservedSMEM_offset_0_alias, 0, 64
	.other		__nv_reservedSMEM_offset_0_alias,@"STO_CUDA_RESERVED_SHARED STV_DEFAULT"
__nv_reservedSMEM_offset_0_alias:
	.zero		0
	.zero		64


//--------------------- .nv.constant0._Z14gpu_soa_kernelPmmmS_Pi --------------------------
	.section	.nv.constant0._Z14gpu_soa_kernelPmmmS_Pi,"a",@progbits
	.sectionflags	@""
	.align	4
.nv.constant0._Z14gpu_soa_kernelPmmmS_Pi:
	.zero		936


//--------------------- SYMBOLS --------------------------

	.type		.nv.reservedSmem.offset0,@object
	.size		.nv.reservedSmem.offset0,0x4
